// auto-generated by cutlass_sweep.conv — config: {"arch": "sm_100", "cluster_m": 2, "cluster_n": 1, "conv_kind": "wgrad", "dtype": "tf32", "ndim": 2, "tile_k": 32, "tile_m": 256, "tile_n": 128}
#include "cutlass/cutlass.h"
#include "cute/tensor.hpp"
#include "cutlass/kernel_hardware_info.hpp"
#include "cutlass/conv/convolution.h"
#include "cutlass/conv/dispatch_policy.hpp"
#include "cutlass/conv/collective/collective_builder.hpp"
#include "cutlass/conv/kernel/conv_universal.hpp"
#include "cutlass/conv/device/conv_universal_adapter.hpp"
#include "cutlass/epilogue/collective/collective_builder.hpp"

using namespace cute;
using Elem = cutlass::tfloat32_t;
using Acc  = float;
using LayoutAB = cutlass::layout::TensorNHWC;
using LayoutC  = cutlass::layout::TensorKCSR;
constexpr auto ConvOp = cutlass::conv::Operator::kWgrad;
using TileShape    = Shape<_256, Shape<_128>, Shape<_32>>;
using ClusterShape = Shape<_2, _1, _1>;

using CollectiveEpilogue = typename cutlass::epilogue::collective::CollectiveBuilder<
    cutlass::arch::Sm100, cutlass::arch::OpClassTensorOp,
    TileShape, ClusterShape,
    cutlass::epilogue::collective::EpilogueTileAuto,
    Acc, Acc,
    Elem, LayoutC, 128 / cutlass::sizeof_bits<Elem>::value,
    Elem, LayoutC, 128 / cutlass::sizeof_bits<Elem>::value,
    cutlass::epilogue::collective::EpilogueScheduleAuto
  >::CollectiveOp;

using CollectiveMainloop = typename cutlass::conv::collective::CollectiveBuilder<
    cutlass::arch::Sm100, cutlass::arch::OpClassTensorOp, ConvOp,
    Elem, LayoutAB, 128 / cutlass::sizeof_bits<Elem>::value,
    Elem, LayoutAB, 128 / cutlass::sizeof_bits<Elem>::value,
    Acc,
    TileShape, ClusterShape,
    cutlass::conv::collective::StageCountAutoCarveout<
        static_cast<int>(sizeof(typename CollectiveEpilogue::SharedStorage))>,
    cutlass::conv::collective::KernelScheduleAuto
  >::CollectiveOp;

using ProblemShape = cutlass::conv::ConvProblemShape<
    ConvOp, CollectiveMainloop::DispatchPolicy::NumSpatialDimensions>;
using ConvKernel = cutlass::conv::kernel::ConvUniversal<
    ProblemShape, CollectiveMainloop, CollectiveEpilogue>;
using Conv = cutlass::conv::device::ConvUniversalAdapter<ConvKernel>;

auto* _anchor = &cutlass::device_kernel<ConvKernel>;


// ===== COMPILED SASS (sm_100a) =====

	.target	sm_100a

	.elftype	@"ET_EXEC"


//--------------------- .note.nv.tkinfo           --------------------------
	.section	.note.nv.tkinfo,"",@"SHT_NOTE"
	.sectionflags	@"SHF_NOTE_NV_TKINFO"
	.tkinfo
        /*0018*/ 	.word	0x00000002
        /*0030*/ 	.string	""
        /*0030*/ 	.string	"ptxas"
        /*0030*/ 	.string	"Cuda compilation tools, release 13.0, V13.0.88"
        /*0030*/ 	.string	"Build cuda_13.0.r13.0/compiler.36424714_0"
        /*0030*/ 	.string	"-arch sm_100a -m 64 "



//--------------------- .note.nv.cuinfo           --------------------------
	.section	.note.nv.cuinfo,"",@"SHT_NOTE"
	.sectionflags	@"SHF_NOTE_NV_CUINFO"
        /*0018*/ 	.short	0x0002
        /*001a*/ 	.short	0x0064
        /*001c*/ 	.short	0x0082
	.zero		2


//--------------------- .nv.info                  --------------------------
	.section	.nv.info,"",@"SHT_CUDA_INFO"
	.align	4


	//----- nvinfo : EIATTR_REGCOUNT
	.align		4
        /*0000*/ 	.byte	0x04, 0x2f
        /*0002*/ 	.short	(.L_19 - .L_18)
	.align		4
.L_18:
        /*0004*/ 	.word	index@(_ZN7cutlass13device_kernelINS_4conv6kernel13ConvUniversalINS1_16ConvProblemShapeILNS1_8OperatorE2ELi2EEENS1_10collective14CollectiveConvINS1_47MainloopSm100TmaUmmaWarpSpecializedImplicitGemmILS5_2ELi8ELi2ELi1ELi2EN4cute5tupleIJNSA_1CILi2EEENSC_ILi1EEESE_EEEEENSB_IJNSC_ILi256EEENSB_IJNSC_ILi128EEEEEENSB_IJNSC_ILi32EEEEEEEEENS_10tfloat32_tESN_NSA_8TiledMMAINSA_8MMA_AtomIJNSA_23SM100_MMA_TF32_2x1SM_SSISN_SN_fLi256ELi128ELNSA_4UMMA5MajorE1ELSS_1ELNSR_7ScaleInE0ELST_0EEEEEENSA_6LayoutINSB_IJSE_SE_SE_EEENSB_IJNSC_ILi0EEESY_SY_EEEEENSB_IJNSA_10UnderscoreES11_S11_EEEEENS7_6detail27Sm100ImplicitGemmTileTraitsINSA_18SM100_TMA_2SM_LOADENSA_14ComposedLayoutINSA_7SwizzleILi2ELi5ELi2EEENSA_18smem_ptr_flag_bitsILi32EEENSW_INSB_IJSK_NSC_ILi4EEEEEENSB_IJSE_SK_EEEEEEEvEENS15_INSA_25SM100_TMA_2SM_LOAD_IM2COLES1G_vEEEENS_8epilogue10collective18CollectiveEpilogueINS1L_23Sm100TmaWarpSpecializedILi4ELi2ELi16ELb1ELb0EEEJNSB_IJSI_SJ_SL_EEENSB_IJNSW_ISI_SE_EENSW_INSC_ILi16EEESE_EEEEESN_NSB_IJlNSB_IJSE_llEEESY_EEESN_S1W_NS1L_6fusion15FusionCallbacksIS1P_NS1X_17LinearCombinationISN_fSN_fLNS_15FloatRoundStyleE2EEES1Q_S1U_JEEENSA_5SM1004TMEM4LOAD26SM100_TMEM_LOAD_32dp32b16xENSA_13SM90_TMA_LOADENS17_INS18_ILi2ELi4ELi3EEES1B_NSW_INSB_IJNSC_ILi8EEES1S_EEENSB_IJS1S_SE_EEEEEEENSA_39AutoVectorizingCopyWithAssumedAlignmentILi128EEENSA_14SM90_TMA_STOREES2D_S2F_S2F_EEEvvEEEEvNT_6ParamsE)
        /*0008*/ 	.word	0x00000060


	//----- nvinfo : EIATTR_FRAME_SIZE
	.align		4
.L_19:
        /*000c*/ 	.byte	0x04, 0x11
        /*000e*/ 	.short	(.L_21 - .L_20)
	.align		4
.L_20:
        /*0010*/ 	.word	index@($__internal_2_$__cuda_sm10x_tcgen05_guardrail_trap_unallocated_columns_being_dealloced)
        /*0014*/ 	.word	0x00000008


	//----- nvinfo : EIATTR_FRAME_SIZE
	.align		4
.L_21:
        /*0018*/ 	.byte	0x04, 0x11
        /*001a*/ 	.short	(.L_23 - .L_22)
	.align		4
.L_22:
        /*001c*/ 	.word	index@($__internal_1_$__cuda_sm10x_tcgen05_guardrail_trap_phase_invalid_during_alloc)
        /*0020*/ 	.word	0x00000008


	//----- nvinfo : EIATTR_FRAME_SIZE
	.align		4
.L_23:
        /*0024*/ 	.byte	0x04, 0x11
        /*0026*/ 	.short	(.L_25 - .L_24)
	.align		4
.L_24:
        /*0028*/ 	.word	index@($__internal_0_$__cuda_sm10x_tcgen05_guardrail_trap_col_being_dealloced_not_returned_by_alloc)
        /*002c*/ 	.word	0x00000008


	//----- nvinfo : EIATTR_FRAME_SIZE
	.align		4
.L_25:
        /*0030*/ 	.byte	0x04, 0x11
        /*0032*/ 	.short	(.L_27 - .L_26)
	.align		4
.L_26:
        /*0034*/ 	.word	index@(_ZN7cutlass13device_kernelINS_4conv6kernel13ConvUniversalINS1_16ConvProblemShapeILNS1_8OperatorE2ELi2EEENS1_10collective14CollectiveConvINS1_47MainloopSm100TmaUmmaWarpSpecializedImplicitGemmILS5_2ELi8ELi2ELi1ELi2EN4cute5tupleIJNSA_1CILi2EEENSC_ILi1EEESE_EEEEENSB_IJNSC_ILi256EEENSB_IJNSC_ILi128EEEEEENSB_IJNSC_ILi32EEEEEEEEENS_10tfloat32_tESN_NSA_8TiledMMAINSA_8MMA_AtomIJNSA_23SM100_MMA_TF32_2x1SM_SSISN_SN_fLi256ELi128ELNSA_4UMMA5MajorE1ELSS_1ELNSR_7ScaleInE0ELST_0EEEEEENSA_6LayoutINSB_IJSE_SE_SE_EEENSB_IJNSC_ILi0EEESY_SY_EEEEENSB_IJNSA_10UnderscoreES11_S11_EEEEENS7_6detail27Sm100ImplicitGemmTileTraitsINSA_18SM100_TMA_2SM_LOADENSA_14ComposedLayoutINSA_7SwizzleILi2ELi5ELi2EEENSA_18smem_ptr_flag_bitsILi32EEENSW_INSB_IJSK_NSC_ILi4EEEEEENSB_IJSE_SK_EEEEEEEvEENS15_INSA_25SM100_TMA_2SM_LOAD_IM2COLES1G_vEEEENS_8epilogue10collective18CollectiveEpilogueINS1L_23Sm100TmaWarpSpecializedILi4ELi2ELi16ELb1ELb0EEEJNSB_IJSI_SJ_SL_EEENSB_IJNSW_ISI_SE_EENSW_INSC_ILi16EEESE_EEEEESN_NSB_IJlNSB_IJSE_llEEESY_EEESN_S1W_NS1L_6fusion15FusionCallbacksIS1P_NS1X_17LinearCombinationISN_fSN_fLNS_15FloatRoundStyleE2EEES1Q_S1U_JEEENSA_5SM1004TMEM4LOAD26SM100_TMEM_LOAD_32dp32b16xENSA_13SM90_TMA_LOADENS17_INS18_ILi2ELi4ELi3EEES1B_NSW_INSB_IJNSC_ILi8EEES1S_EEENSB_IJS1S_SE_EEEEEEENSA_39AutoVectorizingCopyWithAssumedAlignmentILi128EEENSA_14SM90_TMA_STOREES2D_S2F_S2F_EEEvvEEEEvNT_6ParamsE)
        /*0038*/ 	.word	0x00000008


	//----- nvinfo : EIATTR_MIN_STACK_SIZE
	.align		4
.L_27:
        /*003c*/ 	.byte	0x04, 0x12
        /*003e*/ 	.short	(.L_29 - .L_28)
	.align		4
.L_28:
        /*0040*/ 	.word	index@(_ZN7cutlass13device_kernelINS_4conv6kernel13ConvUniversalINS1_16ConvProblemShapeILNS1_8OperatorE2ELi2EEENS1_10collective14CollectiveConvINS1_47MainloopSm100TmaUmmaWarpSpecializedImplicitGemmILS5_2ELi8ELi2ELi1ELi2EN4cute5tupleIJNSA_1CILi2EEENSC_ILi1EEESE_EEEEENSB_IJNSC_ILi256EEENSB_IJNSC_ILi128EEEEEENSB_IJNSC_ILi32EEEEEEEEENS_10tfloat32_tESN_NSA_8TiledMMAINSA_8MMA_AtomIJNSA_23SM100_MMA_TF32_2x1SM_SSISN_SN_fLi256ELi128ELNSA_4UMMA5MajorE1ELSS_1ELNSR_7ScaleInE0ELST_0EEEEEENSA_6LayoutINSB_IJSE_SE_SE_EEENSB_IJNSC_ILi0EEESY_SY_EEEEENSB_IJNSA_10UnderscoreES11_S11_EEEEENS7_6detail27Sm100ImplicitGemmTileTraitsINSA_18SM100_TMA_2SM_LOADENSA_14ComposedLayoutINSA_7SwizzleILi2ELi5ELi2EEENSA_18smem_ptr_flag_bitsILi32EEENSW_INSB_IJSK_NSC_ILi4EEEEEENSB_IJSE_SK_EEEEEEEvEENS15_INSA_25SM100_TMA_2SM_LOAD_IM2COLES1G_vEEEENS_8epilogue10collective18CollectiveEpilogueINS1L_23Sm100TmaWarpSpecializedILi4ELi2ELi16ELb1ELb0EEEJNSB_IJSI_SJ_SL_EEENSB_IJNSW_ISI_SE_EENSW_INSC_ILi16EEESE_EEEEESN_NSB_IJlNSB_IJSE_llEEESY_EEESN_S1W_NS1L_6fusion15FusionCallbacksIS1P_NS1X_17LinearCombinationISN_fSN_fLNS_15FloatRoundStyleE2EEES1Q_S1U_JEEENSA_5SM1004TMEM4LOAD26SM100_TMEM_LOAD_32dp32b16xENSA_13SM90_TMA_LOADENS17_INS18_ILi2ELi4ELi3EEES1B_NSW_INSB_IJNSC_ILi8EEES1S_EEENSB_IJS1S_SE_EEEEEEENSA_39AutoVectorizingCopyWithAssumedAlignmentILi128EEENSA_14SM90_TMA_STOREES2D_S2F_S2F_EEEvvEEEEvNT_6ParamsE)
        /*0044*/ 	.word	0x00000008
.L_29:


//--------------------- .nv.compat                --------------------------
	.section	.nv.compat,"",@"SHT_CUDA_COMPAT_INFO"
	.align	4
        /*0000*/ 	.byte	0x02, 0x09, 0x01, 0x00, 0x02, 0x02, 0x02, 0x00, 0x02, 0x05, 0x05, 0x00, 0x03, 0x07, 0x01, 0x01
        /*0010*/ 	.byte	0x02, 0x03, 0x01, 0x00, 0x02, 0x06, 0x01, 0x00, 0x04, 0x0b, 0x08, 0x00, 0x09, 0x00, 0x00, 0x00
        /*0020*/ 	.byte	0x00, 0x00, 0x00, 0x00


//--------------------- .nv.info._ZN7cutlass13device_kernelINS_4conv6kernel13ConvUniversalINS1_16ConvProblemShapeILNS1_8OperatorE2ELi2EEENS1_10collective14CollectiveConvINS1_47MainloopSm100TmaUmmaWarpSpecializedImplicitGemmILS5_2ELi8ELi2ELi1ELi2EN4cute5tupleIJNSA_1CILi2EEENSC_ILi1EEESE_EEEEENSB_IJNSC_ILi256EEENSB_IJNSC_ILi128EEEEEENSB_IJNSC_ILi32EEEEEEEEENS_10tfloat32_tESN_NSA_8TiledMMAINSA_8MMA_AtomIJNSA_23SM100_MMA_TF32_2x1SM_SSISN_SN_fLi256ELi128ELNSA_4UMMA5MajorE1ELSS_1ELNSR_7ScaleInE0ELST_0EEEEEENSA_6LayoutINSB_IJSE_SE_SE_EEENSB_IJNSC_ILi0EEESY_SY_EEEEENSB_IJNSA_10UnderscoreES11_S11_EEEEENS7_6detail27Sm100ImplicitGemmTileTraitsINSA_18SM100_TMA_2SM_LOADENSA_14ComposedLayoutINSA_7SwizzleILi2ELi5ELi2EEENSA_18smem_ptr_flag_bitsILi32EEENSW_INSB_IJSK_NSC_ILi4EEEEEENSB_IJSE_SK_EEEEEEEvEENS15_INSA_25SM100_TMA_2SM_LOAD_IM2COLES1G_vEEEENS_8epilogue10collective18CollectiveEpilogueINS1L_23Sm100TmaWarpSpecializedILi4ELi2ELi16ELb1ELb0EEEJNSB_IJSI_SJ_SL_EEENSB_IJNSW_ISI_SE_EENSW_INSC_ILi16EEESE_EEEEESN_NSB_IJlNSB_IJSE_llEEESY_EEESN_S1W_NS1L_6fusion15FusionCallbacksIS1P_NS1X_17LinearCombinationISN_fSN_fLNS_15FloatRoundStyleE2EEES1Q_S1U_JEEENSA_5SM1004TMEM4LOAD26SM100_TMEM_LOAD_32dp32b16xENSA_13SM90_TMA_LOADENS17_INS18_ILi2ELi4ELi3EEES1B_NSW_INSB_IJNSC_ILi8EEES1S_EEENSB_IJS1S_SE_EEEEEEENSA_39AutoVectorizingCopyWithAssumedAlignmentILi128EEENSA_14SM90_TMA_STOREES2D_S2F_S2F_EEEvvEEEEvNT_6ParamsE --------------------------
	.section	.nv.info._ZN7cutlass13device_kernelINS_4conv6kernel13ConvUniversalINS1_16ConvProblemShapeILNS1_8OperatorE2ELi2EEENS1_10collective14CollectiveConvINS1_47MainloopSm100TmaUmmaWarpSpecializedImplicitGemmILS5_2ELi8ELi2ELi1ELi2EN4cute5tupleIJNSA_1CILi2EEENSC_ILi1EEESE_EEEEENSB_IJNSC_ILi256EEENSB_IJNSC_ILi128EEEEEENSB_IJNSC_ILi32EEEEEEEEENS_10tfloat32_tESN_NSA_8TiledMMAINSA_8MMA_AtomIJNSA_23SM100_MMA_TF32_2x1SM_SSISN_SN_fLi256ELi128ELNSA_4UMMA5MajorE1ELSS_1ELNSR_7ScaleInE0ELST_0EEEEEENSA_6LayoutINSB_IJSE_SE_SE_EEENSB_IJNSC_ILi0EEESY_SY_EEEEENSB_IJNSA_10UnderscoreES11_S11_EEEEENS7_6detail27Sm100ImplicitGemmTileTraitsINSA_18SM100_TMA_2SM_LOADENSA_14ComposedLayoutINSA_7SwizzleILi2ELi5ELi2EEENSA_18smem_ptr_flag_bitsILi32EEENSW_INSB_IJSK_NSC_ILi4EEEEEENSB_IJSE_SK_EEEEEEEvEENS15_INSA_25SM100_TMA_2SM_LOAD_IM2COLES1G_vEEEENS_8epilogue10collective18CollectiveEpilogueINS1L_23Sm100TmaWarpSpecializedILi4ELi2ELi16ELb1ELb0EEEJNSB_IJSI_SJ_SL_EEENSB_IJNSW_ISI_SE_EENSW_INSC_ILi16EEESE_EEEEESN_NSB_IJlNSB_IJSE_llEEESY_EEESN_S1W_NS1L_6fusion15FusionCallbacksIS1P_NS1X_17LinearCombinationISN_fSN_fLNS_15FloatRoundStyleE2EEES1Q_S1U_JEEENSA_5SM1004TMEM4LOAD26SM100_TMEM_LOAD_32dp32b16xENSA_13SM90_TMA_LOADENS17_INS18_ILi2ELi4ELi3EEES1B_NSW_INSB_IJNSC_ILi8EEES1S_EEENSB_IJS1S_SE_EEEEEEENSA_39AutoVectorizingCopyWithAssumedAlignmentILi128EEENSA_14SM90_TMA_STOREES2D_S2F_S2F_EEEvvEEEEvNT_6ParamsE,"",@"SHT_CUDA_INFO"
	.sectionflags	@""
	.align	4


	//----- nvinfo : EIATTR_CUDA_API_VERSION
	.align		4
        /*0000*/ 	.byte	0x04, 0x37
        /*0002*/ 	.short	(.L_31 - .L_30)
.L_30:
        /*0004*/ 	.word	0x00000082


	//----- nvinfo : EIATTR_KPARAM_INFO
	.align		4
.L_31:
        /*0008*/ 	.byte	0x04, 0x17
        /*000a*/ 	.short	(.L_33 - .L_32)
.L_32:
        /*000c*/ 	.word	0x00000000
        /*0010*/ 	.short	0x0000
        /*0012*/ 	.short	0x0000
        /*0014*/ 	.byte	0x00, 0xf0, 0x01, 0x20


	//----- nvinfo : EIATTR_AT_ENTRY_FRAGMENTS
	.align		4
.L_33:
        /*0018*/ 	.byte	0x04, 0x4f
        /*001a*/ 	.short	(.L_35 - .L_34)


	//   ....[0]....
.L_34:
        /*001c*/ 	.word	0x00000007


	//----- nvinfo : EIATTR_RESERVED_SMEM_USED
	.align		4
.L_35:
        /*0020*/ 	.byte	0x01, 0x41
	.zero		2


	//----- nvinfo : EIATTR_SPARSE_MMA_MASK
	.align		4
        /*0024*/ 	.byte	0x03, 0x50
        /*0026*/ 	.short	0x0000


	//----- nvinfo : EIATTR_TCGEN05_2CTA_USED
	.align		4
        /*0028*/ 	.byte	0x01, 0x52
	.zero		2


	//----- nvinfo : EIATTR_MAXREG_COUNT
	.align		4
        /*002c*/ 	.byte	0x03, 0x1b
        /*002e*/ 	.short	0x00ff


	//----- nvinfo : EIATTR_NUM_BARRIERS
	.align		4
        /*0030*/ 	.byte	0x02, 0x4c
        /*0032*/ 	.byte	0x07
	.zero		1


	//----- nvinfo : EIATTR_EXTERNS
	.align		4
        /*0034*/ 	.byte	0x04, 0x0f
        /*0036*/ 	.short	(.L_37 - .L_36)


	//   ....[0]....
	.align		4
.L_36:
        /*0038*/ 	.word	index@(__assertfail)


	//----- nvinfo : EIATTR_MERCURY_ISA_VERSION
	.align		4
.L_37:
        /*003c*/ 	.byte	0x03, 0x5f
        /*003e*/ 	.short	0x0101


	//----- nvinfo : EIATTR_INT_WARP_WIDE_INSTR_OFFSETS
	.align		4
        /*0040*/ 	.byte	0x04, 0x31
        /*0042*/ 	.short	(.L_39 - .L_38)


	//   ....[0]....
.L_38:
        /*0044*/ 	.word	0x00000cd0


	//   ....[1]....
        /*0048*/ 	.word	0x00000d80


	//   ....[2]....
        /*004c*/ 	.word	0x00004a20


	//   ....[3]....
        /*0050*/ 	.word	0x00004a40


	//   ....[4]....
        /*0054*/ 	.word	0x00004a70


	//   ....[5]....
        /*0058*/ 	.word	0x00005a90


	//   ....[6]....
        /*005c*/ 	.word	0x00005af0


	//   ....[7]....
        /*0060*/ 	.word	0x00005bd0


	//   ....[8]....
        /*0064*/ 	.word	0x00005c50


	//   ....[9]....
        /*0068*/ 	.word	0x00005d50


	//   ....[10]....
        /*006c*/ 	.word	0x00005dd0


	//   ....[11]....
        /*0070*/ 	.word	0x00005ed0


	//   ....[12]....
        /*0074*/ 	.word	0x00005f60


	//   ....[13]....
        /*0078*/ 	.word	0x00006060


	//   ....[14]....
        /*007c*/ 	.word	0x000060e0


	//   ....[15]....
        /*0080*/ 	.word	0x000061f0


	//   ....[16]....
        /*0084*/ 	.word	0x00006270


	//   ....[17]....
        /*0088*/ 	.word	0x00006380


	//   ....[18]....
        /*008c*/ 	.word	0x00006410


	//   ....[19]....
        /*0090*/ 	.word	0x00006530


	//   ....[20]....
        /*0094*/ 	.word	0x000065c0


	//----- nvinfo : EIATTR_COOP_GROUP_MASK_REGIDS
	.align		4
.L_39:
        /*0098*/ 	.byte	0x04, 0x29
        /*009a*/ 	.short	(.L_41 - .L_40)


	//   ....[0]....
.L_40:
        /*009c*/ 	.word	0xffffffff


	//   ....[1]....
        /*00a0*/ 	.word	0xffffffff


	//   ....[2]....
        /*00a4*/ 	.word	0xffffffff


	//   ....[3]....
        /*00a8*/ 	.word	0xffffffff


	//   ....[4]....
        /*00ac*/ 	.word	0xffffffff


	//   ....[5]....
        /*00b0*/ 	.word	0xffffffff


	//   ....[6]....
        /*00b4*/ 	.word	0xffffffff


	//   ....[7]....
        /*00b8*/ 	.word	0xffffffff


	//   ....[8]....
        /*00bc*/ 	.word	0xffffffff


	//   ....[9]....
        /*00c0*/ 	.word	0xffffffff


	//   ....[10]....
        /*00c4*/ 	.word	0xffffffff


	//   ....[11]....
        /*00c8*/ 	.word	0xffffffff


	//   ....[12]....
        /*00cc*/ 	.word	0xffffffff


	//----- nvinfo : EIATTR_COOP_GROUP_INSTR_OFFSETS
	.align		4
.L_41:
        /*00d0*/ 	.byte	0x04, 0x28
        /*00d2*/ 	.short	(.L_43 - .L_42)


	//   ....[0]....
.L_42:
        /*00d4*/ 	.word	0x000000d0


	//   ....[1]....
        /*00d8*/ 	.word	0x00000540


	//   ....[2]....
        /*00dc*/ 	.word	0x00000760


	//   ....[3]....
        /*00e0*/ 	.word	0x00000900


	//   ....[4]....
        /*00e4*/ 	.word	0x00000a00


	//   ....[5]....
        /*00e8*/ 	.word	0x00000b50


	//   ....[6]....
        /*00ec*/ 	.word	0x00000df0


	//   ....[7]....
        /*00f0*/ 	.word	0x00002a30


	//   ....[8]....
        /*00f4*/ 	.word	0x000038f0


	//   ....[9]....
        /*00f8*/ 	.word	0x00003dc0


	//   ....[10]....
        /*00fc*/ 	.word	0x00003df0


	//   ....[11]....
        /*0100*/ 	.word	0x00004940


	//   ....[12]....
        /*0104*/ 	.word	0x00004b40


	//----- nvinfo : EIATTR_VRC_CTA_INIT_COUNT
	.align		4
.L_43:
        /*0108*/ 	.byte	0x02, 0x4a
        /*010a*/ 	.byte	0x80
	.zero		1


	//----- nvinfo : EIATTR_SYSCALL_OFFSETS
	.align		4
        /*010c*/ 	.byte	0x04, 0x46
        /*010e*/ 	.short	(.L_45 - .L_44)


	//   ....[0]....
.L_44:
        /*0110*/ 	.word	0x000076b0


	//   ....[1]....
        /*0114*/ 	.word	0x000077a0


	//   ....[2]....
        /*0118*/ 	.word	0x00007f60


	//   ....[3]....
        /*011c*/ 	.word	0x000088e0


	//   ....[4]....
        /*0120*/ 	.word	0x00009210


	//   ....[5]....
        /*0124*/ 	.word	0x00009b80


	//   ....[6]....
        /*0128*/ 	.word	0x0000a4f0


	//   ....[7]....
        /*012c*/ 	.word	0x0000ae90


	//   ....[8]....
        /*0130*/ 	.word	0x0000b800


	//   ....[9]....
        /*0134*/ 	.word	0x0000c120


	//----- nvinfo : EIATTR_MBARRIER_INSTR_OFFSETS
	.align		4
.L_45:
        /*0138*/ 	.byte	0x04, 0x39
        /*013a*/ 	.short	(.L_47 - .L_46)


	//   ....[0]....
.L_46:
        /*013c*/ 	.word	0x00000650
        /*0140*/ 	.word	0x000000ff
        /*0144*/ 	.word	0x00000000
        /*0148*/ 	.short	0x0100
        /*014a*/ 	.byte	0x04
	.zero		1


	//   ....[1]....
        /*014c*/ 	.word	0x00000660
        /*0150*/ 	.word	0x000000ff
        /*0154*/ 	.word	0x00000040
        /*0158*/ 	.short	0x0100
        /*015a*/ 	.byte	0x04
	.zero		1


	//   ....[2]....
        /*015c*/ 	.word	0x00000670
        /*0160*/ 	.word	0x000000ff
        /*0164*/ 	.word	0x00000008
        /*0168*/ 	.short	0x0100
        /*016a*/ 	.byte	0x04
	.zero		1


	//   ....[3]....
        /*016c*/ 	.word	0x00000680
        /*0170*/ 	.word	0x000000ff
        /*0174*/ 	.word	0x00000048
        /*0178*/ 	.short	0x0100
        /*017a*/ 	.byte	0x04
	.zero		1


	//   ....[4]....
        /*017c*/ 	.word	0x00000690
        /*0180*/ 	.word	0x000000ff
        /*0184*/ 	.word	0x00000010
        /*0188*/ 	.short	0x0100
        /*018a*/ 	.byte	0x04
	.zero		1


	//   ....[5]....
        /*018c*/ 	.word	0x000006a0
        /*0190*/ 	.word	0x000000ff
        /*0194*/ 	.word	0x00000050
        /*0198*/ 	.short	0x0100
        /*019a*/ 	.byte	0x04
	.zero		1


	//   ....[6]....
        /*019c*/ 	.word	0x000006b0
        /*01a0*/ 	.word	0x000000ff
        /*01a4*/ 	.word	0x00000018
        /*01a8*/ 	.short	0x0100
        /*01aa*/ 	.byte	0x04
	.zero		1


	//   ....[7]....
        /*01ac*/ 	.word	0x000006c0
        /*01b0*/ 	.word	0x000000ff
        /*01b4*/ 	.word	0x00000058
        /*01b8*/ 	.short	0x0100
        /*01ba*/ 	.byte	0x04
	.zero		1


	//   ....[8]....
        /*01bc*/ 	.word	0x000006d0
        /*01c0*/ 	.word	0x000000ff
        /*01c4*/ 	.word	0x00000020
        /*01c8*/ 	.short	0x0100
        /*01ca*/ 	.byte	0x04
	.zero		1


	//   ....[9]....
        /*01cc*/ 	.word	0x000006e0
        /*01d0*/ 	.word	0x000000ff
        /*01d4*/ 	.word	0x00000060
        /*01d8*/ 	.short	0x0100
        /*01da*/ 	.byte	0x04
	.zero		1


	//   ....[10]....
        /*01dc*/ 	.word	0x000006f0
        /*01e0*/ 	.word	0x000000ff
        /*01e4*/ 	.word	0x00000028
        /*01e8*/ 	.short	0x0100
        /*01ea*/ 	.byte	0x04
	.zero		1


	//   ....[11]....
        /*01ec*/ 	.word	0x00000700
        /*01f0*/ 	.word	0x000000ff
        /*01f4*/ 	.word	0x00000068
        /*01f8*/ 	.short	0x0100
        /*01fa*/ 	.byte	0x04
	.zero		1


	//   ....[12]....
        /*01fc*/ 	.word	0x00000710
        /*0200*/ 	.word	0x000000ff
        /*0204*/ 	.word	0x00000030
        /*0208*/ 	.short	0x0100
        /*020a*/ 	.byte	0x04
	.zero		1


	//   ....[13]....
        /*020c*/ 	.word	0x00000720
        /*0210*/ 	.word	0x000000ff
        /*0214*/ 	.word	0x00000070
        /*0218*/ 	.short	0x0100
        /*021a*/ 	.byte	0x04
	.zero		1


	//   ....[14]....
        /*021c*/ 	.word	0x00000730
        /*0220*/ 	.word	0x000000ff
        /*0224*/ 	.word	0x00000038
        /*0228*/ 	.short	0x0100
        /*022a*/ 	.byte	0x04
	.zero		1


	//   ....[15]....
        /*022c*/ 	.word	0x00000740
        /*0230*/ 	.word	0x000000ff
        /*0234*/ 	.word	0x00000078
        /*0238*/ 	.short	0x0100
        /*023a*/ 	.byte	0x04
	.zero		1


	//   ....[16]....
        /*023c*/ 	.word	0x00000870
        /*0240*/ 	.word	0x000000ff
        /*0244*/ 	.word	0x00000080
        /*0248*/ 	.short	0x0100
        /*024a*/ 	.byte	0x04
	.zero		1


	//   ....[17]....
        /*024c*/ 	.word	0x00000880
        /*0250*/ 	.word	0x000000ff
        /*0254*/ 	.word	0x000000a0
        /*0258*/ 	.short	0x0100
        /*025a*/ 	.byte	0x04
	.zero		1


	//   ....[18]....
        /*025c*/ 	.word	0x00000890
        /*0260*/ 	.word	0x000000ff
        /*0264*/ 	.word	0x00000088
        /*0268*/ 	.short	0x0100
        /*026a*/ 	.byte	0x04
	.zero		1


	//   ....[19]....
        /*026c*/ 	.word	0x000008a0
        /*0270*/ 	.word	0x000000ff
        /*0274*/ 	.word	0x000000a8
        /*0278*/ 	.short	0x0100
        /*027a*/ 	.byte	0x04
	.zero		1


	//   ....[20]....
        /*027c*/ 	.word	0x000008b0
        /*0280*/ 	.word	0x000000ff
        /*0284*/ 	.word	0x00000090
        /*0288*/ 	.short	0x0100
        /*028a*/ 	.byte	0x04
	.zero		1


	//   ....[21]....
        /*028c*/ 	.word	0x000008c0
        /*0290*/ 	.word	0x000000ff
        /*0294*/ 	.word	0x000000b0
        /*0298*/ 	.short	0x0100
        /*029a*/ 	.byte	0x04
	.zero		1


	//   ....[22]....
        /*029c*/ 	.word	0x000008d0
        /*02a0*/ 	.word	0x000000ff
        /*02a4*/ 	.word	0x00000098
        /*02a8*/ 	.short	0x0100
        /*02aa*/ 	.byte	0x04
	.zero		1


	//   ....[23]....
        /*02ac*/ 	.word	0x000008e0
        /*02b0*/ 	.word	0x000000ff
        /*02b4*/ 	.word	0x000000b8
        /*02b8*/ 	.short	0x0100
        /*02ba*/ 	.byte	0x04
	.zero		1


	//   ....[24]....
        /*02bc*/ 	.word	0x000009d0
        /*02c0*/ 	.word	0x000000ff
        /*02c4*/ 	.word	0x000000c0
        /*02c8*/ 	.short	0x0100
        /*02ca*/ 	.byte	0x04
	.zero		1


	//   ....[25]....
        /*02cc*/ 	.word	0x000009e0
        /*02d0*/ 	.word	0x000000ff
        /*02d4*/ 	.word	0x000000c8
        /*02d8*/ 	.short	0x0100
        /*02da*/ 	.byte	0x04
	.zero		1


	//   ....[26]....
        /*02dc*/ 	.word	0x00000b20
        /*02e0*/ 	.word	0x000000ff
        /*02e4*/ 	.word	0x000000d0
        /*02e8*/ 	.short	0x0100
        /*02ea*/ 	.byte	0x06
	.zero		1


	//   ....[27]....
        /*02ec*/ 	.word	0x00000b30
        /*02f0*/ 	.word	0x000000ff
        /*02f4*/ 	.word	0x000000d8
        /*02f8*/ 	.short	0x0100
        /*02fa*/ 	.byte	0x06
	.zero		1


	//   ....[28]....
        /*02fc*/ 	.word	0x00000c70
        /*0300*/ 	.word	0x000000ff
        /*0304*/ 	.word	0x000000e0
        /*0308*/ 	.short	0x0100
        /*030a*/ 	.byte	0x04
	.zero		1


	//   ....[29]....
        /*030c*/ 	.word	0x00000c80
        /*0310*/ 	.word	0x000000ff
        /*0314*/ 	.word	0x000000f0
        /*0318*/ 	.short	0x0100
        /*031a*/ 	.byte	0x04
	.zero		1


	//   ....[30]....
        /*031c*/ 	.word	0x00000c90
        /*0320*/ 	.word	0x000000ff
        /*0324*/ 	.word	0x000000e8
        /*0328*/ 	.short	0x0100
        /*032a*/ 	.byte	0x04
	.zero		1


	//   ....[31]....
        /*032c*/ 	.word	0x00000ca0
        /*0330*/ 	.word	0x000000ff
        /*0334*/ 	.word	0x000000f8
        /*0338*/ 	.short	0x0100
        /*033a*/ 	.byte	0x04
	.zero		1


	//   ....[32]....
        /*033c*/ 	.word	0x00000da0
        /*0340*/ 	.word	0x000000ff
        /*0344*/ 	.word	0x00000100
        /*0348*/ 	.short	0x0100
        /*034a*/ 	.byte	0x06
	.zero		1


	//   ....[33]....
        /*034c*/ 	.word	0x00001ba0
        /*0350*/ 	.word	0x000000ff
        /*0354*/ 	.word	0x00000040
        /*0358*/ 	.short	0x010a
        /*035a*/ 	.byte	0x06
	.zero		1


	//   ....[34]....
        /*035c*/ 	.word	0x00001ee0
        /*0360*/ 	.word	0x000000ff
        /*0364*/ 	.word	0x00000040
        /*0368*/ 	.short	0x010a
        /*036a*/ 	.byte	0x08
	.zero		1


	//   ....[35]....
        /*036c*/ 	.word	0x00002090
        /*0370*/ 	.word	0x000000ff
        /*0374*/ 	.word	0x00000040
        /*0378*/ 	.short	0x010a
        /*037a*/ 	.byte	0x09
	.zero		1


	//   ....[36]....
        /*037c*/ 	.word	0x000023c0
        /*0380*/ 	.word	0x000000ff
        /*0384*/ 	.word	0x000000c8
        /*0388*/ 	.short	0x0101
        /*038a*/ 	.byte	0x21
	.zero		1


	//   ....[37]....
        /*038c*/ 	.word	0x000023f0
        /*0390*/ 	.word	0x000000ff
        /*0394*/ 	.word	0x00000040
        /*0398*/ 	.short	0x010a
        /*039a*/ 	.byte	0x04
	.zero		1


	//   ....[38]....
        /*039c*/ 	.word	0x00002570
        /*03a0*/ 	.word	0x000000ff
        /*03a4*/ 	.word	0x00000040
        /*03a8*/ 	.short	0x010a
        /*03aa*/ 	.byte	0x08
	.zero		1


	//   ....[39]....
        /*03ac*/ 	.word	0x00002720
        /*03b0*/ 	.word	0x000000ff
        /*03b4*/ 	.word	0x00000040
        /*03b8*/ 	.short	0x010a
        /*03ba*/ 	.byte	0x09
	.zero		1


	//   ....[40]....
        /*03bc*/ 	.word	0x00002a40
        /*03c0*/ 	.word	0x000000ff
        /*03c4*/ 	.word	0x000000d0
        /*03c8*/ 	.short	0x010a
        /*03ca*/ 	.byte	0x21
	.zero		1


	//   ....[41]....
        /*03cc*/ 	.word	0x00002b00
        /*03d0*/ 	.word	0x000000ff
        /*03d4*/ 	.word	0x00000000
        /*03d8*/ 	.short	0x0101
        /*03da*/ 	.byte	0x04
	.zero		1


	//   ....[42]....
        /*03dc*/ 	.word	0x000030f0
        /*03e0*/ 	.word	0x000000ff
        /*03e4*/ 	.word	0x00000000
        /*03e8*/ 	.short	0x010a
        /*03ea*/ 	.byte	0x04
	.zero		1


	//   ....[43]....
        /*03ec*/ 	.word	0x00003190
        /*03f0*/ 	.word	0x000000ff
        /*03f4*/ 	.word	0x00000000
        /*03f8*/ 	.short	0x010a
        /*03fa*/ 	.byte	0x05
	.zero		1


	//   ....[44]....
        /*03fc*/ 	.word	0x00003230
        /*0400*/ 	.word	0x000000ff
        /*0404*/ 	.word	0x00000000
        /*0408*/ 	.short	0x010a
        /*040a*/ 	.byte	0x05
	.zero		1


	//   ....[45]....
        /*040c*/ 	.word	0x000032d0
        /*0410*/ 	.word	0x000000ff
        /*0414*/ 	.word	0x00000000
        /*0418*/ 	.short	0x010a
        /*041a*/ 	.byte	0x05
	.zero		1


	//   ....[46]....
        /*041c*/ 	.word	0x00003370
        /*0420*/ 	.word	0x000000ff
        /*0424*/ 	.word	0x00000000
        /*0428*/ 	.short	0x010a
        /*042a*/ 	.byte	0x05
	.zero		1


	//   ....[47]....
        /*042c*/ 	.word	0x00003410
        /*0430*/ 	.word	0x000000ff
        /*0434*/ 	.word	0x00000000
        /*0438*/ 	.short	0x010a
        /*043a*/ 	.byte	0x05
	.zero		1


	//   ....[48]....
        /*043c*/ 	.word	0x000034b0
        /*0440*/ 	.word	0x000000ff
        /*0444*/ 	.word	0x00000000
        /*0448*/ 	.short	0x010a
        /*044a*/ 	.byte	0x05
	.zero		1


	//   ....[49]....
        /*044c*/ 	.word	0x00003560
        /*0450*/ 	.word	0x00000000
        /*0454*/ 	.word	0x00000000
        /*0458*/ 	.short	0x010a
        /*045a*/ 	.byte	0xff
	.zero		1


	//   ....[50]....
        /*045c*/ 	.word	0x000036b0
        /*0460*/ 	.word	0x000000ff
        /*0464*/ 	.word	0x000000d8
        /*0468*/ 	.short	0x010a
        /*046a*/ 	.byte	0x04
	.zero		1


	//   ....[51]....
        /*046c*/ 	.word	0x00003750
        /*0470*/ 	.word	0x000000ff
        /*0474*/ 	.word	0x000000d0
        /*0478*/ 	.short	0x010a
        /*047a*/ 	.byte	0x04
	.zero		1


	//   ....[52]....
        /*047c*/ 	.word	0x000037f0
        /*0480*/ 	.word	0x000000ff
        /*0484*/ 	.word	0x00000000
        /*0488*/ 	.short	0x0101
        /*048a*/ 	.byte	0x05
	.zero		1


	//   ....[53]....
        /*048c*/ 	.word	0x00003830
        /*0490*/ 	.word	0x000000ff
        /*0494*/ 	.word	0x000000d8
        /*0498*/ 	.short	0x0106
        /*049a*/ 	.byte	0x04
	.zero		1


	//   ....[54]....
        /*049c*/ 	.word	0x00003870
        /*04a0*/ 	.word	0x00000000
        /*04a4*/ 	.word	0x000000d8
        /*04a8*/ 	.short	0x010a
        /*04aa*/ 	.byte	0xff
	.zero		1


	//   ....[55]....
        /*04ac*/ 	.word	0x00003ac0
        /*04b0*/ 	.word	0x000000ff
        /*04b4*/ 	.word	0x00000008
        /*04b8*/ 	.short	0x010a
        /*04ba*/ 	.byte	0x05
	.zero		1


	//   ....[56]....
        /*04bc*/ 	.word	0x00003ae0
        /*04c0*/ 	.word	0x000000ff
        /*04c4*/ 	.word	0x00000008
        /*04c8*/ 	.short	0x010a
        /*04ca*/ 	.byte	0x05
	.zero		1


	//   ....[57]....
        /*04cc*/ 	.word	0x00003c70
        /*04d0*/ 	.word	0x000000ff
        /*04d4*/ 	.word	0x00000008
        /*04d8*/ 	.short	0x010a
        /*04da*/ 	.byte	0x05
	.zero		1


	//   ....[58]....
        /*04dc*/ 	.word	0x00003c90
        /*04e0*/ 	.word	0x000000ff
        /*04e4*/ 	.word	0x00000008
        /*04e8*/ 	.short	0x010a
        /*04ea*/ 	.byte	0x05
	.zero		1


	//   ....[59]....
        /*04ec*/ 	.word	0x00003d50
        /*04f0*/ 	.word	0x000000ff
        /*04f4*/ 	.word	0x00000000
        /*04f8*/ 	.short	0x0101
        /*04fa*/ 	.byte	0x04
	.zero		1


	//   ....[60]....
        /*04fc*/ 	.word	0x000040c0
        /*0500*/ 	.word	0x000000ff
        /*0504*/ 	.word	0x000000d0
        /*0508*/ 	.short	0x010a
        /*050a*/ 	.byte	0x15
	.zero		1


	//   ....[61]....
        /*050c*/ 	.word	0x00004160
        /*0510*/ 	.word	0x000000ff
        /*0514*/ 	.word	0x00000000
        /*0518*/ 	.short	0x0101
        /*051a*/ 	.byte	0x26
	.zero		1


	//   ....[62]....
        /*051c*/ 	.word	0x000041a0
        /*0520*/ 	.word	0x000000ff
        /*0524*/ 	.word	0x000000f0
        /*0528*/ 	.short	0x010a
        /*052a*/ 	.byte	0x1a
	.zero		1


	//   ....[63]....
        /*052c*/ 	.word	0x00004270
        /*0530*/ 	.word	0x000000ff
        /*0534*/ 	.word	0x00000000
        /*0538*/ 	.short	0x010a
        /*053a*/ 	.byte	0x04
	.zero		1


	//   ....[64]....
        /*053c*/ 	.word	0x000042e0
        /*0540*/ 	.word	0x000000ff
        /*0544*/ 	.word	0x00000000
        /*0548*/ 	.short	0x010a
        /*054a*/ 	.byte	0x11
	.zero		1


	//   ....[65]....
        /*054c*/ 	.word	0x00004430
        /*0550*/ 	.word	0x000000ff
        /*0554*/ 	.word	0x00000000
        /*0558*/ 	.short	0x010a
        /*055a*/ 	.byte	0x05
	.zero		1


	//   ....[66]....
        /*055c*/ 	.word	0x00004730
        /*0560*/ 	.word	0x000000ff
        /*0564*/ 	.word	0x00000000
        /*0568*/ 	.short	0x010a
        /*056a*/ 	.byte	0x04
	.zero		1


	//   ....[67]....
        /*056c*/ 	.word	0x000047d0
        /*0570*/ 	.word	0x00000000
        /*0574*/ 	.word	0x00000000
        /*0578*/ 	.short	0x010a
        /*057a*/ 	.byte	0xff
	.zero		1


	//   ....[68]....
        /*057c*/ 	.word	0x00004810
        /*0580*/ 	.word	0x00000000
        /*0584*/ 	.word	0x00000000
        /*0588*/ 	.short	0x010a
        /*058a*/ 	.byte	0xff
	.zero		1


	//   ....[69]....
        /*058c*/ 	.word	0x00004880
        /*0590*/ 	.word	0x000000ff
        /*0594*/ 	.word	0x00000000
        /*0598*/ 	.short	0x0101
        /*059a*/ 	.byte	0x04
	.zero		1


	//   ....[70]....
        /*059c*/ 	.word	0x000048c0
        /*05a0*/ 	.word	0x000000ff
        /*05a4*/ 	.word	0x00000100
        /*05a8*/ 	.short	0x010a
        /*05aa*/ 	.byte	0x15
	.zero		1


	//   ....[71]....
        /*05ac*/ 	.word	0x00004930
        /*05b0*/ 	.word	0x000000ff
        /*05b4*/ 	.word	0x00000000
        /*05b8*/ 	.short	0x0101
        /*05ba*/ 	.byte	0x04
	.zero		1


	//   ....[72]....
        /*05bc*/ 	.word	0x00004fb0
        /*05c0*/ 	.word	0x000000ff
        /*05c4*/ 	.word	0x000000d0
        /*05c8*/ 	.short	0x010a
        /*05ca*/ 	.byte	0x1f
	.zero		1


	//   ....[73]....
        /*05cc*/ 	.word	0x00005050
        /*05d0*/ 	.word	0x000000ff
        /*05d4*/ 	.word	0x00000000
        /*05d8*/ 	.short	0x0101
        /*05da*/ 	.byte	0x40
	.zero		1


	//   ....[74]....
        /*05dc*/ 	.word	0x00005570
        /*05e0*/ 	.word	0x000000ff
        /*05e4*/ 	.word	0x000000c8
        /*05e8*/ 	.short	0x010a
        /*05ea*/ 	.byte	0x1f
	.zero		1


	//   ....[75]....
        /*05ec*/ 	.word	0x00005a30
        /*05f0*/ 	.word	0x000000ff
        /*05f4*/ 	.word	0x000000a0
        /*05f8*/ 	.short	0x010a
        /*05fa*/ 	.byte	0x1f
	.zero		1


	//   ....[76]....
        /*05fc*/ 	.word	0x00005b80
        /*0600*/ 	.word	0x000000ff
        /*0604*/ 	.word	0x00000080
        /*0608*/ 	.short	0x010b
        /*060a*/ 	.byte	0x1f
	.zero		1


	//   ....[77]....
        /*060c*/ 	.word	0x00005b90
        /*0610*/ 	.word	0x000000ff
        /*0614*/ 	.word	0x00000000
        /*0618*/ 	.short	0x0101
        /*061a*/ 	.byte	0x33
	.zero		1


	//   ....[78]....
        /*061c*/ 	.word	0x00005ba0
        /*0620*/ 	.word	0x000000ff
        /*0624*/ 	.word	0x000000a8
        /*0628*/ 	.short	0x010a
        /*062a*/ 	.byte	0x1f
	.zero		1


	//   ....[79]....
        /*062c*/ 	.word	0x00005d00
        /*0630*/ 	.word	0x000000ff
        /*0634*/ 	.word	0x00000088
        /*0638*/ 	.short	0x010b
        /*063a*/ 	.byte	0x1f
	.zero		1


	//   ....[80]....
        /*063c*/ 	.word	0x00005d10
        /*0640*/ 	.word	0x000000ff
        /*0644*/ 	.word	0x00000000
        /*0648*/ 	.short	0x0101
        /*064a*/ 	.byte	0x31
	.zero		1


	//   ....[81]....
        /*064c*/ 	.word	0x00005d20
        /*0650*/ 	.word	0x000000ff
        /*0654*/ 	.word	0x000000b0
        /*0658*/ 	.short	0x010a
        /*065a*/ 	.byte	0x1f
	.zero		1


	//   ....[82]....
        /*065c*/ 	.word	0x00005e80
        /*0660*/ 	.word	0x000000ff
        /*0664*/ 	.word	0x00000090
        /*0668*/ 	.short	0x010b
        /*066a*/ 	.byte	0x1f
	.zero		1


	//   ....[83]....
        /*066c*/ 	.word	0x00005e90
        /*0670*/ 	.word	0x000000ff
        /*0674*/ 	.word	0x00000000
        /*0678*/ 	.short	0x0101
        /*067a*/ 	.byte	0x30
	.zero		1


	//   ....[84]....
        /*067c*/ 	.word	0x00005ea0
        /*0680*/ 	.word	0x000000ff
        /*0684*/ 	.word	0x000000b8
        /*0688*/ 	.short	0x010a
        /*068a*/ 	.byte	0x1f
	.zero		1


	//   ....[85]....
        /*068c*/ 	.word	0x00006010
        /*0690*/ 	.word	0x000000ff
        /*0694*/ 	.word	0x00000098
        /*0698*/ 	.short	0x010b
        /*069a*/ 	.byte	0x1f
	.zero		1


	//   ....[86]....
        /*069c*/ 	.word	0x00006020
        /*06a0*/ 	.word	0x000000ff
        /*06a4*/ 	.word	0x00000000
        /*06a8*/ 	.short	0x0101
        /*06aa*/ 	.byte	0x2f
	.zero		1


	//   ....[87]....
        /*06ac*/ 	.word	0x00006030
        /*06b0*/ 	.word	0x000000ff
        /*06b4*/ 	.word	0x000000a0
        /*06b8*/ 	.short	0x010a
        /*06ba*/ 	.byte	0x1f
	.zero		1


	//   ....[88]....
        /*06bc*/ 	.word	0x000061a0
        /*06c0*/ 	.word	0x000000ff
        /*06c4*/ 	.word	0x00000080
        /*06c8*/ 	.short	0x010b
        /*06ca*/ 	.byte	0x1f
	.zero		1


	//   ....[89]....
        /*06cc*/ 	.word	0x000061b0
        /*06d0*/ 	.word	0x000000ff
        /*06d4*/ 	.word	0x00000000
        /*06d8*/ 	.short	0x0101
        /*06da*/ 	.byte	0x33
	.zero		1


	//   ....[90]....
        /*06dc*/ 	.word	0x000061c0
        /*06e0*/ 	.word	0x000000ff
        /*06e4*/ 	.word	0x000000a8
        /*06e8*/ 	.short	0x010a
        /*06ea*/ 	.byte	0x1f
	.zero		1


	//   ....[91]....
        /*06ec*/ 	.word	0x00006330
        /*06f0*/ 	.word	0x000000ff
        /*06f4*/ 	.word	0x00000088
        /*06f8*/ 	.short	0x010b
        /*06fa*/ 	.byte	0x1f
	.zero		1


	//   ....[92]....
        /*06fc*/ 	.word	0x00006340
        /*0700*/ 	.word	0x000000ff
        /*0704*/ 	.word	0x00000000
        /*0708*/ 	.short	0x0101
        /*070a*/ 	.byte	0x31
	.zero		1


	//   ....[93]....
        /*070c*/ 	.word	0x00006350
        /*0710*/ 	.word	0x000000ff
        /*0714*/ 	.word	0x000000b0
        /*0718*/ 	.short	0x010a
        /*071a*/ 	.byte	0x1f
	.zero		1


	//   ....[94]....
        /*071c*/ 	.word	0x000064e0
        /*0720*/ 	.word	0x000000ff
        /*0724*/ 	.word	0x00000090
        /*0728*/ 	.short	0x010b
        /*072a*/ 	.byte	0x1f
	.zero		1


	//   ....[95]....
        /*072c*/ 	.word	0x000064f0
        /*0730*/ 	.word	0x000000ff
        /*0734*/ 	.word	0x00000000
        /*0738*/ 	.short	0x0101
        /*073a*/ 	.byte	0x30
	.zero		1


	//   ....[96]....
        /*073c*/ 	.word	0x00006500
        /*0740*/ 	.word	0x000000ff
        /*0744*/ 	.word	0x000000b8
        /*0748*/ 	.short	0x010a
        /*074a*/ 	.byte	0x1f
	.zero		1


	//   ....[97]....
        /*074c*/ 	.word	0x000066c0
        /*0750*/ 	.word	0x000000ff
        /*0754*/ 	.word	0x00000098
        /*0758*/ 	.short	0x010b
        /*075a*/ 	.byte	0x1f
	.zero		1


	//   ....[98]....
        /*075c*/ 	.word	0x000066d0
        /*0760*/ 	.word	0x000000ff
        /*0764*/ 	.word	0x00000000
        /*0768*/ 	.short	0x0101
        /*076a*/ 	.byte	0x2f
	.zero		1


	//   ....[99]....
        /*076c*/ 	.word	0x000066f0
        /*0770*/ 	.word	0x000000ff
        /*0774*/ 	.word	0x000000a0
        /*0778*/ 	.short	0x010a
        /*077a*/ 	.byte	0x1f
	.zero		1


	//   ....[100]....
        /*077c*/ 	.word	0x00006710
        /*0780*/ 	.word	0x000000ff
        /*0784*/ 	.word	0x000000a8
        /*0788*/ 	.short	0x010a
        /*078a*/ 	.byte	0x1f
	.zero		1


	//   ....[101]....
        /*078c*/ 	.word	0x00006730
        /*0790*/ 	.word	0x000000ff
        /*0794*/ 	.word	0x000000b0
        /*0798*/ 	.short	0x010a
        /*079a*/ 	.byte	0x1f
	.zero		1


	//   ....[102]....
        /*079c*/ 	.word	0x00006780
        /*07a0*/ 	.word	0x00000002
        /*07a4*/ 	.word	0x000000b8
        /*07a8*/ 	.short	0x010a
        /*07aa*/ 	.byte	0xff
	.zero		1


	//   ....[103]....
        /*07ac*/ 	.word	0x00006b00
        /*07b0*/ 	.word	0x000000ff
        /*07b4*/ 	.word	0x000000d0
        /*07b8*/ 	.short	0x010a
        /*07ba*/ 	.byte	0x31
	.zero		1


	//   ....[104]....
        /*07bc*/ 	.word	0x00006bd0
        /*07c0*/ 	.word	0x000000ff
        /*07c4*/ 	.word	0x00000000
        /*07c8*/ 	.short	0x0101
        /*07ca*/ 	.byte	0x04
	.zero		1


	//   ....[105]....
        /*07cc*/ 	.word	0x00007c30
        /*07d0*/ 	.word	0x000000ff
        /*07d4*/ 	.word	0x00000080
        /*07d8*/ 	.short	0x010a
        /*07da*/ 	.byte	0x31
	.zero		1


	//   ....[106]....
        /*07dc*/ 	.word	0x00007c60
        /*07e0*/ 	.word	0x00000054
        /*07e4*/ 	.word	0x000000e0
        /*07e8*/ 	.short	0x010a
        /*07ea*/ 	.byte	0xff
	.zero		1


	//   ....[107]....
        /*07ec*/ 	.word	0x00007d50
        /*07f0*/ 	.word	0x000000ff
        /*07f4*/ 	.word	0x00000080
        /*07f8*/ 	.short	0x010a
        /*07fa*/ 	.byte	0x31
	.zero		1


	//   ....[108]....
        /*07fc*/ 	.word	0x00007e40
        /*0800*/ 	.word	0x00000054
        /*0804*/ 	.word	0x000000e0
        /*0808*/ 	.short	0x010a
        /*080a*/ 	.byte	0xff
	.zero		1


	//   ....[109]....
        /*080c*/ 	.word	0x00008610
        /*0810*/ 	.word	0x00000000
        /*0814*/ 	.word	0x00000000
        /*0818*/ 	.short	0x0101
        /*081a*/ 	.byte	0xff
	.zero		1


	//   ....[110]....
        /*081c*/ 	.word	0x00008620
        /*0820*/ 	.word	0x00000003
        /*0824*/ 	.word	0x00000080
        /*0828*/ 	.short	0x010a
        /*082a*/ 	.byte	0xff
	.zero		1


	//   ....[111]....
        /*082c*/ 	.word	0x00008700
        /*0830*/ 	.word	0x00000003
        /*0834*/ 	.word	0x00000080
        /*0838*/ 	.short	0x010a
        /*083a*/ 	.byte	0xff
	.zero		1


	//   ....[112]....
        /*083c*/ 	.word	0x00008f40
        /*0840*/ 	.word	0x00000059
        /*0844*/ 	.word	0x00000000
        /*0848*/ 	.short	0x0101
        /*084a*/ 	.byte	0xff
	.zero		1


	//   ....[113]....
        /*084c*/ 	.word	0x00008f60
        /*0850*/ 	.word	0x00000028
        /*0854*/ 	.word	0x00000080
        /*0858*/ 	.short	0x010a
        /*085a*/ 	.byte	0xff
	.zero		1


	//   ....[114]....
        /*085c*/ 	.word	0x00009030
        /*0860*/ 	.word	0x00000028
        /*0864*/ 	.word	0x00000080
        /*0868*/ 	.short	0x010a
        /*086a*/ 	.byte	0xff
	.zero		1


	//   ....[115]....
        /*086c*/ 	.word	0x00009860
        /*0870*/ 	.word	0x00000059
        /*0874*/ 	.word	0x00000000
        /*0878*/ 	.short	0x0101
        /*087a*/ 	.byte	0xff
	.zero		1


	//   ....[116]....
        /*087c*/ 	.word	0x00009880
        /*0880*/ 	.word	0x0000005a
        /*0884*/ 	.word	0x00000080
        /*0888*/ 	.short	0x010a
        /*088a*/ 	.byte	0xff
	.zero		1


	//   ....[117]....
        /*088c*/ 	.word	0x00009960
        /*0890*/ 	.word	0x0000005a
        /*0894*/ 	.word	0x00000080
        /*0898*/ 	.short	0x010a
        /*089a*/ 	.byte	0xff
	.zero		1


	//   ....[118]....
        /*089c*/ 	.word	0x0000a1d0
        /*08a0*/ 	.word	0x0000005b
        /*08a4*/ 	.word	0x00000000
        /*08a8*/ 	.short	0x0101
        /*08aa*/ 	.byte	0xff
	.zero		1


	//   ....[119]....
        /*08ac*/ 	.word	0x0000a1f0
        /*08b0*/ 	.word	0x0000005a
        /*08b4*/ 	.word	0x00000080
        /*08b8*/ 	.short	0x010a
        /*08ba*/ 	.byte	0xff
	.zero		1


	//   ....[120]....
        /*08bc*/ 	.word	0x0000a2c0
        /*08c0*/ 	.word	0x0000005a
        /*08c4*/ 	.word	0x00000080
        /*08c8*/ 	.short	0x010a
        /*08ca*/ 	.byte	0xff
	.zero		1


	//   ....[121]....
        /*08cc*/ 	.word	0x0000ab70
        /*08d0*/ 	.word	0x0000005b
        /*08d4*/ 	.word	0x00000000
        /*08d8*/ 	.short	0x0101
        /*08da*/ 	.byte	0xff
	.zero		1


	//   ....[122]....
        /*08dc*/ 	.word	0x0000ab90
        /*08e0*/ 	.word	0x0000005a
        /*08e4*/ 	.word	0x00000080
        /*08e8*/ 	.short	0x010a
        /*08ea*/ 	.byte	0xff
	.zero		1


	//   ....[123]....
        /*08ec*/ 	.word	0x0000ac60
        /*08f0*/ 	.word	0x0000005a
        /*08f4*/ 	.word	0x00000080
        /*08f8*/ 	.short	0x010a
        /*08fa*/ 	.byte	0xff
	.zero		1


	//   ....[124]....
        /*08fc*/ 	.word	0x0000b4e0
        /*0900*/ 	.word	0x0000005b
        /*0904*/ 	.word	0x00000000
        /*0908*/ 	.short	0x0101
        /*090a*/ 	.byte	0xff
	.zero		1


	//   ....[125]....
        /*090c*/ 	.word	0x0000b500
        /*0910*/ 	.word	0x0000005a
        /*0914*/ 	.word	0x00000080
        /*0918*/ 	.short	0x010a
        /*091a*/ 	.byte	0xff
	.zero		1


	//   ....[126]....
        /*091c*/ 	.word	0x0000b5d0
        /*0920*/ 	.word	0x0000005a
        /*0924*/ 	.word	0x00000080
        /*0928*/ 	.short	0x010a
        /*092a*/ 	.byte	0xff
	.zero		1


	//   ....[127]....
        /*092c*/ 	.word	0x0000be50
        /*0930*/ 	.word	0x0000005b
        /*0934*/ 	.word	0x00000000
        /*0938*/ 	.short	0x0101
        /*093a*/ 	.byte	0xff
	.zero		1


	//   ....[128]....
        /*093c*/ 	.word	0x0000be70
        /*0940*/ 	.word	0x0000005a
        /*0944*/ 	.word	0x00000080
        /*0948*/ 	.short	0x010a
        /*094a*/ 	.byte	0xff
	.zero		1


	//   ....[129]....
        /*094c*/ 	.word	0x0000bf40
        /*0950*/ 	.word	0x0000005a
        /*0954*/ 	.word	0x00000080
        /*0958*/ 	.short	0x010a
        /*095a*/ 	.byte	0xff
	.zero		1


	//   ....[130]....
        /*095c*/ 	.word	0x0000c250
        /*0960*/ 	.word	0x00000054
        /*0964*/ 	.word	0x00000000
        /*0968*/ 	.short	0x0101
        /*096a*/ 	.byte	0xff
	.zero		1


	//   ....[131]....
        /*096c*/ 	.word	0x0000c7c0
        /*0970*/ 	.word	0x00000003
        /*0974*/ 	.word	0x00000000
        /*0978*/ 	.short	0x0101
        /*097a*/ 	.byte	0xff
	.zero		1


	//   ....[132]....
        /*097c*/ 	.word	0x0000ca50
        /*0980*/ 	.word	0x000000ff
        /*0984*/ 	.word	0x00000000
        /*0988*/ 	.short	0x0101
        /*098a*/ 	.byte	0x04
	.zero		1


	//   ....[133]....
        /*098c*/ 	.word	0x0000ca80
        /*0990*/ 	.word	0x00000000
        /*0994*/ 	.word	0x00000040
        /*0998*/ 	.short	0x010a
        /*099a*/ 	.byte	0xff
	.zero		1


	//   ....[134]....
        /*099c*/ 	.word	0x0000cae0
        /*09a0*/ 	.word	0x00000000
        /*09a4*/ 	.word	0x00000040
        /*09a8*/ 	.short	0x010a
        /*09aa*/ 	.byte	0xff
	.zero		1


	//   ....[135]....
        /*09ac*/ 	.word	0x0000cb40
        /*09b0*/ 	.word	0x00000000
        /*09b4*/ 	.word	0x000000d0
        /*09b8*/ 	.short	0x010a
        /*09ba*/ 	.byte	0xff
	.zero		1


	//   ....[136]....
        /*09bc*/ 	.word	0x0000cba0
        /*09c0*/ 	.word	0x00000000
        /*09c4*/ 	.word	0x00000000
        /*09c8*/ 	.short	0x010a
        /*09ca*/ 	.byte	0xff
	.zero		1


	//   ....[137]....
        /*09cc*/ 	.word	0x0000cc00
        /*09d0*/ 	.word	0x00000000
        /*09d4*/ 	.word	0x00000000
        /*09d8*/ 	.short	0x010a
        /*09da*/ 	.byte	0xff
	.zero		1


	//   ....[138]....
        /*09dc*/ 	.word	0x0000cc60
        /*09e0*/ 	.word	0x00000000
        /*09e4*/ 	.word	0x00000000
        /*09e8*/ 	.short	0x010a
        /*09ea*/ 	.byte	0xff
	.zero		1


	//   ....[139]....
        /*09ec*/ 	.word	0x0000ccc0
        /*09f0*/ 	.word	0x00000000
        /*09f4*/ 	.word	0x00000000
        /*09f8*/ 	.short	0x010a
        /*09fa*/ 	.byte	0xff
	.zero		1


	//   ....[140]....
        /*09fc*/ 	.word	0x0000cd20
        /*0a00*/ 	.word	0x00000000
        /*0a04*/ 	.word	0x00000000
        /*0a08*/ 	.short	0x010a
        /*0a0a*/ 	.byte	0xff
	.zero		1


	//   ....[141]....
        /*0a0c*/ 	.word	0x0000cd80
        /*0a10*/ 	.word	0x00000000
        /*0a14*/ 	.word	0x00000000
        /*0a18*/ 	.short	0x010a
        /*0a1a*/ 	.byte	0xff
	.zero		1


	//   ....[142]....
        /*0a1c*/ 	.word	0x0000cde0
        /*0a20*/ 	.word	0x00000000
        /*0a24*/ 	.word	0x00000000
        /*0a28*/ 	.short	0x010a
        /*0a2a*/ 	.byte	0xff
	.zero		1


	//   ....[143]....
        /*0a2c*/ 	.word	0x0000ce40
        /*0a30*/ 	.word	0x00000004
        /*0a34*/ 	.word	0x000000d8
        /*0a38*/ 	.short	0x010a
        /*0a3a*/ 	.byte	0xff
	.zero		1


	//   ....[144]....
        /*0a3c*/ 	.word	0x0000cea0
        /*0a40*/ 	.word	0x00000004
        /*0a44*/ 	.word	0x000000d0
        /*0a48*/ 	.short	0x010a
        /*0a4a*/ 	.byte	0xff
	.zero		1


	//   ....[145]....
        /*0a4c*/ 	.word	0x0000cf00
        /*0a50*/ 	.word	0x00000005
        /*0a54*/ 	.word	0x00000008
        /*0a58*/ 	.short	0x010a
        /*0a5a*/ 	.byte	0xff
	.zero		1


	//   ....[146]....
        /*0a5c*/ 	.word	0x0000cff0
        /*0a60*/ 	.word	0x00000003
        /*0a64*/ 	.word	0x00000008
        /*0a68*/ 	.short	0x010a
        /*0a6a*/ 	.byte	0xff
	.zero		1


	//   ....[147]....
        /*0a6c*/ 	.word	0x0000d050
        /*0a70*/ 	.word	0x00000004
        /*0a74*/ 	.word	0x000000d0
        /*0a78*/ 	.short	0x010a
        /*0a7a*/ 	.byte	0xff
	.zero		1


	//   ....[148]....
        /*0a7c*/ 	.word	0x0000d0b0
        /*0a80*/ 	.word	0x00000004
        /*0a84*/ 	.word	0x000000f0
        /*0a88*/ 	.short	0x010a
        /*0a8a*/ 	.byte	0xff
	.zero		1


	//   ....[149]....
        /*0a8c*/ 	.word	0x0000d110
        /*0a90*/ 	.word	0x00000004
        /*0a94*/ 	.word	0x00000000
        /*0a98*/ 	.short	0x010a
        /*0a9a*/ 	.byte	0xff
	.zero		1


	//   ....[150]....
        /*0a9c*/ 	.word	0x0000d170
        /*0aa0*/ 	.word	0x00000000
        /*0aa4*/ 	.word	0x00000000
        /*0aa8*/ 	.short	0x010a
        /*0aaa*/ 	.byte	0xff
	.zero		1


	//   ....[151]....
        /*0aac*/ 	.word	0x0000d1d0
        /*0ab0*/ 	.word	0x00000000
        /*0ab4*/ 	.word	0x00000100
        /*0ab8*/ 	.short	0x010a
        /*0aba*/ 	.byte	0xff
	.zero		1


	//   ....[152]....
        /*0abc*/ 	.word	0x0000d230
        /*0ac0*/ 	.word	0x00000000
        /*0ac4*/ 	.word	0x000000d0
        /*0ac8*/ 	.short	0x010a
        /*0aca*/ 	.byte	0xff
	.zero		1


	//   ....[153]....
        /*0acc*/ 	.word	0x0000d290
        /*0ad0*/ 	.word	0x00000003
        /*0ad4*/ 	.word	0x000000c8
        /*0ad8*/ 	.short	0x010a
        /*0ada*/ 	.byte	0xff
	.zero		1


	//   ....[154]....
        /*0adc*/ 	.word	0x0000d2f0
        /*0ae0*/ 	.word	0x00000003
        /*0ae4*/ 	.word	0x000000a0
        /*0ae8*/ 	.short	0x010a
        /*0aea*/ 	.byte	0xff
	.zero		1


	//   ....[155]....
        /*0aec*/ 	.word	0x0000d350
        /*0af0*/ 	.word	0x00000003
        /*0af4*/ 	.word	0x000000a8
        /*0af8*/ 	.short	0x010a
        /*0afa*/ 	.byte	0xff
	.zero		1


	//   ....[156]....
        /*0afc*/ 	.word	0x0000d3b0
        /*0b00*/ 	.word	0x00000003
        /*0b04*/ 	.word	0x000000b0
        /*0b08*/ 	.short	0x010a
        /*0b0a*/ 	.byte	0xff
	.zero		1


	//   ....[157]....
        /*0b0c*/ 	.word	0x0000d410
        /*0b10*/ 	.word	0x00000003
        /*0b14*/ 	.word	0x000000b8
        /*0b18*/ 	.short	0x010a
        /*0b1a*/ 	.byte	0xff
	.zero		1


	//   ....[158]....
        /*0b1c*/ 	.word	0x0000d470
        /*0b20*/ 	.word	0x00000000
        /*0b24*/ 	.word	0x000000a0
        /*0b28*/ 	.short	0x010a
        /*0b2a*/ 	.byte	0xff
	.zero		1


	//   ....[159]....
        /*0b2c*/ 	.word	0x0000d4d0
        /*0b30*/ 	.word	0x00000000
        /*0b34*/ 	.word	0x000000a8
        /*0b38*/ 	.short	0x010a
        /*0b3a*/ 	.byte	0xff
	.zero		1


	//   ....[160]....
        /*0b3c*/ 	.word	0x0000d530
        /*0b40*/ 	.word	0x00000000
        /*0b44*/ 	.word	0x000000b0
        /*0b48*/ 	.short	0x010a
        /*0b4a*/ 	.byte	0xff
	.zero		1


	//   ....[161]....
        /*0b4c*/ 	.word	0x0000d590
        /*0b50*/ 	.word	0x00000000
        /*0b54*/ 	.word	0x000000b8
        /*0b58*/ 	.short	0x010a
        /*0b5a*/ 	.byte	0xff
	.zero		1


	//   ....[162]....
        /*0b5c*/ 	.word	0x0000d5f0
        /*0b60*/ 	.word	0x00000003
        /*0b64*/ 	.word	0x000000a0
        /*0b68*/ 	.short	0x010a
        /*0b6a*/ 	.byte	0xff
	.zero		1


	//   ....[163]....
        /*0b6c*/ 	.word	0x0000d650
        /*0b70*/ 	.word	0x00000003
        /*0b74*/ 	.word	0x000000a8
        /*0b78*/ 	.short	0x010a
        /*0b7a*/ 	.byte	0xff
	.zero		1


	//   ....[164]....
        /*0b7c*/ 	.word	0x0000d6b0
        /*0b80*/ 	.word	0x00000003
        /*0b84*/ 	.word	0x000000b0
        /*0b88*/ 	.short	0x010a
        /*0b8a*/ 	.byte	0xff
	.zero		1


	//   ....[165]....
        /*0b8c*/ 	.word	0x0000d710
        /*0b90*/ 	.word	0x00000000
        /*0b94*/ 	.word	0x000000d0
        /*0b98*/ 	.short	0x010a
        /*0b9a*/ 	.byte	0xff
	.zero		1


	//   ....[166]....
        /*0b9c*/ 	.word	0x0000d770
        /*0ba0*/ 	.word	0x00000000
        /*0ba4*/ 	.word	0x00000080
        /*0ba8*/ 	.short	0x010a
        /*0baa*/ 	.byte	0xff
	.zero		1


	//   ....[167]....
        /*0bac*/ 	.word	0x0000d7c0
        /*0bb0*/ 	.word	0x00000054
        /*0bb4*/ 	.word	0x000000e0
        /*0bb8*/ 	.short	0x010a
        /*0bba*/ 	.byte	0xff
	.zero		1


	//   ....[168]....
        /*0bbc*/ 	.word	0x0000d810
        /*0bc0*/ 	.word	0x00000003
        /*0bc4*/ 	.word	0x00000080
        /*0bc8*/ 	.short	0x010a
        /*0bca*/ 	.byte	0xff
	.zero		1


	//   ....[169]....
        /*0bcc*/ 	.word	0x0000d860
        /*0bd0*/ 	.word	0x00000028
        /*0bd4*/ 	.word	0x00000080
        /*0bd8*/ 	.short	0x010a
        /*0bda*/ 	.byte	0xff
	.zero		1


	//   ....[170]....
        /*0bdc*/ 	.word	0x0000d8b0
        /*0be0*/ 	.word	0x0000005a
        /*0be4*/ 	.word	0x00000080
        /*0be8*/ 	.short	0x010a
        /*0bea*/ 	.byte	0xff
	.zero		1


	//   ....[171]....
        /*0bec*/ 	.word	0x0000d900
        /*0bf0*/ 	.word	0x0000005a
        /*0bf4*/ 	.word	0x00000080
        /*0bf8*/ 	.short	0x010a
        /*0bfa*/ 	.byte	0xff
	.zero		1


	//   ....[172]....
        /*0bfc*/ 	.word	0x0000d950
        /*0c00*/ 	.word	0x0000005a
        /*0c04*/ 	.word	0x00000080
        /*0c08*/ 	.short	0x010a
        /*0c0a*/ 	.byte	0xff
	.zero		1


	//   ....[173]....
        /*0c0c*/ 	.word	0x0000d9a0
        /*0c10*/ 	.word	0x0000005a
        /*0c14*/ 	.word	0x00000080
        /*0c18*/ 	.short	0x010a
        /*0c1a*/ 	.byte	0xff
	.zero		1


	//   ....[174]....
        /*0c1c*/ 	.word	0x0000d9f0
        /*0c20*/ 	.word	0x0000005a
        /*0c24*/ 	.word	0x00000080
        /*0c28*/ 	.short	0x010a
        /*0c2a*/ 	.byte	0xff
	.zero		1


	//----- nvinfo : EIATTR_NUM_MBARRIERS
	.align		4
.L_47:
        /*0c2c*/ 	.byte	0x03, 0x38
        /*0c2e*/ 	.short	0x0021


	//----- nvinfo : EIATTR_EXIT_INSTR_OFFSETS
	.align		4
        /*0c30*/ 	.byte	0x04, 0x1c
        /*0c32*/ 	.short	(.L_49 - .L_48)


	//   ....[0]....
.L_48:
        /*0c34*/ 	.word	0x00003590


	//   ....[1]....
        /*0c38*/ 	.word	0x00003840


	//   ....[2]....
        /*0c3c*/ 	.word	0x000038a0


	//   ....[3]....
        /*0c40*/ 	.word	0x00004b50


	//   ....[4]....
        /*0c44*/ 	.word	0x000067b0


	//   ....[5]....
        /*0c48*/ 	.word	0x000067f0


	//   ....[6]....
        /*0c4c*/ 	.word	0x0000c930


	//   ....[7]....
        /*0c50*/ 	.word	0x0000c9b0


	//   ....[8]....
        /*0c54*/ 	.word	0x0000c9e0


	//   ....[9]....
        /*0c58*/ 	.word	0x0000ca60


	//----- nvinfo : EIATTR_MAX_THREADS
	.align		4
.L_49:
        /*0c5c*/ 	.byte	0x04, 0x05
        /*0c5e*/ 	.short	(.L_51 - .L_50)
.L_50:
        /*0c60*/ 	.word	0x00000100
        /*0c64*/ 	.word	0x00000001
        /*0c68*/ 	.word	0x00000001


	//----- nvinfo : EIATTR_CRS_STACK_SIZE
	.align		4
.L_51:
        /*0c6c*/ 	.byte	0x04, 0x1e
        /*0c6e*/ 	.short	(.L_53 - .L_52)
.L_52:
        /*0c70*/ 	.word	0x00000000


	//----- nvinfo : EIATTR_CBANK_PARAM_SIZE
	.align		4
.L_53:
        /*0c74*/ 	.byte	0x03, 0x19
        /*0c76*/ 	.short	0x0800


	//----- nvinfo : EIATTR_PARAM_CBANK
	.align		4
        /*0c78*/ 	.byte	0x04, 0x0a
        /*0c7a*/ 	.short	(.L_55 - .L_54)
	.align		4
.L_54:
        /*0c7c*/ 	.word	index@(.nv.constant0._ZN7cutlass13device_kernelINS_4conv6kernel13ConvUniversalINS1_16ConvProblemShapeILNS1_8OperatorE2ELi2EEENS1_10collective14CollectiveConvINS1_47MainloopSm100TmaUmmaWarpSpecializedImplicitGemmILS5_2ELi8ELi2ELi1ELi2EN4cute5tupleIJNSA_1CILi2EEENSC_ILi1EEESE_EEEEENSB_IJNSC_ILi256EEENSB_IJNSC_ILi128EEEEEENSB_IJNSC_ILi32EEEEEEEEENS_10tfloat32_tESN_NSA_8TiledMMAINSA_8MMA_AtomIJNSA_23SM100_MMA_TF32_2x1SM_SSISN_SN_fLi256ELi128ELNSA_4UMMA5MajorE1ELSS_1ELNSR_7ScaleInE0ELST_0EEEEEENSA_6LayoutINSB_IJSE_SE_SE_EEENSB_IJNSC_ILi0EEESY_SY_EEEEENSB_IJNSA_10UnderscoreES11_S11_EEEEENS7_6detail27Sm100ImplicitGemmTileTraitsINSA_18SM100_TMA_2SM_LOADENSA_14ComposedLayoutINSA_7SwizzleILi2ELi5ELi2EEENSA_18smem_ptr_flag_bitsILi32EEENSW_INSB_IJSK_NSC_ILi4EEEEEENSB_IJSE_SK_EEEEEEEvEENS15_INSA_25SM100_TMA_2SM_LOAD_IM2COLES1G_vEEEENS_8epilogue10collective18CollectiveEpilogueINS1L_23Sm100TmaWarpSpecializedILi4ELi2ELi16ELb1ELb0EEEJNSB_IJSI_SJ_SL_EEENSB_IJNSW_ISI_SE_EENSW_INSC_ILi16EEESE_EEEEESN_NSB_IJlNSB_IJSE_llEEESY_EEESN_S1W_NS1L_6fusion15FusionCallbacksIS1P_NS1X_17LinearCombinationISN_fSN_fLNS_15FloatRoundStyleE2EEES1Q_S1U_JEEENSA_5SM1004TMEM4LOAD26SM100_TMEM_LOAD_32dp32b16xENSA_13SM90_TMA_LOADENS17_INS18_ILi2ELi4ELi3EEES1B_NSW_INSB_IJNSC_ILi8EEES1S_EEENSB_IJS1S_SE_EEEEEEENSA_39AutoVectorizingCopyWithAssumedAlignmentILi128EEENSA_14SM90_TMA_STOREES2D_S2F_S2F_EEEvvEEEEvNT_6ParamsE)
        /*0c80*/ 	.short	0x0380
        /*0c82*/ 	.short	0x0800


	//----- nvinfo : EIATTR_SW_WAR
	.align		4
.L_55:
        /*0c84*/ 	.byte	0x04, 0x36
        /*0c86*/ 	.short	(.L_57 - .L_56)
.L_56:
        /*0c88*/ 	.word	0x00000008
.L_57:


//--------------------- .nv.callgraph             --------------------------
	.section	.nv.callgraph,"",@"SHT_CUDA_CALLGRAPH"
	.align	4
	.sectionentsize	8
	.align		4
        /*0000*/ 	.word	0x00000000
	.align		4
        /*0004*/ 	.word	0xffffffff
	.align		4
        /*0008*/ 	.word	index@(_ZN7cutlass13device_kernelINS_4conv6kernel13ConvUniversalINS1_16ConvProblemShapeILNS1_8OperatorE2ELi2EEENS1_10collective14CollectiveConvINS1_47MainloopSm100TmaUmmaWarpSpecializedImplicitGemmILS5_2ELi8ELi2ELi1ELi2EN4cute5tupleIJNSA_1CILi2EEENSC_ILi1EEESE_EEEEENSB_IJNSC_ILi256EEENSB_IJNSC_ILi128EEEEEENSB_IJNSC_ILi32EEEEEEEEENS_10tfloat32_tESN_NSA_8TiledMMAINSA_8MMA_AtomIJNSA_23SM100_MMA_TF32_2x1SM_SSISN_SN_fLi256ELi128ELNSA_4UMMA5MajorE1ELSS_1ELNSR_7ScaleInE0ELST_0EEEEEENSA_6LayoutINSB_IJSE_SE_SE_EEENSB_IJNSC_ILi0EEESY_SY_EEEEENSB_IJNSA_10UnderscoreES11_S11_EEEEENS7_6detail27Sm100ImplicitGemmTileTraitsINSA_18SM100_TMA_2SM_LOADENSA_14ComposedLayoutINSA_7SwizzleILi2ELi5ELi2EEENSA_18smem_ptr_flag_bitsILi32EEENSW_INSB_IJSK_NSC_ILi4EEEEEENSB_IJSE_SK_EEEEEEEvEENS15_INSA_25SM100_TMA_2SM_LOAD_IM2COLES1G_vEEEENS_8epilogue10collective18CollectiveEpilogueINS1L_23Sm100TmaWarpSpecializedILi4ELi2ELi16ELb1ELb0EEEJNSB_IJSI_SJ_SL_EEENSB_IJNSW_ISI_SE_EENSW_INSC_ILi16EEESE_EEEEESN_NSB_IJlNSB_IJSE_llEEESY_EEESN_S1W_NS1L_6fusion15FusionCallbacksIS1P_NS1X_17LinearCombinationISN_fSN_fLNS_15FloatRoundStyleE2EEES1Q_S1U_JEEENSA_5SM1004TMEM4LOAD26SM100_TMEM_LOAD_32dp32b16xENSA_13SM90_TMA_LOADENS17_INS18_ILi2ELi4ELi3EEES1B_NSW_INSB_IJNSC_ILi8EEES1S_EEENSB_IJS1S_SE_EEEEEEENSA_39AutoVectorizingCopyWithAssumedAlignmentILi128EEENSA_14SM90_TMA_STOREES2D_S2F_S2F_EEEvvEEEEvNT_6ParamsE)
	.align		4
        /*000c*/ 	.word	index@(__assertfail)
	.align		4
        /*0010*/ 	.word	0x00000000
	.align		4
        /*0014*/ 	.word	0xfffffffe
	.align		4
        /*0018*/ 	.word	0x00000000
	.align		4
        /*001c*/ 	.word	0xfffffffd
	.align		4
        /*0020*/ 	.word	0x00000000
	.align		4
        /*0024*/ 	.word	0xfffffffc


//--------------------- .nv.constant4             --------------------------
	.section	.nv.constant4,"a",@progbits
	.align	8
	.align		8
.nv.constant4:
        /*0000*/ 	.dword	__assertfail
	.align		8
        /*0008*/ 	.dword	__unnamed_1
	.align		8
        /*0010*/ 	.dword	__unnamed_2
	.align		8
        /*0018*/ 	.dword	_ZN39_INTERNAL_8b740b44_4_k_cu_72dacf3c_48204cuda3std3__45__cpo5beginE
	.align		8
        /*0020*/ 	.dword	_ZN39_INTERNAL_8b740b44_4_k_cu_72dacf3c_48204cuda3std3__45__cpo3endE
	.align		8
        /*0028*/ 	.dword	_ZN39_INTERNAL_8b740b44_4_k_cu_72dacf3c_48204cuda3std3__45__cpo6cbeginE
	.align		8
        /*0030*/ 	.dword	_ZN39_INTERNAL_8b740b44_4_k_cu_72dacf3c_48204cuda3std3__45__cpo4cendE
	.align		8
        /*0038*/ 	.dword	_ZN39_INTERNAL_8b740b44_4_k_cu_72dacf3c_48204cuda3std3__441_GLOBAL__N__8b740b44_4_k_cu_72dacf3c_48206ignoreE
	.align		8
        /*0040*/ 	.dword	_ZN39_INTERNAL_8b740b44_4_k_cu_72dacf3c_48204cuda3std3__419piecewise_constructE
	.align		8
        /*0048*/ 	.dword	_ZN39_INTERNAL_8b740b44_4_k_cu_72dacf3c_48204cuda3std3__48in_placeE
	.align		8
        /*0050*/ 	.dword	_ZN39_INTERNAL_8b740b44_4_k_cu_72dacf3c_48204cuda3std6ranges3__45__cpo4swapE
	.align		8
        /*0058*/ 	.dword	_ZN39_INTERNAL_8b740b44_4_k_cu_72dacf3c_48204cuda3std6ranges3__45__cpo9iter_moveE
	.align		8
        /*0060*/ 	.dword	_ZN39_INTERNAL_8b740b44_4_k_cu_72dacf3c_48204cute7productE
	.align		8
        /*0068*/ 	.dword	_ZN39_INTERNAL_8b740b44_4_k_cu_72dacf3c_48204cute1_E
	.align		8
        /*0070*/ 	.dword	$str$27
	.align		8
        /*0078*/ 	.dword	$str$28
	.align		8
        /*0080*/ 	.dword	$str$29
	.align		8
        /*0088*/ 	.dword	$str$30


//--------------------- .text._ZN7cutlass13device_kernelINS_4conv6kernel13ConvUniversalINS1_16ConvProblemShapeILNS1_8OperatorE2ELi2EEENS1_10collective14CollectiveConvINS1_47MainloopSm100TmaUmmaWarpSpecializedImplicitGemmILS5_2ELi8ELi2ELi1ELi2EN4cute5tupleIJNSA_1CILi2EEENSC_ILi1EEESE_EEEEENSB_IJNSC_ILi256EEENSB_IJNSC_ILi128EEEEEENSB_IJNSC_ILi32EEEEEEEEENS_10tfloat32_tESN_NSA_8TiledMMAINSA_8MMA_AtomIJNSA_23SM100_MMA_TF32_2x1SM_SSISN_SN_fLi256ELi128ELNSA_4UMMA5MajorE1ELSS_1ELNSR_7ScaleInE0ELST_0EEEEEENSA_6LayoutINSB_IJSE_SE_SE_EEENSB_IJNSC_ILi0EEESY_SY_EEEEENSB_IJNSA_10UnderscoreES11_S11_EEEEENS7_6detail27Sm100ImplicitGemmTileTraitsINSA_18SM100_TMA_2SM_LOADENSA_14ComposedLayoutINSA_7SwizzleILi2ELi5ELi2EEENSA_18smem_ptr_flag_bitsILi32EEENSW_INSB_IJSK_NSC_ILi4EEEEEENSB_IJSE_SK_EEEEEEEvEENS15_INSA_25SM100_TMA_2SM_LOAD_IM2COLES1G_vEEEENS_8epilogue10collective18CollectiveEpilogueINS1L_23Sm100TmaWarpSpecializedILi4ELi2ELi16ELb1ELb0EEEJNSB_IJSI_SJ_SL_EEENSB_IJNSW_ISI_SE_EENSW_INSC_ILi16EEESE_EEEEESN_NSB_IJlNSB_IJSE_llEEESY_EEESN_S1W_NS1L_6fusion15FusionCallbacksIS1P_NS1X_17LinearCombinationISN_fSN_fLNS_15FloatRoundStyleE2EEES1Q_S1U_JEEENSA_5SM1004TMEM4LOAD26SM100_TMEM_LOAD_32dp32b16xENSA_13SM90_TMA_LOADENS17_INS18_ILi2ELi4ELi3EEES1B_NSW_INSB_IJNSC_ILi8EEES1S_EEENSB_IJS1S_SE_EEEEEEENSA_39AutoVectorizingCopyWithAssumedAlignmentILi128EEENSA_14SM90_TMA_STOREES2D_S2F_S2F_EEEvvEEEEvNT_6ParamsE --------------------------
	.section	.text._ZN7cutlass13device_kernelINS_4conv6kernel13ConvUniversalINS1_16ConvProblemShapeILNS1_8OperatorE2ELi2EEENS1_10collective14CollectiveConvINS1_47MainloopSm100TmaUmmaWarpSpecializedImplicitGemmILS5_2ELi8ELi2ELi1ELi2EN4cute5tupleIJNSA_1CILi2EEENSC_ILi1EEESE_EEEEENSB_IJNSC_ILi256EEENSB_IJNSC_ILi128EEEEEENSB_IJNSC_ILi32EEEEEEEEENS_10tfloat32_tESN_NSA_8TiledMMAINSA_8MMA_AtomIJNSA_23SM100_MMA_TF32_2x1SM_SSISN_SN_fLi256ELi128ELNSA_4UMMA5MajorE1ELSS_1ELNSR_7ScaleInE0ELST_0EEEEEENSA_6LayoutINSB_IJSE_SE_SE_EEENSB_IJNSC_ILi0EEESY_SY_EEEEENSB_IJNSA_10UnderscoreES11_S11_EEEEENS7_6detail27Sm100ImplicitGemmTileTraitsINSA_18SM100_TMA_2SM_LOADENSA_14ComposedLayoutINSA_7SwizzleILi2ELi5ELi2EEENSA_18smem_ptr_flag_bitsILi32EEENSW_INSB_IJSK_NSC_ILi4EEEEEENSB_IJSE_SK_EEEEEEEvEENS15_INSA_25SM100_TMA_2SM_LOAD_IM2COLES1G_vEEEENS_8epilogue10collective18CollectiveEpilogueINS1L_23Sm100TmaWarpSpecializedILi4ELi2ELi16ELb1ELb0EEEJNSB_IJSI_SJ_SL_EEENSB_IJNSW_ISI_SE_EENSW_INSC_ILi16EEESE_EEEEESN_NSB_IJlNSB_IJSE_llEEESY_EEESN_S1W_NS1L_6fusion15FusionCallbacksIS1P_NS1X_17LinearCombinationISN_fSN_fLNS_15FloatRoundStyleE2EEES1Q_S1U_JEEENSA_5SM1004TMEM4LOAD26SM100_TMEM_LOAD_32dp32b16xENSA_13SM90_TMA_LOADENS17_INS18_ILi2ELi4ELi3EEES1B_NSW_INSB_IJNSC_ILi8EEES1S_EEENSB_IJS1S_SE_EEEEEEENSA_39AutoVectorizingCopyWithAssumedAlignmentILi128EEENSA_14SM90_TMA_STOREES2D_S2F_S2F_EEEvvEEEEvNT_6ParamsE,"ax",@progbits
	.align	128
.text._ZN7cutlass13device_kernelINS_4conv6kernel13ConvUniversalINS1_16ConvProblemShapeILNS1_8OperatorE2ELi2EEENS1_10collective14CollectiveConvINS1_47MainloopSm100TmaUmmaWarpSpecializedImplicitGemmILS5_2ELi8ELi2ELi1ELi2EN4cute5tupleIJNSA_1CILi2EEENSC_ILi1EEESE_EEEEENSB_IJNSC_ILi256EEENSB_IJNSC_ILi128EEEEEENSB_IJNSC_ILi32EEEEEEEEENS_10tfloat32_tESN_NSA_8TiledMMAINSA_8MMA_AtomIJNSA_23SM100_MMA_TF32_2x1SM_SSISN_SN_fLi256ELi128ELNSA_4UMMA5MajorE1ELSS_1ELNSR_7ScaleInE0ELST_0EEEEEENSA_6LayoutINSB_IJSE_SE_SE_EEENSB_IJNSC_ILi0EEESY_SY_EEEEENSB_IJNSA_10UnderscoreES11_S11_EEEEENS7_6detail27Sm100ImplicitGemmTileTraitsINSA_18SM100_TMA_2SM_LOADENSA_14ComposedLayoutINSA_7SwizzleILi2ELi5ELi2EEENSA_18smem_ptr_flag_bitsILi32EEENSW_INSB_IJSK_NSC_ILi4EEEEEENSB_IJSE_SK_EEEEEEEvEENS15_INSA_25SM100_TMA_2SM_LOAD_IM2COLES1G_vEEEENS_8epilogue10collective18CollectiveEpilogueINS1L_23Sm100TmaWarpSpecializedILi4ELi2ELi16ELb1ELb0EEEJNSB_IJSI_SJ_SL_EEENSB_IJNSW_ISI_SE_EENSW_INSC_ILi16EEESE_EEEEESN_NSB_IJlNSB_IJSE_llEEESY_EEESN_S1W_NS1L_6fusion15FusionCallbacksIS1P_NS1X_17LinearCombinationISN_fSN_fLNS_15FloatRoundStyleE2EEES1Q_S1U_JEEENSA_5SM1004TMEM4LOAD26SM100_TMEM_LOAD_32dp32b16xENSA_13SM90_TMA_LOADENS17_INS18_ILi2ELi4ELi3EEES1B_NSW_INSB_IJNSC_ILi8EEES1S_EEENSB_IJS1S_SE_EEEEEEENSA_39AutoVectorizingCopyWithAssumedAlignmentILi128EEENSA_14SM90_TMA_STOREES2D_S2F_S2F_EEEvvEEEEvNT_6ParamsE:
        .type           _ZN7cutlass13device_kernelINS_4conv6kernel13ConvUniversalINS1_16ConvProblemShapeILNS1_8OperatorE2ELi2EEENS1_10collective14CollectiveConvINS1_47MainloopSm100TmaUmmaWarpSpecializedImplicitGemmILS5_2ELi8ELi2ELi1ELi2EN4cute5tupleIJNSA_1CILi2EEENSC_ILi1EEESE_EEEEENSB_IJNSC_ILi256EEENSB_IJNSC_ILi128EEEEEENSB_IJNSC_ILi32EEEEEEEEENS_10tfloat32_tESN_NSA_8TiledMMAINSA_8MMA_AtomIJNSA_23SM100_MMA_TF32_2x1SM_SSISN_SN_fLi256ELi128ELNSA_4UMMA5MajorE1ELSS_1ELNSR_7ScaleInE0ELST_0EEEEEENSA_6LayoutINSB_IJSE_SE_SE_EEENSB_IJNSC_ILi0EEESY_SY_EEEEENSB_IJNSA_10UnderscoreES11_S11_EEEEENS7_6detail27Sm100ImplicitGemmTileTraitsINSA_18SM100_TMA_2SM_LOADENSA_14ComposedLayoutINSA_7SwizzleILi2ELi5ELi2EEENSA_18smem_ptr_flag_bitsILi32EEENSW_INSB_IJSK_NSC_ILi4EEEEEENSB_IJSE_SK_EEEEEEEvEENS15_INSA_25SM100_TMA_2SM_LOAD_IM2COLES1G_vEEEENS_8epilogue10collective18CollectiveEpilogueINS1L_23Sm100TmaWarpSpecializedILi4ELi2ELi16ELb1ELb0EEEJNSB_IJSI_SJ_SL_EEENSB_IJNSW_ISI_SE_EENSW_INSC_ILi16EEESE_EEEEESN_NSB_IJlNSB_IJSE_llEEESY_EEESN_S1W_NS1L_6fusion15FusionCallbacksIS1P_NS1X_17LinearCombinationISN_fSN_fLNS_15FloatRoundStyleE2EEES1Q_S1U_JEEENSA_5SM1004TMEM4LOAD26SM100_TMEM_LOAD_32dp32b16xENSA_13SM90_TMA_LOADENS17_INS18_ILi2ELi4ELi3EEES1B_NSW_INSB_IJNSC_ILi8EEES1S_EEENSB_IJS1S_SE_EEEEEEENSA_39AutoVectorizingCopyWithAssumedAlignmentILi128EEENSA_14SM90_TMA_STOREES2D_S2F_S2F_EEEvvEEEEvNT_6ParamsE,@function
        .size           _ZN7cutlass13device_kernelINS_4conv6kernel13ConvUniversalINS1_16ConvProblemShapeILNS1_8OperatorE2ELi2EEENS1_10collective14CollectiveConvINS1_47MainloopSm100TmaUmmaWarpSpecializedImplicitGemmILS5_2ELi8ELi2ELi1ELi2EN4cute5tupleIJNSA_1CILi2EEENSC_ILi1EEESE_EEEEENSB_IJNSC_ILi256EEENSB_IJNSC_ILi128EEEEEENSB_IJNSC_ILi32EEEEEEEEENS_10tfloat32_tESN_NSA_8TiledMMAINSA_8MMA_AtomIJNSA_23SM100_MMA_TF32_2x1SM_SSISN_SN_fLi256ELi128ELNSA_4UMMA5MajorE1ELSS_1ELNSR_7ScaleInE0ELST_0EEEEEENSA_6LayoutINSB_IJSE_SE_SE_EEENSB_IJNSC_ILi0EEESY_SY_EEEEENSB_IJNSA_10UnderscoreES11_S11_EEEEENS7_6detail27Sm100ImplicitGemmTileTraitsINSA_18SM100_TMA_2SM_LOADENSA_14ComposedLayoutINSA_7SwizzleILi2ELi5ELi2EEENSA_18smem_ptr_flag_bitsILi32EEENSW_INSB_IJSK_NSC_ILi4EEEEEENSB_IJSE_SK_EEEEEEEvEENS15_INSA_25SM100_TMA_2SM_LOAD_IM2COLES1G_vEEEENS_8epilogue10collective18CollectiveEpilogueINS1L_23Sm100TmaWarpSpecializedILi4ELi2ELi16ELb1ELb0EEEJNSB_IJSI_SJ_SL_EEENSB_IJNSW_ISI_SE_EENSW_INSC_ILi16EEESE_EEEEESN_NSB_IJlNSB_IJSE_llEEESY_EEESN_S1W_NS1L_6fusion15FusionCallbacksIS1P_NS1X_17LinearCombinationISN_fSN_fLNS_15FloatRoundStyleE2EEES1Q_S1U_JEEENSA_5SM1004TMEM4LOAD26SM100_TMEM_LOAD_32dp32b16xENSA_13SM90_TMA_LOADENS17_INS18_ILi2ELi4ELi3EEES1B_NSW_INSB_IJNSC_ILi8EEES1S_EEENSB_IJS1S_SE_EEEEEEENSA_39AutoVectorizingCopyWithAssumedAlignmentILi128EEENSA_14SM90_TMA_STOREES2D_S2F_S2F_EEEvvEEEEvNT_6ParamsE,(.L_x_243 - _ZN7cutlass13device_kernelINS_4conv6kernel13ConvUniversalINS1_16ConvProblemShapeILNS1_8OperatorE2ELi2EEENS1_10collective14CollectiveConvINS1_47MainloopSm100TmaUmmaWarpSpecializedImplicitGemmILS5_2ELi8ELi2ELi1ELi2EN4cute5tupleIJNSA_1CILi2EEENSC_ILi1EEESE_EEEEENSB_IJNSC_ILi256EEENSB_IJNSC_ILi128EEEEEENSB_IJNSC_ILi32EEEEEEEEENS_10tfloat32_tESN_NSA_8TiledMMAINSA_8MMA_AtomIJNSA_23SM100_MMA_TF32_2x1SM_SSISN_SN_fLi256ELi128ELNSA_4UMMA5MajorE1ELSS_1ELNSR_7ScaleInE0ELST_0EEEEEENSA_6LayoutINSB_IJSE_SE_SE_EEENSB_IJNSC_ILi0EEESY_SY_EEEEENSB_IJNSA_10UnderscoreES11_S11_EEEEENS7_6detail27Sm100ImplicitGemmTileTraitsINSA_18SM100_TMA_2SM_LOADENSA_14ComposedLayoutINSA_7SwizzleILi2ELi5ELi2EEENSA_18smem_ptr_flag_bitsILi32EEENSW_INSB_IJSK_NSC_ILi4EEEEEENSB_IJSE_SK_EEEEEEEvEENS15_INSA_25SM100_TMA_2SM_LOAD_IM2COLES1G_vEEEENS_8epilogue10collective18CollectiveEpilogueINS1L_23Sm100TmaWarpSpecializedILi4ELi2ELi16ELb1ELb0EEEJNSB_IJSI_SJ_SL_EEENSB_IJNSW_ISI_SE_EENSW_INSC_ILi16EEESE_EEEEESN_NSB_IJlNSB_IJSE_llEEESY_EEESN_S1W_NS1L_6fusion15FusionCallbacksIS1P_NS1X_17LinearCombinationISN_fSN_fLNS_15FloatRoundStyleE2EEES1Q_S1U_JEEENSA_5SM1004TMEM4LOAD26SM100_TMEM_LOAD_32dp32b16xENSA_13SM90_TMA_LOADENS17_INS18_ILi2ELi4ELi3EEES1B_NSW_INSB_IJNSC_ILi8EEES1S_EEENSB_IJS1S_SE_EEEEEEENSA_39AutoVectorizingCopyWithAssumedAlignmentILi128EEENSA_14SM90_TMA_STOREES2D_S2F_S2F_EEEvvEEEEvNT_6ParamsE)
        .other          _ZN7cutlass13device_kernelINS_4conv6kernel13ConvUniversalINS1_16ConvProblemShapeILNS1_8OperatorE2ELi2EEENS1_10collective14CollectiveConvINS1_47MainloopSm100TmaUmmaWarpSpecializedImplicitGemmILS5_2ELi8ELi2ELi1ELi2EN4cute5tupleIJNSA_1CILi2EEENSC_ILi1EEESE_EEEEENSB_IJNSC_ILi256EEENSB_IJNSC_ILi128EEEEEENSB_IJNSC_ILi32EEEEEEEEENS_10tfloat32_tESN_NSA_8TiledMMAINSA_8MMA_AtomIJNSA_23SM100_MMA_TF32_2x1SM_SSISN_SN_fLi256ELi128ELNSA_4UMMA5MajorE1ELSS_1ELNSR_7ScaleInE0ELST_0EEEEEENSA_6LayoutINSB_IJSE_SE_SE_EEENSB_IJNSC_ILi0EEESY_SY_EEEEENSB_IJNSA_10UnderscoreES11_S11_EEEEENS7_6detail27Sm100ImplicitGemmTileTraitsINSA_18SM100_TMA_2SM_LOADENSA_14ComposedLayoutINSA_7SwizzleILi2ELi5ELi2EEENSA_18smem_ptr_flag_bitsILi32EEENSW_INSB_IJSK_NSC_ILi4EEEEEENSB_IJSE_SK_EEEEEEEvEENS15_INSA_25SM100_TMA_2SM_LOAD_IM2COLES1G_vEEEENS_8epilogue10collective18CollectiveEpilogueINS1L_23Sm100TmaWarpSpecializedILi4ELi2ELi16ELb1ELb0EEEJNSB_IJSI_SJ_SL_EEENSB_IJNSW_ISI_SE_EENSW_INSC_ILi16EEESE_EEEEESN_NSB_IJlNSB_IJSE_llEEESY_EEESN_S1W_NS1L_6fusion15FusionCallbacksIS1P_NS1X_17LinearCombinationISN_fSN_fLNS_15FloatRoundStyleE2EEES1Q_S1U_JEEENSA_5SM1004TMEM4LOAD26SM100_TMEM_LOAD_32dp32b16xENSA_13SM90_TMA_LOADENS17_INS18_ILi2ELi4ELi3EEES1B_NSW_INSB_IJNSC_ILi8EEES1S_EEENSB_IJS1S_SE_EEEEEEENSA_39AutoVectorizingCopyWithAssumedAlignmentILi128EEENSA_14SM90_TMA_STOREES2D_S2F_S2F_EEEvvEEEEvNT_6ParamsE,@"STO_CUDA_ENTRY STV_DEFAULT"
_ZN7cutlass13device_kernelINS_4conv6kernel13ConvUniversalINS1_16ConvProblemShapeILNS1_8OperatorE2ELi2EEENS1_10collective14CollectiveConvINS1_47MainloopSm100TmaUmmaWarpSpecializedImplicitGemmILS5_2ELi8ELi2ELi1ELi2EN4cute5tupleIJNSA_1CILi2EEENSC_ILi1EEESE_EEEEENSB_IJNSC_ILi256EEENSB_IJNSC_ILi128EEEEEENSB_IJNSC_ILi32EEEEEEEEENS_10tfloat32_tESN_NSA_8TiledMMAINSA_8MMA_AtomIJNSA_23SM100_MMA_TF32_2x1SM_SSISN_SN_fLi256ELi128ELNSA_4UMMA5MajorE1ELSS_1ELNSR_7ScaleInE0ELST_0EEEEEENSA_6LayoutINSB_IJSE_SE_SE_EEENSB_IJNSC_ILi0EEESY_SY_EEEEENSB_IJNSA_10UnderscoreES11_S11_EEEEENS7_6detail27Sm100ImplicitGemmTileTraitsINSA_18SM100_TMA_2SM_LOADENSA_14ComposedLayoutINSA_7SwizzleILi2ELi5ELi2EEENSA_18smem_ptr_flag_bitsILi32EEENSW_INSB_IJSK_NSC_ILi4EEEEEENSB_IJSE_SK_EEEEEEEvEENS15_INSA_25SM100_TMA_2SM_LOAD_IM2COLES1G_vEEEENS_8epilogue10collective18CollectiveEpilogueINS1L_23Sm100TmaWarpSpecializedILi4ELi2ELi16ELb1ELb0EEEJNSB_IJSI_SJ_SL_EEENSB_IJNSW_ISI_SE_EENSW_INSC_ILi16EEESE_EEEEESN_NSB_IJlNSB_IJSE_llEEESY_EEESN_S1W_NS1L_6fusion15FusionCallbacksIS1P_NS1X_17LinearCombinationISN_fSN_fLNS_15FloatRoundStyleE2EEES1Q_S1U_JEEENSA_5SM1004TMEM4LOAD26SM100_TMEM_LOAD_32dp32b16xENSA_13SM90_TMA_LOADENS17_INS18_ILi2ELi4ELi3EEES1B_NSW_INSB_IJNSC_ILi8EEES1S_EEENSB_IJS1S_SE_EEEEEEENSA_39AutoVectorizingCopyWithAssumedAlignmentILi128EEENSA_14SM90_TMA_STOREES2D_S2F_S2F_EEEvvEEEEvNT_6ParamsE:
[----:B------:R-:W1:Y:S01]  /*0000*/  LDC R1, c[0x0][0x37c] ;  /* 0x0000df00ff017b82 */ /* 0x000e620000000800 */
[----:B------:R-:W2:Y:S01]  /*0010*/  S2R R66, SR_TID.X ;  /* 0x0000000000427919 */ /* 0x000ea20000002100 */
[----:B------:R-:W3:Y:S06]  /*0020*/  LDCU.64 UR8, c[0x0][0x890] ;  /* 0x00011200ff0877ac */ /* 0x000eec0008000a00 */
[----:B------:R-:W4:Y:S01]  /*0030*/  S2UR UR4, SR_CgaCtaId ;  /* 0x00000000000479c3 */ /* 0x000f220000008800 */
[----:B-1----:R-:W-:Y:S01]  /*0040*/  VIADD R1, R1, 0xfffffff8 ;  /* 0xfffffff801017836 */ /* 0x002fe20000000000 */
[----:B------:R-:W-:-:S02]  /*0050*/  PRMT R68, RZ, 0x7610, R68 ;  /* 0x00007610ff447816 */ /* 0x000fc40000000044 */
[----:B------:R-:W-:Y:S02]  /*0060*/  ELECT P1, URZ, PT ;  /* 0x0000000000ff782f */ /* 0x000fe40003820000 */
[----:B------:R-:W-:Y:S01]  /*0070*/  R2UR UR48, R1 ;  /* 0x00000000013072ca */ /* 0x000fe200000e0000 */
[----:B---3--:R-:W-:-:S04]  /*0080*/  UISETP.NE.U32.AND UP0, UPT, UR8, URZ, UPT ;  /* 0x000000ff0800728c */ /* 0x008fc8000bf05070 */
[----:B------:R-:W-:Y:S02]  /*0090*/  UISETP.NE.AND.EX UP0, UPT, UR9, URZ, UPT, UP0 ;  /* 0x000000ff0900728c */ /* 0x000fe4000bf05300 */
[----:B----4-:R-:W-:Y:S02]  /*00a0*/  ULOP3.LUT UR41, UR4, 0x1, URZ, 0xc0, !UPT ;  /* 0x0000000104297892 */ /* 0x010fe4000f8ec0ff */
[----:B------:R-:W-:Y:S01]  /*00b0*/  ULOP3.LUT UR40, UR4, 0x1, URZ, 0x3c, !UPT ;  /* 0x0000000104287892 */ /* 0x000fe2000f8e3cff */
[----:B--2---:R-:W-:-:S05]  /*00c0*/  SHF.R.U32.HI R69, RZ, 0x5, R66 ;  /* 0x00000005ff457819 */ /* 0x004fca0000011642 */
[----:B------:R-:W1:Y:S02]  /*00d0*/  SHFL.IDX PT, R0, R69, RZ, 0x1f ;  /* 0x00001fff45007589 */ /* 0x000e6400000e0000 */
[----:B-1----:R-:W-:Y:S01]  /*00e0*/  R2UR UR18, R0 ;  /* 0x00000000001272ca */ /* 0x002fe200000e0000 */
[----:B------:R-:W-:-:S14]  /*00f0*/  BRA.U UP0, `(.L_x_0) ;  /* 0x0000000100307547 */ /* 0x000fdc000b800000 */
[----:B------:R-:W1:Y:S02]  /*0100*/  LDCU.64 UR4, c[0x0][0x888] ;  /* 0x00011100ff0477ac */ /* 0x000e640008000a00 */
[----:B-1----:R-:W-:-:S04]  /*0110*/  UISETP.NE.U32.AND UP0, UPT, UR4, URZ, UPT ;  /* 0x000000ff0400728c */ /* 0x002fc8000bf05070 */
[----:B------:R-:W-:-:S09]  /*0120*/  UISETP.NE.AND.EX UP0, UPT, UR5, URZ, UPT, UP0 ;  /* 0x000000ff0500728c */ /* 0x000fd2000bf05300 */
[----:B------:R-:W-:Y:S05]  /*0130*/  BRA.U !UP0, `(.L_x_1) ;  /* 0x0000000108147547 */ /* 0x000fea000b800000 */
[----:B------:R-:W1:Y:S01]  /*0140*/  LDC.64 R2, c[0x0][0x888] ;  /* 0x00022200ff027b82 */ /* 0x000e620000000a00 */
[----:B------:R-:W1:Y:S02]  /*0150*/  LDCU.64 UR4, c[0x0][0x358] ;  /* 0x00006b00ff0477ac */ /* 0x000e640008000a00 */
[----:B-1----:R1:W5:Y:S01]  /*0160*/  LDG.E R27, desc[UR4][R2.64] ;  /* 0x00000004021b7981 */ /* 0x002362000c1e1900 */
[----:B------:R-:W-:Y:S01]  /*0170*/  HFMA2 R68, -RZ, RZ, 0, 5.9604644775390625e-08 ;  /* 0x00000001ff447431 */ /* 0x000fe200000001ff */
[----:B------:R-:W-:Y:S05]  /*0180*/  BRA `(.L_x_0) ;  /* 0x00000000000c7947 */ /* 0x000fea0003800000 */
.L_x_1:
[----:B------:R-:W1:Y:S01]  /*0190*/  LDCU UR4, c[0x0][0x880] ;  /* 0x00011000ff0477ac */ /* 0x000e620008000800 */
[----:B------:R-:W-:Y:S01]  /*01a0*/  HFMA2 R68, -RZ, RZ, 0, 5.9604644775390625e-08 ;  /* 0x00000001ff447431 */ /* 0x000fe200000001ff */
[----:B-1----:R-:W-:-:S07]  /*01b0*/  MOV R27, UR4 ;  /* 0x00000004001b7c02 */ /* 0x002fce0008000f00 */
.L_x_0:
[----:B------:R-:W2:Y:S02]  /*01c0*/  LDCU.64 UR4, c[0x0][0x8b0] ;  /* 0x00011600ff0477ac */ /* 0x000ea40008000a00 */
[----:B--2---:R-:W-:-:S04]  /*01d0*/  UISETP.NE.U32.AND UP0, UPT, UR4, URZ, UPT ;  /* 0x000000ff0400728c */ /* 0x004fc8000bf05070 */
[----:B------:R-:W-:-:S09]  /*01e0*/  UISETP.NE.AND.EX UP0, UPT, UR5, URZ, UPT, UP0 ;  /* 0x000000ff0500728c */ /* 0x000fd2000bf05300 */
[----:B------:R-:W-:Y:S05]  /*01f0*/  BRA.U UP0, `(.L_x_2) ;  /* 0x0000000100287547 */ /* 0x000fea000b800000 */
[----:B------:R-:W2:Y:S02]  /*0200*/  LDCU.64 UR4, c[0x0][0x8a8] ;  /* 0x00011500ff0477ac */ /* 0x000ea40008000a00 */
[----:B--2---:R-:W-:-:S04]  /*0210*/  UISETP.NE.U32.AND UP0, UPT, UR4, URZ, UPT ;  /* 0x000000ff0400728c */ /* 0x004fc8000bf05070 */
[----:B------:R-:W-:-:S09]  /*0220*/  UISETP.NE.AND.EX UP0, UPT, UR5, URZ, UPT, UP0 ;  /* 0x000000ff0500728c */ /* 0x000fd2000bf05300 */
[----:B------:R-:W-:Y:S05]  /*0230*/  BRA.U !UP0, `(.L_x_3) ;  /* 0x0000000108107547 */ /* 0x000fea000b800000 */
[----:B------:R-:W2:Y:S01]  /*0240*/  LDC.64 R24, c[0x0][0x8a8] ;  /* 0x00022a00ff187b82 */ /* 0x000ea20000000a00 */
[----:B------:R-:W2:Y:S02]  /*0250*/  LDCU.64 UR4, c[0x0][0x358] ;  /* 0x00006b00ff0477ac */ /* 0x000ea40008000a00 */
[----:B--2---:R2:W5:Y:S01]  /*0260*/  LDG.E R24, desc[UR4][R24.64] ;  /* 0x0000000418187981 */ /* 0x004562000c1e1900 */
[----:B------:R-:W-:Y:S05]  /*0270*/  BRA `(.L_x_2) ;  /* 0x0000000000087947 */ /* 0x000fea0003800000 */
.L_x_3:
[----:B------:R-:W2:Y:S02]  /*0280*/  LDCU UR4, c[0x0][0x8a0] ;  /* 0x00011400ff0477ac */ /* 0x000ea40008000800 */
[----:B--2---:R-:W-:Y:S02]  /*0290*/  MOV R24, UR4 ;  /* 0x0000000400187c02 */ /* 0x004fe40008000f00 */
.L_x_2:
[----:B------:R-:W-:Y:S01]  /*02a0*/  IMAD.U32 R0, RZ, RZ, UR18 ;  /* 0x00000012ff007e24 */ /* 0x000fe2000f8e00ff */
[----:B------:R-:W-:Y:S04]  /*02b0*/  BSSY.RECONVERGENT B0, `(.L_x_4) ;  /* 0x000000c000007945 */ /* 0x000fe80003800200 */
[C---:B------:R-:W-:Y:S02]  /*02c0*/  ISETP.NE.OR P2, PT, R0.reuse, 0x1, !P1 ;  /* 0x000000010000780c */ /* 0x040fe40004f45670 */
[----:B------:R-:W-:-:S11]  /*02d0*/  ISETP.NE.OR P0, PT, R0, 0x3, !P1 ;  /* 0x000000030000780c */ /* 0x000fd60004f05670 */
[----:B------:R-:W-:Y:S05]  /*02e0*/  @P2 BRA `(.L_x_5) ;  /* 0x0000000000202947 */ /* 0x000fea0003800000 */
[----:B------:R-:W3:Y:S02]  /*02f0*/  LDCU.64 UR4, c[0x0][0x348] ;  /* 0x00006900ff0477ac */ /* 0x000ee40008000a00 */
[----:B---3--:R-:W-:Y:S02]  /*0300*/  UIADD3 UR6, UP1, UPT, UR4, 0x80, URZ ;  /* 0x0000008004067890 */ /* 0x008fe4000ff3e0ff */
[----:B------:R-:W-:Y:S02]  /*0310*/  UIADD3 UR4, UP0, UPT, UR4, 0x180, URZ ;  /* 0x0000018004047890 */ /* 0x000fe4000ff1e0ff */
[----:B------:R-:W-:Y:S02]  /*0320*/  UIADD3.X UR7, UPT, UPT, URZ, UR5, URZ, UP1, !UPT ;  /* 0x00000005ff077290 */ /* 0x000fe40008ffe4ff */
[----:B------:R-:W-:-:S07]  /*0330*/  UIADD3.X UR5, UPT, UPT, URZ, UR5, URZ, UP0, !UPT ;  /* 0x00000005ff057290 */ /* 0x000fce00087fe4ff */
[----:B------:R3:W-:Y:S02]  /*0340*/  UTMACCTL.PF [UR6] ;  /* 0x00000000060079b9 */ /* 0x0007e40008040000 */
[----:B------:R3:W-:Y:S02]  /*0350*/  UTMACCTL.PF [UR4] ;  /* 0x00000000040079b9 */ /* 0x0007e40008040000 */
[----:B---3--:R-:W-:Y:S01]  /*0360*/  NOP ;  /* 0x0000000000007918 */ /* 0x008fe20000000000 */
.L_x_5:
[----:B------:R-:W-:Y:S05]  /*0370*/  BSYNC.RECONVERGENT B0 ;  /* 0x0000000000007941 */ /* 0x000fea0003800200 */
.L_x_4:
[----:B------:R-:W-:Y:S04]  /*0380*/  BSSY.RECONVERGENT B0, `(.L_x_6) ;  /* 0x000000a000007945 */ /* 0x000fe80003800200 */
        /* <DEDUP_REMOVED lines=9> */
.L_x_7:
[----:B------:R-:W-:Y:S05]  /*0420*/  BSYNC.RECONVERGENT B0 ;  /* 0x0000000000007941 */ /* 0x000fea0003800200 */
.L_x_6:
[----:B------:R-:W3:Y:S01]  /*0430*/  LDCU.64 UR4, c[0x0][0x888] ;  /* 0x00011100ff0477ac */ /* 0x000ee20008000a00 */
[----:B------:R-:W-:Y:S02]  /*0440*/  UISETP.EQ.U32.AND UP2, UPT, UR8, URZ, UPT ;  /* 0x000000ff0800728c */ /* 0x000fe4000bf42070 */
[----:B------:R-:W-:Y:S02]  /*0450*/  UPLOP3.LUT UP3, UPT, UPT, UPT, UPT, 0x80, 0x8 ;  /* 0x000000000008789c */ /* 0x000fe40003f6f070 */
[----:B---3--:R-:W-:-:S04]  /*0460*/  UISETP.NE.U32.AND UP0, UPT, UR4, URZ, UPT ;  /* 0x000000ff0400728c */ /* 0x008fc8000bf05070 */
[----:B------:R-:W-:-:S04]  /*0470*/  UISETP.NE.AND.EX UP1, UPT, UR5, URZ, UPT, UP0 ;  /* 0x000000ff0500728c */ /* 0x000fc8000bf25300 */
[----:B------:R-:W-:-:S04]  /*0480*/  UISETP.EQ.OR.EX UP4, UPT, UR9, URZ, !UP1, UP2 ;  /* 0x000000ff0900728c */ /* 0x000fc8000cf82720 */
[----:B------:R-:W-:-:S06]  /*0490*/  UP2UR UR4, UPR, URZ, 0x10 ;  /* 0x00000010ff047883 */ /* 0x000fcc0008000000 */
[----:B------:R-:W-:Y:S01]  /*04a0*/  MOV R76, UR4 ;  /* 0x00000004004c7c02 */ /* 0x000fe20008000f00 */
[----:B------:R-:W-:Y:S06]  /*04b0*/  BRA.U !UP4, `(.L_x_8) ;  /* 0x000000010c207547 */ /* 0x000fec000b800000 */
[----:B------:R-:W-:Y:S01]  /*04c0*/  UISETP.NE.U32.AND UP0, UPT, UR8, URZ, UPT ;  /* 0x000000ff0800728c */ /* 0x000fe2000bf05070 */
[----:B-----5:R-:W-:Y:S01]  /*04d0*/  FSETP.NEU.AND P0, PT, R27, RZ, PT ;  /* 0x000000ff1b00720b */ /* 0x020fe20003f0d000 */
[----:B------:R-:W-:Y:S02]  /*04e0*/  USEL UR4, URZ, 0xffffffff, UP1 ;  /* 0xffffffffff047887 */ /* 0x000fe40008800000 */
[----:B------:R-:W-:-:S10]  /*04f0*/  UISETP.NE.AND.EX UP2, UPT, UR9, URZ, UPT, UP0 ;  /* 0x000000ff0900728c */ /* 0x000fd4000bf45300 */
[----:B------:R-:W-:Y:S01]  /*0500*/  VOTEU.ANY UP0, P0 ;  /* 0x0000000000ff7886 */ /* 0x000fe20000000100 */
[----:B------:R-:W-:-:S04]  /*0510*/  @!UP2 USEL UR4, URZ, 0xffffffff, UP0 ;  /* 0xffffffffff04a887 */ /* 0x000fc80008000000 */
[----:B------:R-:W-:-:S04]  /*0520*/  ULOP3.LUT UR4, UR4, 0x1, URZ, 0xc0, !UPT ;  /* 0x0000000104047892 */ /* 0x000fc8000f8ec0ff */
[----:B------:R-:W-:-:S11]  /*0530*/  UISETP.NE.U32.AND UP3, UPT, UR4, 0x1, UPT ;  /* 0x000000010400788c */ /* 0x000fd6000bf65070 */
.L_x_8:
[----:B------:R-:W3:Y:S01]  /*0540*/  SHFL.IDX PT, R0, R69, RZ, 0x1f ;  /* 0x00001fff45007589 */ /* 0x000ee200000e0000 */
[----:B------:R-:W-:Y:S02]  /*0550*/  UISETP.NE.AND UP5, UPT, UR18, 0x2, UPT ;  /* 0x000000021200788c */ /* 0x000fe4000bfa5270 */
[----:B------:R-:W-:Y:S02]  /*0560*/  UISETP.NE.AND UP0, UPT, UR18, 0x2, UPT ;  /* 0x000000021200788c */ /* 0x000fe4000bf05270 */
[----:B------:R-:W-:Y:S02]  /*0570*/  UISETP.NE.OR UP2, UPT, UR41, URZ, UP5 ;  /* 0x000000ff2900728c */ /* 0x000fe4000af45670 */
[----:B------:R-:W-:-:S04]  /*0580*/  USEL UR68, URZ, 0x1, UP0 ;  /* 0x00000001ff447887 */ /* 0x000fc80008000000 */
[----:B------:R-:W-:Y:S02]  /*0590*/  PLOP3.LUT P3, PT, P1, PT, UP2, 0xae, 0xea ;  /* 0x0000000000ea781c */ /* 0x000fe40000f6f52e */
[----:B---3--:R-:W-:-:S13]  /*05a0*/  ISETP.NE.AND P0, PT, R0, RZ, PT ;  /* 0x000000ff0000720c */ /* 0x008fda0003f05270 */
[----:B------:R-:W-:Y:S05]  /*05b0*/  @P0 BRA `(.L_x_9) ;  /* 0x0000000000680947 */ /* 0x000fea0003800000 */
[----:B------:R-:W3:Y:S01]  /*05c0*/  S2UR UR5, SR_CgaCtaId ;  /* 0x00000000000579c3 */ /* 0x000ee20000008800 */
[----:B------:R-:W-:Y:S01]  /*05d0*/  UMOV UR4, 0x400 ;  /* 0x0000040000047882 */ /* 0x000fe20000000000 */
[----:B------:R-:W-:Y:S01]  /*05e0*/  UMOV UR6, 0x1 ;  /* 0x0000000100067882 */ /* 0x000fe20000000000 */
[----:B------:R-:W-:Y:S01]  /*05f0*/  ELECT P0, URZ, PT ;  /* 0x0000000000ff782f */ /* 0x000fe20003800000 */
[----:B------:R-:W-:-:S04]  /*0600*/  UIADD3 UR6, UPT, UPT, -UR6, 0x100000, URZ ;  /* 0x0010000006067890 */ /* 0x000fc8000fffe1ff */
[----:B------:R-:W-:Y:S02]  /*0610*/  USHF.L.U32 UR7, UR6, 0xb, URZ ;  /* 0x0000000b06077899 */ /* 0x000fe400080006ff */
[----:B------:R-:W-:Y:S02]  /*0620*/  USHF.L.U32 UR6, UR6, 0x1, URZ ;  /* 0x0000000106067899 */ /* 0x000fe400080006ff */
[----:B---3--:R-:W-:Y:S01]  /*0630*/  ULEA UR4, UR5, UR4, 0x18 ;  /* 0x0000000405047291 */ /* 0x008fe2000f8ec0ff */
[----:B------:R-:W3:Y:S11]  /*0640*/  FENCE.VIEW.ASYNC.S ;  /* 0x00000000000073c6 */ /* 0x000ef60000000000 */
[----:B---3--:R3:W4:Y:S01]  /*0650*/  SYNCS.EXCH.64 URZ, [UR4], UR6 ;  /* 0x0000000604ff75b2 */ /* 0x0087220008000100 */
[----:B------:R3:W1:Y:S01]  /*0660*/  SYNCS.EXCH.64 URZ, [UR4+0x40], UR6 ;  /* 0x0000400604ff75b2 */ /* 0x0006620008000100 */
        /* <DEDUP_REMOVED lines=13> */
[----:B------:R3:W1:Y:S02]  /*0740*/  SYNCS.EXCH.64 URZ, [UR4+0x78], UR6 ;  /* 0x0000780604ff75b2 */ /* 0x0006640008000100 */
[----:B---3--:R-:W-:Y:S01]  /*0750*/  NOP ;  /* 0x0000000000007918 */ /* 0x008fe20000000000 */
.L_x_9:
[----:B------:R-:W3:Y:S01]  /*0760*/  SHFL.IDX PT, R0, R69, RZ, 0x1f ;  /* 0x00001fff45007589 */ /* 0x000ee200000e0000 */
[----:B------:R-:W-:Y:S01]  /*0770*/  NOP ;  /* 0x0000000000007918 */ /* 0x000fe20000000000 */
[----:B---3--:R-:W-:-:S13]  /*0780*/  ISETP.NE.AND P0, PT, R0, 0x1, PT ;  /* 0x000000010000780c */ /* 0x008fda0003f05270 */
[----:B------:R-:W-:Y:S05]  /*0790*/  @P0 BRA `(.L_x_10) ;  /* 0x0000000000580947 */ /* 0x000fea0003800000 */
[----:B------:R-:W3:Y:S01]  /*07a0*/  S2UR UR5, SR_CgaCtaId ;  /* 0x00000000000579c3 */ /* 0x000ee20000008800 */
[----:B------:R-:W-:Y:S01]  /*07b0*/  UMOV UR4, 0x400 ;  /* 0x0000040000047882 */ /* 0x000fe20000000000 */
[----:B------:R-:W-:Y:S01]  /*07c0*/  UMOV UR8, 0x20 ;  /* 0x0000002000087882 */ /* 0x000fe20000000000 */
[----:B------:R-:W-:Y:S01]  /*07d0*/  UMOV UR6, 0x80 ;  /* 0x0000008000067882 */ /* 0x000fe20000000000 */
[----:B------:R-:W-:-:S04]  /*07e0*/  UIADD3 UR8, UPT, UPT, -UR8, 0x100000, URZ ;  /* 0x0010000008087890 */ /* 0x000fc8000fffe1ff */
[----:B------:R-:W-:Y:S02]  /*07f0*/  USHF.L.U32 UR9, UR8, 0xb, URZ ;  /* 0x0000000b08097899 */ /* 0x000fe400080006ff */
[----:B------:R-:W-:Y:S02]  /*0800*/  USHF.L.U32 UR8, UR8, 0x1, URZ ;  /* 0x0000000108087899 */ /* 0x000fe400080006ff */
[----:B------:R-:W-:-:S04]  /*0810*/  UIADD3 UR6, UPT, UPT, -UR6, 0x100000, URZ ;  /* 0x0010000006067890 */ /* 0x000fc8000fffe1ff */
[----:B------:R-:W-:Y:S02]  /*0820*/  USHF.L.U32 UR7, UR6, 0xb, URZ ;  /* 0x0000000b06077899 */ /* 0x000fe400080006ff */
[----:B------:R-:W-:Y:S01]  /*0830*/  USHF.L.U32 UR6, UR6, 0x1, URZ ;  /* 0x0000000106067899 */ /* 0x000fe200080006ff */
[----:B------:R-:W-:Y:S01]  /*0840*/  ELECT P0, URZ, PT ;  /* 0x0000000000ff782f */ /* 0x000fe20003800000 */
[----:B---3--:R-:W-:Y:S01]  /*0850*/  ULEA UR4, UR5, UR4, 0x18 ;  /* 0x0000000405047291 */ /* 0x008fe2000f8ec0ff */
[----:B------:R-:W3:Y:S11]  /*0860*/  FENCE.VIEW.ASYNC.S ;  /* 0x00000000000073c6 */ /* 0x000ef60000000000 */
[----:B---3--:R3:W1:Y:S01]  /*0870*/  SYNCS.EXCH.64 URZ, [UR4+0x80], UR8 ;  /* 0x0000800804ff75b2 */ /* 0x0086620008000100 */
[----:B------:R3:W1:Y:S01]  /*0880*/  SYNCS.EXCH.64 URZ, [UR4+0xa0], UR6 ;  /* 0x0000a00604ff75b2 */ /* 0x0006620008000100 */
[----:B------:R3:W1:Y:S01]  /*0890*/  SYNCS.EXCH.64 URZ, [UR4+0x88], UR8 ;  /* 0x0000880804ff75b2 */ /* 0x0006620008000100 */
[----:B------:R3:W1:Y:S01]  /*08a0*/  SYNCS.EXCH.64 URZ, [UR4+0xa8], UR6 ;  /* 0x0000a80604ff75b2 */ /* 0x0006620008000100 */
[----:B------:R3:W1:Y:S01]  /*08b0*/  SYNCS.EXCH.64 URZ, [UR4+0x90], UR8 ;  /* 0x0000900804ff75b2 */ /* 0x0006620008000100 */
[----:B------:R3:W1:Y:S01]  /*08c0*/  SYNCS.EXCH.64 URZ, [UR4+0xb0], UR6 ;  /* 0x0000b00604ff75b2 */ /* 0x0006620008000100 */
[----:B------:R3:W1:Y:S01]  /*08d0*/  SYNCS.EXCH.64 URZ, [UR4+0x98], UR8 ;  /* 0x0000980804ff75b2 */ /* 0x0006620008000100 */
[----:B------:R3:W1:Y:S01]  /*08e0*/  SYNCS.EXCH.64 URZ, [UR4+0xb8], UR6 ;  /* 0x0000b80604ff75b2 */ /* 0x0006620008000100 */
[----:B------:R-:W-:Y:S01]  /*08f0*/  NOP ;  /* 0x0000000000007918 */ /* 0x000fe20000000000 */
.L_x_10:
[----:B------:R-:W2:Y:S01]  /*0900*/  SHFL.IDX PT, R0, R69, RZ, 0x1f ;  /* 0x00001fff45007589 */ /* 0x000ea200000e0000 */
[----:B------:R-:W-:Y:S01]  /*0910*/  NOP ;  /* 0x0000000000007918 */ /* 0x000fe20000000000 */
[----:B--2---:R-:W-:-:S13]  /*0920*/  ISETP.NE.AND P0, PT, R0, 0x3, PT ;  /* 0x000000030000780c */ /* 0x004fda0003f05270 */
[----:B------:R-:W-:Y:S05]  /*0930*/  @P0 BRA `(.L_x_11) ;  /* 0x0000000000300947 */ /* 0x000fea0003800000 */
[----:B------:R-:W2:Y:S01]  /*0940*/  S2UR UR5, SR_CgaCtaId ;  /* 0x00000000000579c3 */ /* 0x000ea20000008800 */
[----:B---3--:R-:W-:Y:S01]  /*0950*/  UMOV UR4, 0x400 ;  /* 0x0000040000047882 */ /* 0x008fe20000000000 */
[----:B------:R-:W-:Y:S01]  /*0960*/  UMOV UR6, 0x20 ;  /* 0x0000002000067882 */ /* 0x000fe20000000000 */
[----:B------:R-:W-:Y:S01]  /*0970*/  ELECT P0, URZ, PT ;  /* 0x0000000000ff782f */ /* 0x000fe20003800000 */
[----:B------:R-:W-:-:S04]  /*0980*/  UIADD3 UR6, UPT, UPT, -UR6, 0x100000, URZ ;  /* 0x0010000006067890 */ /* 0x000fc8000fffe1ff */
[----:B------:R-:W-:Y:S02]  /*0990*/  USHF.L.U32 UR7, UR6, 0xb, URZ ;  /* 0x0000000b06077899 */ /* 0x000fe400080006ff */
[----:B------:R-:W-:Y:S02]  /*09a0*/  USHF.L.U32 UR6, UR6, 0x1, URZ ;  /* 0x0000000106067899 */ /* 0x000fe400080006ff */
[----:B--2---:R-:W-:Y:S01]  /*09b0*/  ULEA UR4, UR5, UR4, 0x18 ;  /* 0x0000000405047291 */ /* 0x004fe2000f8ec0ff */
[----:B------:R-:W2:Y:S11]  /*09c0*/  FENCE.VIEW.ASYNC.S ;  /* 0x00000000000073c6 */ /* 0x000eb60000000000 */
[----:B--2---:R2:W3:Y:S01]  /*09d0*/  SYNCS.EXCH.64 URZ, [UR4+0xc0], UR6 ;  /* 0x0000c00604ff75b2 */ /* 0x0044e20008000100 */
[----:B------:R2:W1:Y:S01]  /*09e0*/  SYNCS.EXCH.64 URZ, [UR4+0xc8], UR6 ;  /* 0x0000c80604ff75b2 */ /* 0x0004620008000100 */
[----:B------:R-:W-:Y:S01]  /*09f0*/  NOP ;  /* 0x0000000000007918 */ /* 0x000fe20000000000 */
.L_x_11:
[----:B------:R-:W4:Y:S01]  /*0a00*/  SHFL.IDX PT, R0, R69, RZ, 0x1f ;  /* 0x00001fff45007589 */ /* 0x000f2200000e0000 */
[----:B------:R-:W-:Y:S01]  /*0a10*/  NOP ;  /* 0x0000000000007918 */ /* 0x000fe20000000000 */
[----:B----4-:R-:W-:-:S13]  /*0a20*/  ISETP.NE.AND P0, PT, R0, 0x4, PT ;  /* 0x000000040000780c */ /* 0x010fda0003f05270 */
[----:B------:R-:W-:Y:S05]  /*0a30*/  @P0 BRA `(.L_x_12) ;  /* 0x0000000000440947 */ /* 0x000fea0003800000 */
[----:B------:R-:W4:Y:S01]  /*0a40*/  S2UR UR5, SR_CgaCtaId ;  /* 0x00000000000579c3 */ /* 0x000f220000008800 */
[----:B--23--:R-:W-:Y:S01]  /*0a50*/  UMOV UR4, 0x1e0 ;  /* 0x000001e000047882 */ /* 0x00cfe20000000000 */
[----:B------:R-:W-:Y:S01]  /*0a60*/  UMOV UR6, 0x400 ;  /* 0x0000040000067882 */ /* 0x000fe20000000000 */
[----:B------:R-:W-:Y:S01]  /*0a70*/  USEL UR4, UR4, 0x1a0, UP3 ;  /* 0x000001a004047887 */ /* 0x000fe20009800000 */
[----:B------:R-:W-:Y:S01]  /*0a80*/  UMOV UR8, 0x1 ;  /* 0x0000000100087882 */ /* 0x000fe20000000000 */
[----:B------:R-:W-:Y:S01]  /*0a90*/  ELECT P0, URZ, PT ;  /* 0x0000000000ff782f */ /* 0x000fe20003800000 */
[----:B------:R-:W-:-:S04]  /*0aa0*/  UIADD3 UR8, UPT, UPT, -UR8, 0x100000, URZ ;  /* 0x0010000008087890 */ /* 0x000fc8000fffe1ff */
[----:B------:R-:W-:Y:S02]  /*0ab0*/  USHF.L.U32 UR9, UR8, 0xb, URZ ;  /* 0x0000000b08097899 */ /* 0x000fe400080006ff */
[----:B------:R-:W-:Y:S02]  /*0ac0*/  USHF.L.U32 UR8, UR8, 0x1, URZ ;  /* 0x0000000108087899 */ /* 0x000fe400080006ff */
[----:B----4-:R-:W-:Y:S02]  /*0ad0*/  ULEA UR6, UR5, UR6, 0x18 ;  /* 0x0000000605067291 */ /* 0x010fe4000f8ec0ff */
[----:B------:R-:W-:-:S04]  /*0ae0*/  UIADD3 UR4, UPT, UPT, -UR4, 0x100000, URZ ;  /* 0x0010000004047890 */ /* 0x000fc8000fffe1ff */
[----:B------:R-:W-:Y:S02]  /*0af0*/  USHF.L.U32 UR5, UR4, 0xb, URZ ;  /* 0x0000000b04057899 */ /* 0x000fe400080006ff */
[----:B------:R-:W-:Y:S01]  /*0b00*/  USHF.L.U32 UR4, UR4, 0x1, URZ ;  /* 0x0000000104047899 */ /* 0x000fe200080006ff */
[----:B------:R-:W2:Y:S03]  /*0b10*/  FENCE.VIEW.ASYNC.S ;  /* 0x00000000000073c6 */ /* 0x000ea60000000000 */
[----:B--2---:R4:W2:Y:S08]  /*0b20*/  SYNCS.EXCH.64 URZ, [UR6+0xd0], UR8 ;  /* 0x0000d00806ff75b2 */ /* 0x0048b00008000100 */
[----:B------:R4:W3:Y:S02]  /*0b30*/  SYNCS.EXCH.64 URZ, [UR6+0xd8], UR4 ;  /* 0x0000d80406ff75b2 */ /* 0x0008e40008000100 */
[----:B----4-:R-:W-:Y:S01]  /*0b40*/  NOP ;  /* 0x0000000000007918 */ /* 0x010fe20000000000 */
.L_x_12:
[----:B------:R-:W4:Y:S01]  /*0b50*/  SHFL.IDX PT, R0, R69, RZ, 0x1f ;  /* 0x00001fff45007589 */ /* 0x000f2200000e0000 */
[----:B------:R-:W-:Y:S01]  /*0b60*/  ISETP.NE.OR P1, PT, RZ, UR18, !P1 ;  /* 0x00000012ff007c0c */ /* 0x000fe2000cf25670 */
[----:B------:R-:W-:Y:S01]  /*0b70*/  NOP ;  /* 0x0000000000007918 */ /* 0x000fe20000000000 */
[----:B----4-:R-:W-:-:S13]  /*0b80*/  ISETP.NE.AND P0, PT, R0, 0x5, PT ;  /* 0x000000050000780c */ /* 0x010fda0003f05270 */
[----:B------:R-:W-:Y:S05]  /*0b90*/  @P0 BRA `(.L_x_13) ;  /* 0x0000000000480947 */ /* 0x000fea0003800000 */
[----:B------:R-:W4:Y:S01]  /*0ba0*/  S2UR UR5, SR_CgaCtaId ;  /* 0x00000000000579c3 */ /* 0x000f220000008800 */
[----:B--23--:R-:W-:Y:S01]  /*0bb0*/  UMOV UR4, 0x400 ;  /* 0x0000040000047882 */ /* 0x00cfe20000000000 */
        /* <DEDUP_REMOVED lines=9> */
[----:B----4-:R-:W-:Y:S01]  /*0c50*/  ULEA UR4, UR5, UR4, 0x18 ;  /* 0x0000000405047291 */ /* 0x010fe2000f8ec0ff */
[----:B------:R-:W2:Y:S11]  /*0c60*/  FENCE.VIEW.ASYNC.S ;  /* 0x00000000000073c6 */ /* 0x000eb60000000000 */
[----:B--2---:R4:W2:Y:S01]  /*0c70*/  SYNCS.EXCH.64 URZ, [UR4+0xe0], UR6 ;  /* 0x0000e00604ff75b2 */ /* 0x0048a20008000100 */
[----:B------:R4:W3:Y:S01]  /*0c80*/  SYNCS.EXCH.64 URZ, [UR4+0xf0], UR8 ;  /* 0x0000f00804ff75b2 */ /* 0x0008e20008000100 */
[----:B------:R4:W1:Y:S01]  /*0c90*/  SYNCS.EXCH.64 URZ, [UR4+0xe8], UR6 ;  /* 0x0000e80604ff75b2 */ /* 0x0008620008000100 */
[----:B------:R4:W1:Y:S02]  /*0ca0*/  SYNCS.EXCH.64 URZ, [UR4+0xf8], UR8 ;  /* 0x0000f80804ff75b2 */ /* 0x0008640008000100 */
[----:B----4-:R-:W-:Y:S01]  /*0cb0*/  NOP ;  /* 0x0000000000007918 */ /* 0x010fe20000000000 */
.L_x_13:
[----:B--23--:R-:W2:Y:S01]  /*0cc0*/  S2UR UR7, SR_CgaCtaId ;  /* 0x00000000000779c3 */ /* 0x00cea20000008800 */
[----:B------:R-:W-:Y:S01]  /*0cd0*/  VOTEU.ALL UP0, P1 ;  /* 0x0000000000ff7886 */ /* 0x000fe20000800000 */
[----:B------:R-:W-:Y:S01]  /*0ce0*/  UMOV UR4, 0x20 ;  /* 0x0000002000047882 */ /* 0x000fe20000000000 */
[----:B------:R-:W-:Y:S01]  /*0cf0*/  NOP ;  /* 0x0000000000007918 */ /* 0x000fe20000000000 */
[----:B-1----:R-:W-:Y:S01]  /*0d00*/  LOP3.LUT R3, R66, 0x1f, RZ, 0xc0, !PT ;  /* 0x0000001f42037812 */ /* 0x002fe200078ec0ff */
[----:B------:R-:W-:Y:S01]  /*0d10*/  UISETP.NE.AND UP4, UPT, UR18, URZ, UPT ;  /* 0x000000ff1200728c */ /* 0x000fe2000bf85270 */
[----:B------:R-:W-:Y:S01]  /*0d20*/  @!UP0 UMOV UR6, 0x400 ;  /* 0x0000040000068882 */ /* 0x000fe20000000000 */
[----:B------:R-:W-:-:S04]  /*0d30*/  @!UP0 UIADD3 UR4, UPT, UPT, -UR4, 0x100000, URZ ;  /* 0x0010000004048890 */ /* 0x000fc8000fffe1ff */
[----:B------:R-:W-:Y:S02]  /*0d40*/  @!UP0 USHF.L.U32 UR5, UR4, 0xb, URZ ;  /* 0x0000000b04058899 */ /* 0x000fe400080006ff */
[----:B------:R-:W-:Y:S02]  /*0d50*/  @!UP0 USHF.L.U32 UR4, UR4, 0x1, URZ ;  /* 0x0000000104048899 */ /* 0x000fe400080006ff */
[----:B--2---:R-:W-:Y:S01]  /*0d60*/  @!UP0 ULEA UR6, UR7, UR6, 0x18 ;  /* 0x0000000607068291 */ /* 0x004fe2000f8ec0ff */
[----:B------:R-:W1:Y:S01]  /*0d70*/  LDCU UR7, c[0x0][0x36c] ;  /* 0x00006d80ff0777ac */ /* 0x000e620008000800 */
[----:B------:R-:W-:Y:S01]  /*0d80*/  VOTEU.ALL UP0, P1 ;  /* 0x0000000000ff7886 */ /* 0x000fe20000800000 */
[----:B------:R-:W2:Y:S09]  /*0d90*/  FENCE.VIEW.ASYNC.S ;  /* 0x00000000000073c6 */ /* 0x000eb20000000000 */
[----:B--2---:R2:W3:Y:S01]  /*0da0*/  @!UP0 SYNCS.EXCH.64 URZ, [UR6+0x100], UR4 ;  /* 0x0001000406ff85b2 */ /* 0x0044e20008000100 */
[----:B-1----:R-:W-:-:S09]  /*0db0*/  UISETP.EQ.U32.AND UP6, UPT, UR7, 0x1, UPT ;  /* 0x000000010700788c */ /* 0x002fd2000bfc2070 */
[----:B--2---:R-:W-:Y:S05]  /*0dc0*/  BRA.U !UP6, `(.L_x_14) ;  /* 0x000000010e087547 */ /* 0x004fea000b800000 */
[----:B---3--:R-:W-:Y:S01]  /*0dd0*/  UCGABAR_ARV ;  /* 0x00000000000079c7 */ /* 0x008fe20008000000 */
[----:B------:R-:W-:Y:S05]  /*0de0*/  BRA `(.L_x_15) ;  /* 0x0000000000047947 */ /* 0x000fea0003800000 */
.L_x_14:
[----:B---3--:R-:W-:Y:S01]  /*0df0*/  NOP ;  /* 0x0000000000007918 */ /* 0x008fe20000000000 */
.L_x_15:
[----:B------:R-:W1:Y:S01]  /*0e00*/  S2UR UR21, SR_CTAID.X ;  /* 0x00000000001579c3 */ /* 0x000e620000002500 */
[----:B------:R-:W-:-:S05]  /*0e10*/  CS2R.32 R75, SR_CgaSize ;  /* 0x00000000004b7805 */ /* 0x000fca0000008a00 */
[----:B------:R-:W-:-:S05]  /*0e20*/  IMAD R75, R75, -0xa0, RZ ;  /* 0xffffff604b4b7824 */ /* 0x000fca00078e02ff */
[----:B------:R-:W-:-:S14]  /*0e30*/  R2UR UR5, R75 ;  /* 0x000000004b0572ca */ /* 0x000fdc00000e0000 */
[----:B------:R-:W2:Y:S01]  /*0e40*/  LDCU UR5, c[0x0][UR5+0x2b0] ;  /* 0x00005600050577ac */ /* 0x000ea20008000800 */
[----:B------:R-:W-:-:S05]  /*0e50*/  CS2R.32 R75, SR_CgaSize ;  /* 0x00000000004b7805 */ /* 0x000fca0000008a00 */
[----:B------:R-:W-:-:S05]  /*0e60*/  IMAD R75, R75, -0xa0, RZ ;  /* 0xffffff604b4b7824 */ /* 0x000fca00078e02ff */
[----:B------:R-:W-:-:S14]  /*0e70*/  R2UR UR4, R75 ;  /* 0x000000004b0472ca */ /* 0x000fdc00000e0000 */
[----:B------:R-:W3:Y:S01]  /*0e80*/  LDCU UR4, c[0x0][UR4+0x2b4] ;  /* 0x00005680040477ac */ /* 0x000ee20008000800 */
[----:B------:R-:W4:Y:S01]  /*0e90*/  S2UR UR20, SR_CTAID.Y ;  /* 0x00000000001479c3 */ /* 0x000f220000002600 */
[----:B------:R-:W-:-:S05]  /*0ea0*/  CS2R.32 R75, SR_CgaSize ;  /* 0x00000000004b7805 */ /* 0x000fca0000008a00 */
[----:B------:R-:W-:-:S05]  /*0eb0*/  IMAD R75, R75, -0xa0, RZ ;  /* 0xffffff604b4b7824 */ /* 0x000fca00078e02ff */
[----:B------:R-:W-:-:S14]  /*0ec0*/  R2UR UR7, R75 ;  /* 0x000000004b0772ca */ /* 0x000fdc00000e0000 */
[----:B------:R-:W3:Y:S01]  /*0ed0*/  LDCU UR7, c[0x0][UR7+0x2a0] ;  /* 0x00005400070777ac */ /* 0x000ee20008000800 */
[----:B------:R-:W-:-:S05]  /*0ee0*/  CS2R.32 R75, SR_CgaSize ;  /* 0x00000000004b7805 */ /* 0x000fca0000008a00 */
[----:B------:R-:W-:-:S05]  /*0ef0*/  IMAD R75, R75, -0xa0, RZ ;  /* 0xffffff604b4b7824 */ /* 0x000fca00078e02ff */
[----:B------:R-:W-:-:S14]  /*0f00*/  R2UR UR8, R75 ;  /* 0x000000004b0872ca */ /* 0x000fdc00000e0000 */
[----:B------:R-:W3:Y:S01]  /*0f10*/  LDCU UR8, c[0x0][UR8+0x2a4] ;  /* 0x00005480080877ac */ /* 0x000ee20008000800 */
[----:B------:R-:W3:Y:S01]  /*0f20*/  LDCU UR19, c[0x0][0xb24] ;  /* 0x00016480ff1377ac */ /* 0x000ee20008000800 */
[----:B------:R-:W3:Y:S01]  /*0f30*/  LDCU UR39, c[0x0][0xb24] ;  /* 0x00016480ff2777ac */ /* 0x000ee20008000800 */
[----:B-1----:R-:W-:Y:S01]  /*0f40*/  I2FP.F32.U32 R2, UR21 ;  /* 0x0000001500027c45 */ /* 0x002fe20008201000 */
[----:B------:R-:W1:Y:S04]  /*0f50*/  LDCU UR25, c[0x0][0xb30] ;  /* 0x00016600ff1977ac */ /* 0x000e680008000800 */
[----:B--2---:R-:W-:Y:S01]  /*0f60*/  FMUL R2, R2, UR5 ;  /* 0x0000000502027c20 */ /* 0x004fe20008400000 */
[----:B----4-:R-:W-:-:S05]  /*0f70*/  I2FP.F32.U32 R0, UR20 ;  /* 0x0000001400007c45 */ /* 0x010fca0008201000 */
[----:B------:R-:W2:Y:S01]  /*0f80*/  F2I.U32.TRUNC.NTZ R2, R2 ;  /* 0x0000000200027305 */ /* 0x000ea2000020f000 */
[----:B---3--:R-:W-:-:S07]  /*0f90*/  FMUL R0, R0, UR4 ;  /* 0x0000000400007c20 */ /* 0x008fce0008400000 */
[----:B------:R-:W3:Y:S01]  /*0fa0*/  F2I.U32.TRUNC.NTZ R0, R0 ;  /* 0x0000000000007305 */ /* 0x000ee2000020f000 */
[----:B--2---:R-:W-:Y:S02]  /*0fb0*/  R2UR UR4, R2 ;  /* 0x00000000020472ca */ /* 0x004fe400000e0000 */
[----:B------:R-:W-:Y:S02]  /*0fc0*/  PRMT R2, RZ, 0x7610, R2 ;  /* 0x00007610ff027816 */ /* 0x000fe40000000002 */
[----:B---3--:R-:W-:Y:S02]  /*0fd0*/  R2UR UR6, R0 ;  /* 0x00000000000672ca */ /* 0x008fe400000e0000 */
[----:B------:R-:W-:-:S07]  /*0fe0*/  PRMT R0, RZ, 0x7610, R0 ;  /* 0x00007610ff007816 */ /* 0x000fce0000000000 */
[----:B------:R-:W-:-:S04]  /*0ff0*/  UIADD3 UR5, UPT, UPT, -UR4, URZ, URZ ;  /* 0x000000ff04057290 */ /* 0x000fc8000fffe1ff */
[----:B------:R-:W-:Y:S02]  /*1000*/  UIMAD UR5, UR7, UR5, UR21 ;  /* 0x00000005070572a4 */ /* 0x000fe4000f8e0215 */
[----:B------:R-:W-:-:S04]  /*1010*/  UIADD3 UR4, UPT, UPT, -UR6, URZ, URZ ;  /* 0x000000ff06047290 */ /* 0x000fc8000fffe1ff */
[----:B------:R-:W-:Y:S01]  /*1020*/  IMAD.U32 R75, RZ, RZ, UR5 ;  /* 0x00000005ff4b7e24 */ /* 0x000fe2000f8e00ff */
[----:B------:R-:W-:-:S06]  /*1030*/  UIMAD UR4, UR8, UR4, UR20 ;  /* 0x00000004080472a4 */ /* 0x000fcc000f8e0214 */
[----:B------:R-:W-:Y:S01]  /*1040*/  IMAD.U32 R74, RZ, RZ, UR4 ;  /* 0x00000004ff4a7e24 */ /* 0x000fe2000f8e00ff */
[----:B-1----:R-:W-:Y:S06]  /*1050*/  BRA.U UP4, `(.L_x_16) ;  /* 0x0000000104307547 */ /* 0x002fec000b800000 */
[----:B------:R-:W-:Y:S01]  /*1060*/  R2UR UR5, R74 ;  /* 0x000000004a0572ca */ /* 0x000fe200000e0000 */
[----:B------:R-:W-:Y:S01]  /*1070*/  UMOV UR7, 0x3 ;  /* 0x0000000300077882 */ /* 0x000fe20000000000 */
[----:B------:R-:W-:-:S11]  /*1080*/  R2UR UR4, R75 ;  /* 0x000000004b0472ca */ /* 0x000fd600000e0000 */
[----:B------:R-:W-:-:S04]  /*1090*/  UISETP.NE.AND UP0, UPT, UR5, URZ, UPT ;  /* 0x000000ff0500728c */ /* 0x000fc8000bf05270 */
[----:B------:R-:W-:Y:S02]  /*10a0*/  UISETP.LT.U32.OR UP0, UPT, UR4, 0x2, !UP0 ;  /* 0x000000020400788c */ /* 0x000fe4000c701470 */
[----:B------:R-:W-:Y:S02]  /*10b0*/  ULOP3.LUT UR4, UR4, 0xfffffffe, URZ, 0xc0, !UPT ;  /* 0xfffffffe04047892 */ /* 0x000fe4000f8ec0ff */
[----:B------:R-:W-:Y:S02]  /*10c0*/  USEL UR6, URZ, 0x1, !UP0 ;  /* 0x00000001ff067887 */ /* 0x000fe4000c000000 */
[----:B------:R-:W-:Y:S02]  /*10d0*/  USEL UR5, URZ, 0x2, !UP0 ;  /* 0x00000002ff057887 */ /* 0x000fe4000c000000 */
[----:B------:R-:W-:Y:S02]  /*10e0*/  USHF.L.U32 UR4, UR7, UR4, URZ ;  /* 0x0000000407047299 */ /* 0x000fe400080006ff */
[----:B------:R-:W-:-:S04]  /*10f0*/  UIADD3 UR5, UPT, UPT, UR6, UR5, URZ ;  /* 0x0000000506057290 */ /* 0x000fc8000fffe0ff */
[----:B------:R-:W-:Y:S02]  /*1100*/  IMAD.U32 R0, RZ, RZ, UR4 ;  /* 0x00000004ff007e24 */ /* 0x000fe4000f8e00ff */
[----:B------:R-:W-:-:S07]  /*1110*/  IMAD.U32 R2, RZ, RZ, UR5 ;  /* 0x00000005ff027e24 */ /* 0x000fce000f8e00ff */
.L_x_16:
[----:B------:R-:W1:Y:S01]  /*1120*/  S2UR UR50, SR_CTAID.Z ;  /* 0x00000000003279c3 */ /* 0x000e620000002700 */
[----:B------:R-:W-:Y:S01]  /*1130*/  UISETP.GE.AND UP0, UPT, UR19, 0x1, UPT ;  /* 0x000000011300788c */ /* 0x000fe2000bf06270 */
[----:B------:R-:W-:-:S08]  /*1140*/  UMOV UR24, UR21 ;  /* 0x0000001500187c82 */ /* 0x000fd00008000000 */
[----:B------:R-:W-:Y:S05]  /*1150*/  BRA.U !UP0, `(.L_x_17) ;  /* 0x0000000108d47547 */ /* 0x000fea000b800000 */
[----:B------:R-:W2:Y:S01]  /*1160*/  LDCU.128 UR12, c[0x0][0xb10] ;  /* 0x00016200ff0c77ac */ /* 0x000ea20008000c00 */
[----:B------:R-:W3:Y:S01]  /*1170*/  LDCU UR22, c[0x0][0xb0c] ;  /* 0x00016180ff1677ac */ /* 0x000ee20008000800 */
[----:B------:R-:W4:Y:S01]  /*1180*/  LDCU UR6, c[0x0][0x370] ;  /* 0x00006e00ff0677ac */ /* 0x000f220008000800 */
[----:B------:R-:W1:Y:S01]  /*1190*/  LDCU UR7, c[0x0][0x374] ;  /* 0x00006e80ff0777ac */ /* 0x000e620008000800 */
[----:B------:R-:W1:Y:S01]  /*11a0*/  LDCU UR23, c[0x0][0xb20] ;  /* 0x00016400ff1777ac */ /* 0x000e620008000800 */
[----:B--2---:R-:W-:Y:S02]  /*11b0*/  UIMAD.WIDE.U32 UR4, UR21, UR12, URZ ;  /* 0x0000000c150472a5 */ /* 0x004fe4000f8e00ff */
[----:B---3--:R-:W-:Y:S01]  /*11c0*/  UISETP.NE.AND UP0, UPT, UR22, 0x1, UPT ;  /* 0x000000011600788c */ /* 0x008fe2000bf05270 */
[----:B------:R-:W2:Y:S01]  /*11d0*/  LDCU.64 UR8, c[0x0][0xb28] ;  /* 0x00016500ff0877ac */ /* 0x000ea20008000a00 */
[----:B----4-:R-:W-:-:S03]  /*11e0*/  UIMAD.WIDE.U32 UR10, UR6, UR12, URZ ;  /* 0x0000000c060a72a5 */ /* 0x010fc6000f8e00ff */
[----:B------:R-:W-:Y:S01]  /*11f0*/  UMOV UR4, UR5 ;  /* 0x0000000500047c82 */ /* 0x000fe20008000000 */
[----:B------:R-:W-:Y:S02]  /*1200*/  UISETP.NE.AND UP2, UPT, UR19, 0x1, UPT ;  /* 0x000000011300788c */ /* 0x000fe4000bf45270 */
[----:B------:R-:W-:Y:S01]  /*1210*/  USHF.R.U32.HI UR4, URZ, UR13, UR4 ;  /* 0x0000000dff047299 */ /* 0x000fe20008011604 */
[----:B------:R-:W-:Y:S01]  /*1220*/  UMOV UR10, UR11 ;  /* 0x0000000b000a7c82 */ /* 0x000fe20008000000 */
[----:B------:R-:W-:Y:S02]  /*1230*/  UIMAD.WIDE.U32 UR16, UR20, UR15, URZ ;  /* 0x0000000f141072a5 */ /* 0x000fe4000f8e00ff */
[----:B------:R-:W-:Y:S02]  /*1240*/  USEL UR5, UR21, UR4, !UP0 ;  /* 0x0000000415057287 */ /* 0x000fe4000c000000 */
[----:B------:R-:W-:Y:S02]  /*1250*/  @UP0 USHF.R.U32.HI UR6, URZ, UR13, UR10 ;  /* 0x0000000dff060299 */ /* 0x000fe4000801160a */
[----:B------:R-:W-:-:S02]  /*1260*/  UISETP.NE.AND UP0, UPT, UR14, 0x1, UPT ;  /* 0x000000010e00788c */ /* 0x000fc4000bf05270 */
[----:B-1----:R-:W-:Y:S02]  /*1270*/  UIMAD.WIDE.U32 UR10, UR7, UR15, URZ ;  /* 0x0000000f070a72a5 */ /* 0x002fe4000f8e00ff */
[----:B--2---:R-:W-:Y:S01]  /*1280*/  UIMAD.WIDE.U32 UR12, UR6, UR8, URZ ;  /* 0x00000008060c72a5 */ /* 0x004fe2000f8e00ff */
[----:B------:R-:W-:Y:S01]  /*1290*/  UMOV UR4, UR17 ;  /* 0x0000001100047c82 */ /* 0x000fe20008000000 */
[----:B------:R-:W-:-:S03]  /*12a0*/  UIADD3 UR24, UPT, UPT, -UR5, URZ, URZ ;  /* 0x000000ff05187290 */ /* 0x000fc6000fffe1ff */
[----:B------:R-:W-:Y:S01]  /*12b0*/  UMOV UR10, UR11 ;  /* 0x0000000b000a7c82 */ /* 0x000fe20008000000 */
[----:B------:R-:W-:Y:S02]  /*12c0*/  USHF.R.U32.HI UR4, URZ, UR23, UR4 ;  /* 0x00000017ff047299 */ /* 0x000fe40008011604 */
[----:B------:R-:W-:Y:S01]  /*12d0*/  @UP0 USHF.R.U32.HI UR7, URZ, UR23, UR10 ;  /* 0x00000017ff070299 */ /* 0x000fe2000801160a */
[----:B------:R-:W-:Y:S01]  /*12e0*/  UMOV UR12, UR13 ;  /* 0x0000000d000c7c82 */ /* 0x000fe20008000000 */
[----:B------:R-:W-:Y:S02]  /*12f0*/  USEL UR4, UR20, UR4, !UP0 ;  /* 0x0000000414047287 */ /* 0x000fe4000c000000 */
[----:B------:R-:W-:Y:S02]  /*1300*/  UIMAD.WIDE.U32 UR10, UR7, UR8, URZ ;  /* 0x00000008070a72a5 */ /* 0x000fe4000f8e00ff */
[----:B------:R-:W-:Y:S02]  /*1310*/  @UP2 USHF.R.U32.HI UR6, URZ, UR9, UR12 ;  /* 0x00000009ff062299 */ /* 0x000fe4000801160c */
[----:B------:R-:W-:-:S02]  /*1320*/  UIMAD.WIDE.U32 UR12, UR4, UR8, URZ ;  /* 0x00000008040c72a5 */ /* 0x000fc4000f8e00ff */
[----:B------:R-:W-:Y:S01]  /*1330*/  UIMAD UR24, UR22, UR24, UR21 ;  /* 0x00000018161872a4 */ /* 0x000fe2000f8e0215 */
[----:B------:R-:W-:Y:S02]  /*1340*/  UMOV UR10, UR11 ;  /* 0x0000000b000a7c82 */ /* 0x000fe40008000000 */
[----:B------:R-:W-:Y:S02]  /*1350*/  @UP2 USHF.R.U32.HI UR7, URZ, UR9, UR10 ;  /* 0x00000009ff072299 */ /* 0x000fe4000801160a */
[----:B------:R-:W-:Y:S02]  /*1360*/  UIMAD UR10, UR6, UR19, URZ ;  /* 0x00000013060a72a4 */ /* 0x000fe4000f8e02ff */
[----:B------:R-:W-:-:S04]  /*1370*/  UIMAD UR7, UR7, UR19, URZ ;  /* 0x00000013070772a4 */ /* 0x000fc8000f8e02ff */
[----:B------:R-:W-:-:S03]  /*1380*/  UISETP.GE.AND UP0, UPT, UR4, UR7, UPT ;  /* 0x000000070400728c */ /* 0x000fc6000bf06270 */
[----:B------:R-:W-:Y:S01]  /*1390*/  UMOV UR7, UR13 ;  /* 0x0000000d00077c82 */ /* 0x000fe20008000000 */
[----:B------:R-:W-:Y:S02]  /*13a0*/  UISETP.GE.OR UP0, UPT, UR5, UR10, UP0 ;  /* 0x0000000a0500728c */ /* 0x000fe40008706670 */
[----:B------:R-:W-:Y:S02]  /*13b0*/  UIMAD.WIDE.U32 UR10, UR5, UR8, URZ ;  /* 0x00000008050a72a5 */ /* 0x000fe4000f8e00ff */
[----:B------:R-:W-:Y:S02]  /*13c0*/  USHF.R.U32.HI UR7, URZ, UR9, UR7 ;  /* 0x00000009ff077299 */ /* 0x000fe40008011607 */
[----:B------:R-:W-:Y:S02]  /*13d0*/  UIADD3 UR10, UPT, UPT, -UR4, URZ, URZ ;  /* 0x000000ff040a7290 */ /* 0x000fe4000fffe1ff */
[----:B------:R-:W-:Y:S02]  /*13e0*/  USEL UR7, UR4, UR7, !UP2 ;  /* 0x0000000704077287 */ /* 0x000fe4000d000000 */
[----:B------:R-:W-:Y:S01]  /*13f0*/  UIMAD UR10, UR14, UR10, UR20 ;  /* 0x0000000a0e0a72a4 */ /* 0x000fe2000f8e0214 */
[----:B------:R-:W-:-:S02]  /*1400*/  @!UP0 UMOV UR8, UR11 ;  /* 0x0000000b00088c82 */ /* 0x000fc40008000000 */
[----:B------:R-:W-:Y:S02]  /*1410*/  @!UP0 USHF.R.U32.HI UR8, URZ, UR9, UR8 ;  /* 0x00000009ff088299 */ /* 0x000fe40008011608 */
[----:B------:R-:W-:Y:S02]  /*1420*/  UIADD3 UR9, UPT, UPT, -UR7, URZ, URZ ;  /* 0x000000ff07097290 */ /* 0x000fe4000fffe1ff */
[----:B------:R-:W-:Y:S02]  /*1430*/  @!UP0 USEL UR8, UR5, UR8, !UP2 ;  /* 0x0000000805088287 */ /* 0x000fe4000d000000 */
[----:B------:R-:W-:Y:S02]  /*1440*/  UIMAD UR9, UR19, UR9, UR4 ;  /* 0x00000009130972a4 */ /* 0x000fe4000f8e0204 */
[----:B------:R-:W-:Y:S02]  /*1450*/  @!UP0 UIADD3 UR7, UPT, UPT, UR7, -UR8, URZ ;  /* 0x8000000807078290 */ /* 0x000fe4000fffe0ff */
[----:B------:R-:W-:-:S02]  /*1460*/  @!UP0 UIMAD UR6, UR9, UR6, UR8 ;  /* 0x00000006090682a4 */ /* 0x000fc4000f8e0208 */
[----:B------:R-:W-:-:S04]  /*1470*/  @!UP0 UIMAD UR4, UR7, UR19, UR5 ;  /* 0x00000013070482a4 */ /* 0x000fc8000f8e0205 */
[----:B------:R-:W-:Y:S01]  /*1480*/  UIMAD UR20, UR4, UR14, UR10 ;  /* 0x0000000e041472a4 */ /* 0x000fe2000f8e020a */
[----:B------:R-:W-:Y:S02]  /*1490*/  @!UP0 UMOV UR5, UR6 ;  /* 0x0000000600058c82 */ /* 0x000fe40008000000 */
[----:B------:R-:W-:-:S12]  /*14a0*/  UIMAD UR24, UR5, UR22, UR24 ;  /* 0x00000016051872a4 */ /* 0x000fd8000f8e0218 */
.L_x_17:
[----:B------:R-:W-:-:S09]  /*14b0*/  UISETP.NE.AND UP0, UPT, UR25, 0x1, UPT ;  /* 0x000000011900788c */ /* 0x000fd2000bf05270 */
[----:B------:R-:W-:Y:S05]  /*14c0*/  BRA.U UP0, `(.L_x_18) ;  /* 0x0000000100407547 */ /* 0x000fea000b800000 */
[----:B------:R-:W2:Y:S01]  /*14d0*/  LDCU.128 UR8, c[0x0][0xb10] ;  /* 0x00016200ff0877ac */ /* 0x000ea20008000c00 */
[----:B------:R-:W3:Y:S01]  /*14e0*/  LDCU UR12, c[0x0][0xb0c] ;  /* 0x00016180ff0c77ac */ /* 0x000ee20008000800 */
[----:B------:R-:W4:Y:S01]  /*14f0*/  LDCU UR13, c[0x0][0xb20] ;  /* 0x00016400ff0d77ac */ /* 0x000f220008000800 */
[----:B--2---:R-:W-:Y:S02]  /*1500*/  UIMAD.WIDE.U32 UR4, UR24, UR8, URZ ;  /* 0x00000008180472a5 */ /* 0x004fe4000f8e00ff */
[----:B------:R-:W-:Y:S02]  /*1510*/  UIMAD.WIDE.U32 UR6, UR20, UR11, URZ ;  /* 0x0000000b140672a5 */ /* 0x000fe4000f8e00ff */
[----:B---3--:R-:W-:Y:S02]  /*1520*/  UISETP.NE.AND UP0, UPT, UR12, 0x1, UPT ;  /* 0x000000010c00788c */ /* 0x008fe4000bf05270 */
[----:B------:R-:W-:-:S03]  /*1530*/  USHF.R.U32.HI UR5, URZ, UR9, UR5 ;  /* 0x00000009ff057299 */ /* 0x000fc60008011605 */
[----:B------:R-:W-:Y:S01]  /*1540*/  UMOV UR4, UR7 ;  /* 0x0000000700047c82 */ /* 0x000fe20008000000 */
[----:B------:R-:W-:Y:S02]  /*1550*/  USEL UR5, UR24, UR5, !UP0 ;  /* 0x0000000518057287 */ /* 0x000fe4000c000000 */
[----:B------:R-:W-:Y:S02]  /*1560*/  UISETP.NE.AND UP0, UPT, UR10, 0x1, UPT ;  /* 0x000000010a00788c */ /* 0x000fe4000bf05270 */
[----:B----4-:R-:W-:-:S04]  /*1570*/  USHF.R.U32.HI UR4, URZ, UR13, UR4 ;  /* 0x0000000dff047299 */ /* 0x010fc80008011604 */
[----:B------:R-:W-:-:S04]  /*1580*/  USEL UR4, UR20, UR4, !UP0 ;  /* 0x0000000414047287 */ /* 0x000fc8000c000000 */
[----:B------:R-:W-:Y:S02]  /*1590*/  UIADD3 UR6, UPT, UPT, -UR4, UR5, URZ ;  /* 0x0000000504067290 */ /* 0x000fe4000fffe1ff */
[----:B------:R-:W-:Y:S02]  /*15a0*/  UIADD3 UR4, UPT, UPT, UR4, -UR5, URZ ;  /* 0x8000000504047290 */ /* 0x000fe4000fffe0ff */
[----:B------:R-:W-:Y:S02]  /*15b0*/  UIMAD UR20, UR6, UR10, UR20 ;  /* 0x0000000a061472a4 */ /* 0x000fe4000f8e0214 */
[----:B------:R-:W-:-:S12]  /*15c0*/  UIMAD UR24, UR4, UR12, UR24 ;  /* 0x0000000c041872a4 */ /* 0x000fd8000f8e0218 */
.L_x_18:
[----:B------:R-:W-:Y:S05]  /*15d0*/  BRA.U !UP6, `(.L_x_19) ;  /* 0x000000010e0c7547 */ /* 0x000fea000b800000 */
[----:B------:R-:W-:Y:S01]  /*15e0*/  UCGABAR_WAIT ;  /* 0x0000000000007dc7 */ /* 0x000fe20008000000 */
[----:B------:R-:W-:Y:S01]  /*15f0*/  CCTL.IVALL ;  /* 0x00000000ff00798f */ /* 0x000fe20002000000 */
[----:B------:R-:W-:Y:S05]  /*1600*/  BRA `(.L_x_20) ;  /* 0x0000000000047947 */ /* 0x000fea0003800000 */
.L_x_19:
[----:B------:R-:W-:Y:S06]  /*1610*/  BAR.SYNC.DEFER_BLOCKING 0x0 ;  /* 0x0000000000007b1d */ /* 0x000fec0000010000 */
.L_x_20:
[----:B------:R-:W-:Y:S05]  /*1620*/  BRA.U UP5, `(.L_x_21) ;  /* 0x0000001d05e07547 */ /* 0x000fea000b800000 */
[----:B------:R-:W2:Y:S01]  /*1630*/  LDCU UR7, c[0x0][0x390] ;  /* 0x00007200ff0777ac */ /* 0x000ea20008000800 */
[----:B------:R-:W-:Y:S01]  /*1640*/  PLOP3.LUT P1, PT, PT, PT, UP3, 0x80, 0x8 ;  /* 0x000000000008781c */ /* 0x000fe20003f2f038 */
[----:B------:R-:W-:Y:S01]  /*1650*/  IMAD.MOV.U32 R2, RZ, RZ, RZ ;  /* 0x000000ffff027224 */ /* 0x000fe200078e00ff */
[----:B------:R-:W-:Y:S01]  /*1660*/  ISETP.EQ.OR P2, PT, R3, RZ, P3 ;  /* 0x000000ff0300720c */ /* 0x000fe20001f42670 */
[----:B------:R-:W3:Y:S01]  /*1670*/  LDCU UR6, c[0x0][0x5c0] ;  /* 0x0000b800ff0677ac */ /* 0x000ee20008000800 */
[----:B------:R-:W-:Y:S01]  /*1680*/  PLOP3.LUT P1, PT, P1, PT, PT, 0x8, 0x80 ;  /* 0x000000000080781c */ /* 0x000fe20000f2e170 */
[----:B------:R-:W-:Y:S02]  /*1690*/  UISETP.NE.AND UP0, UPT, UR18, URZ, UPT ;  /* 0x000000ff1200728c */ /* 0x000fe4000bf05270 */
[----:B------:R-:W-:Y:S02]  /*16a0*/  USHF.L.U32 UR8, UR21, 0x6, URZ ;  /* 0x0000000615087899 */ /* 0x000fe400080006ff */
[----:B------:R-:W-:Y:S01]  /*16b0*/  USEL UR59, UR68, 0x2, UP0 ;  /* 0x00000002443b7887 */ /* 0x000fe20008000000 */
[----:B------:R-:W4:Y:S01]  /*16c0*/  LDCU UR67, c[0x0][0x370] ;  /* 0x00006e00ff4377ac */ /* 0x000f220008000800 */
[----:B--2---:R-:W-:Y:S01]  /*16d0*/  UIADD3 UR5, UPT, UPT, UR7, 0x1f, URZ ;  /* 0x0000001f07057890 */ /* 0x004fe2000fffe0ff */
[----:B------:R-:W2:Y:S03]  /*16e0*/  LDCU.64 UR60, c[0x0][0x348] ;  /* 0x00006900ff3c77ac */ /* 0x000ea60008000a00 */
[----:B------:R-:W-:-:S02]  /*16f0*/  USHF.R.S32.HI UR4, URZ, 0x1f, UR5 ;  /* 0x0000001fff047899 */ /* 0x000fc40008011405 */
[----:B---3--:R-:W-:Y:S02]  /*1700*/  UIADD3 UR6, UPT, UPT, UR6, 0x7f, URZ ;  /* 0x0000007f06067890 */ /* 0x008fe4000fffe0ff */
[----:B------:R-:W-:Y:S02]  /*1710*/  ULEA.HI UR4, UR4, UR5, URZ, 0x5 ;  /* 0x0000000504047291 */ /* 0x000fe4000f8f28ff */
[----:B------:R-:W-:Y:S02]  /*1720*/  UIADD3 UR5, UPT, UPT, UR7, -0x1, URZ ;  /* 0xffffffff07057890 */ /* 0x000fe4000fffe0ff */
[----:B------:R-:W-:Y:S02]  /*1730*/  USHF.R.S32.HI UR69, URZ, 0x5, UR4 ;  /* 0x00000005ff457899 */ /* 0x000fe40008011404 */
[----:B------:R-:W-:Y:S02]  /*1740*/  UISETP.GE.U32.AND UP1, UPT, UR5, -0x3f, UPT ;  /* 0xffffffc10500788c */ /* 0x000fe4000bf26070 */
[----:B------:R-:W-:-:S02]  /*1750*/  UISETP.LT.U32.AND UP0, UPT, UR69, 0x8, UPT ;  /* 0x000000084500788c */ /* 0x000fc4000bf01070 */
[----:B------:R-:W-:Y:S02]  /*1760*/  USHF.R.S32.HI UR4, URZ, 0x1f, UR6 ;  /* 0x0000001fff047899 */ /* 0x000fe40008011406 */
[----:B------:R-:W-:Y:S02]  /*1770*/  USEL UR68, UR69, 0x8, UP0 ;  /* 0x0000000845447887 */ /* 0x000fe40008000000 */
[----:B------:R-:W-:Y:S02]  /*1780*/  ULEA.HI UR4, UR4, UR6, URZ, 0x7 ;  /* 0x0000000604047291 */ /* 0x000fe4000f8f38ff */
[----:B------:R-:W-:Y:S02]  /*1790*/  UIADD3 UR58, UPT, UPT, UR68, -0x1, URZ ;  /* 0xffffffff443a7890 */ /* 0x000fe4000fffe0ff */
[----:B------:R-:W-:Y:S02]  /*17a0*/  @UP1 UIADD3 UR58, UPT, UPT, UR68, URZ, URZ ;  /* 0x000000ff443a1290 */ /* 0x000fe4000fffe0ff */
[----:B------:R-:W-:-:S02]  /*17b0*/  USHF.L.U32 UR73, UR21, 0x7, URZ ;  /* 0x0000000715497899 */ /* 0x000fc400080006ff */
[----:B------:R-:W-:Y:S01]  /*17c0*/  UIADD3 UR72, UPT, UPT, UR7, 0x3e, URZ ;  /* 0x0000003e07487890 */ /* 0x000fe2000fffe0ff */
[----:B------:R-:W3:Y:S01]  /*17d0*/  LDCU UR66, c[0x0][0x374] ;  /* 0x00006e80ff4277ac */ /* 0x000ee20008000800 */
[----:B------:R-:W-:Y:S02]  /*17e0*/  ULOP3.LUT UR71, UR8, 0x40, URZ, 0xc0, !UPT ;  /* 0x0000004008477892 */ /* 0x000fe4000f8ec0ff */
[----:B------:R-:W-:Y:S02]  /*17f0*/  USHF.R.S32.HI UR65, URZ, 0x7, UR4 ;  /* 0x00000007ff417899 */ /* 0x000fe40008011404 */
[----:B------:R-:W-:Y:S02]  /*1800*/  UIADD3 UR70, UPT, UPT, UR69, -UR68, URZ ;  /* 0x8000004445467290 */ /* 0x000fe4000fffe0ff */
[----:B------:R-:W-:Y:S01]  /*1810*/  UIADD3 UR58, UPT, UPT, UR58, 0x1, URZ ;  /* 0x000000013a3a7890 */ /* 0x000fe2000fffe0ff */
[----:B------:R-:W-:Y:S01]  /*1820*/  UMOV UR32, 0x1 ;  /* 0x0000000100207882 */ /* 0x000fe20000000000 */
[----:B--2-4-:R-:W-:-:S10]  /*1830*/  UMOV UR35, URZ ;  /* 0x000000ff00237c82 */ /* 0x014fd40008000000 */
.L_x_39:
[----:B------:R-:W-:Y:S01]  /*1840*/  IMAD.U32 R4, RZ, RZ, UR65 ;  /* 0x00000041ff047e24 */ /* 0x000fe2000f8e00ff */
[----:B------:R-:W2:Y:S04]  /*1850*/  LDCU UR56, c[0x0][0x5c4] ;  /* 0x0000b880ff3877ac */ /* 0x000ea80008000800 */
[-C--:B------:R-:W-:Y:S01]  /*1860*/  IABS R0, R4.reuse ;  /* 0x0000000400007213 */ /* 0x080fe20000000000 */
[----:B------:R-:W-:Y:S01]  /*1870*/  UMOV UR33, 0x400 ;  /* 0x0000040000217882 */ /* 0x000fe20000000000 */
[----:B------:R-:W-:Y:S01]  /*1880*/  IABS R4, R4 ;  /* 0x0000000400047213 */ /* 0x000fe20000000000 */
[----:B------:R-:W-:Y:S01]  /*1890*/  UMOV UR14, URZ ;  /* 0x000000ff000e7c82 */ /* 0x000fe20008000000 */
[----:B------:R-:W-:Y:S01]  /*18a0*/  R2UR UR6, R0 ;  /* 0x00000000000672ca */ /* 0x000fe200000e0000 */
[----:B--2---:R-:W-:-:S12]  /*18b0*/  IMAD.U32 R3, RZ, RZ, UR56 ;  /* 0x00000038ff037e24 */ /* 0x004fd8000f8e00ff */
[----:B------:R-:W2:Y:S08]  /*18c0*/  I2F.RP R6, UR6 ;  /* 0x0000000600067d06 */ /* 0x000eb00008209400 */
[----:B--2---:R-:W2:Y:S02]  /*18d0*/  MUFU.RCP R5, R6 ;  /* 0x0000000600057308 */ /* 0x004ea40000001000 */
[----:B--2---:R-:W-:-:S06]  /*18e0*/  VIADD R5, R5, 0xffffffe ;  /* 0x0ffffffe05057836 */ /* 0x004fcc0000000000 */
[----:B------:R-:W2:Y:S02]  /*18f0*/  F2I.FTZ.U32.TRUNC.NTZ R0, R5 ;  /* 0x0000000500007305 */ /* 0x000ea4000021f000 */
[----:B--2---:R-:W-:Y:S02]  /*1900*/  R2UR UR5, R0 ;  /* 0x00000000000572ca */ /* 0x004fe400000e0000 */
[----:B------:R-:W-:Y:S01]  /*1910*/  IABS R0, R3 ;  /* 0x0000000300007213 */ /* 0x000fe20000000000 */
[----:B------:R-:W-:-:S03]  /*1920*/  IMAD.U32 R3, RZ, RZ, UR20 ;  /* 0x00000014ff037e24 */ /* 0x000fc6000f8e00ff */
[----:B------:R-:W-:Y:S01]  /*1930*/  R2UR UR8, R0 ;  /* 0x00000000000872ca */ /* 0x000fe200000e0000 */
[----:B------:R-:W-:Y:S01]  /*1940*/  IMAD.MOV R0, RZ, RZ, -R4 ;  /* 0x000000ffff007224 */ /* 0x000fe200078e0a04 */
[----:B------:R-:W-:-:S04]  /*1950*/  IABS R3, R3 ;  /* 0x0000000300037213 */ /* 0x000fc80000000000 */
[----:B------:R-:W-:Y:S01]  /*1960*/  R2UR UR9, R3 ;  /* 0x00000000030972ca */ /* 0x000fe200000e0000 */
[----:B------:R-:W-:-:S04]  /*1970*/  UIADD3 UR4, UPT, UPT, URZ, -UR5, URZ ;  /* 0x80000005ff047290 */ /* 0x000fc8000fffe0ff */
[----:B------:R-:W-:Y:S02]  /*1980*/  UIMAD UR7, UR4, UR6, URZ ;  /* 0x00000006040772a4 */ /* 0x000fe4000f8e02ff */
[----:B------:R-:W2:Y:S01]  /*1990*/  I2F.RP R3, UR8 ;  /* 0x0000000800037d06 */ /* 0x000ea20008209400 */
[----:B------:R-:W-:Y:S02]  /*19a0*/  UMOV UR4, URZ ;  /* 0x000000ff00047c82 */ /* 0x000fe40008000000 */
[----:B------:R-:W-:Y:S02]  /*19b0*/  UIMAD.WIDE.U32 UR4, UR5, UR7, UR4 ;  /* 0x00000007050472a5 */ /* 0x000fe4000f8e0004 */
[----:B------:R-:W-:-:S05]  /*19c0*/  R2UR UR7, R0 ;  /* 0x00000000000772ca */ /* 0x000fca00000e0000 */
[----:B------:R-:W-:Y:S02]  /*19d0*/  UMOV UR4, UR5 ;  /* 0x0000000500047c82 */ /* 0x000fe40008000000 */
[----:B------:R-:W-:Y:S01]  /*19e0*/  UIMAD.WIDE.U32 UR4, UR4, UR9, URZ ;  /* 0x00000009040472a5 */ /* 0x000fe2000f8e00ff */
[----:B--2---:R-:W2:Y:S06]  /*19f0*/  MUFU.RCP R0, R3 ;  /* 0x0000000300007308 */ /* 0x004eac0000001000 */
[----:B------:R-:W-:Y:S02]  /*1a00*/  UMOV UR4, UR5 ;  /* 0x0000000500047c82 */ /* 0x000fe40008000000 */
[----:B------:R-:W-:-:S04]  /*1a10*/  UIMAD UR5, UR4, UR7, UR9 ;  /* 0x00000007040572a4 */ /* 0x000fc8000f8e0209 */
[----:B------:R-:W-:Y:S01]  /*1a20*/  UISETP.GT.U32.AND UP0, UPT, UR6, UR5, UPT ;  /* 0x000000050600728c */ /* 0x000fe2000bf04070 */
[----:B--2---:R-:W-:Y:S02]  /*1a30*/  VIADD R0, R0, 0xffffffe ;  /* 0x0ffffffe00007836 */ /* 0x004fe40000000000 */
[----:B------:R-:W-:-:S08]  /*1a40*/  IMAD.U32 R3, RZ, RZ, UR32 ;  /* 0x00000020ff037e24 */ /* 0x000fd0000f8e00ff */
[----:B------:R-:W-:Y:S01]  /*1a50*/  @!UP0 UIADD3 UR5, UPT, UPT, UR5, -UR6, URZ ;  /* 0x8000000605058290 */ /* 0x000fe2000fffe0ff */
[----:B------:R-:W2:Y:S01]  /*1a60*/  F2I.FTZ.U32.TRUNC.NTZ R0, R0 ;  /* 0x0000000000007305 */ /* 0x000ea2000021f000 */
[----:B------:R-:W-:Y:S01]  /*1a70*/  @!UP0 UIADD3 UR4, UPT, UPT, UR4, 0x1, URZ ;  /* 0x0000000104048890 */ /* 0x000fe2000fffe0ff */
[----:B------:R-:W-:Y:S01]  /*1a80*/  SHF.L.U32 R3, R3, 0x1f, RZ ;  /* 0x0000001f03037819 */ /* 0x000fe200000006ff */
[----:B------:R-:W-:Y:S01]  /*1a90*/  UISETP.GE.U32.AND UP1, UPT, UR5, UR6, UPT ;  /* 0x000000060500728c */ /* 0x000fe2000bf26070 */
[----:B------:R-:W4:Y:S01]  /*1aa0*/  S2UR UR6, SR_CgaCtaId ;  /* 0x00000000000679c3 */ /* 0x000f220000008800 */
[----:B------:R-:W-:-:S04]  /*1ab0*/  ULOP3.LUT UR5, UR20, UR65, URZ, 0x3c, !UPT ;  /* 0x0000004114057292 */ /* 0x000fc8000f8e3cff */
[----:B------:R-:W-:-:S05]  /*1ac0*/  UISETP.GE.AND UP0, UPT, UR5, URZ, UPT ;  /* 0x000000ff0500728c */ /* 0x000fca000bf06270 */
[----:B------:R-:W-:Y:S01]  /*1ad0*/  @UP1 UIADD3 UR4, UPT, UPT, UR4, 0x1, URZ ;  /* 0x0000000104041890 */ /* 0x000fe2000fffe0ff */
[----:B--2---:R-:W-:Y:S01]  /*1ae0*/  R2UR UR7, R0 ;  /* 0x00000000000772ca */ /* 0x004fe200000e0000 */
[----:B------:R-:W-:-:S05]  /*1af0*/  UISETP.NE.AND UP1, UPT, UR65, URZ, UPT ;  /* 0x000000ff4100728c */ /* 0x000fca000bf25270 */
[----:B------:R-:W-:Y:S02]  /*1b00*/  UMOV UR5, UR4 ;  /* 0x0000000400057c82 */ /* 0x000fe40008000000 */
[----:B------:R-:W-:-:S04]  /*1b10*/  @!UP0 UIADD3 UR5, UPT, UPT, -UR5, URZ, URZ ;  /* 0x000000ff05058290 */ /* 0x000fc8000fffe1ff */
[----:B------:R-:W-:Y:S02]  /*1b20*/  @!UP1 ULOP3.LUT UR5, URZ, UR65, URZ, 0x33, !UPT ;  /* 0x00000041ff059292 */ /* 0x000fe4000f8e33ff */
[----:B----4-:R-:W-:Y:S02]  /*1b30*/  ULEA UR33, UR6, UR33, 0x18 ;  /* 0x0000002106217291 */ /* 0x010fe4000f8ec0ff */
[----:B------:R-:W-:Y:S02]  /*1b40*/  UIADD3 UR4, UPT, UPT, URZ, -UR7, URZ ;  /* 0x80000007ff047290 */ /* 0x000fe4000fffe0ff */
[----:B------:R-:W-:Y:S01]  /*1b50*/  IMAD.U32 R0, RZ, RZ, UR5 ;  /* 0x00000005ff007e24 */ /* 0x000fe2000f8e00ff */
[----:B------:R-:W-:Y:S02]  /*1b60*/  ULEA UR6, UR35, UR33, 0x3 ;  /* 0x0000002123067291 */ /* 0x000fe4000f8e18ff */
[----:B------:R-:W-:Y:S02]  /*1b70*/  UIMAD UR4, UR4, UR8, URZ ;  /* 0x00000008040472a4 */ /* 0x000fe4000f8e02ff */
[----:B------:R-:W-:-:S04]  /*1b80*/  IABS R0, R0 ;  /* 0x0000000000007213 */ /* 0x000fc80000000000 */
[----:B------:R-:W-:Y:S01]  /*1b90*/  R2UR UR9, R0 ;  /* 0x00000000000972ca */ /* 0x000fe200000e0000 */
[----:B------:R2:W4:Y:S01]  /*1ba0*/  SYNCS.PHASECHK.TRANS64.TRYWAIT P0, [UR6+0x40], R3 ;  /* 0x00004003ff0075a7 */ /* 0x0005220008001106 */
[----:B------:R-:W-:Y:S02]  /*1bb0*/  UMOV UR6, URZ ;  /* 0x000000ff00067c82 */ /* 0x000fe40008000000 */
[----:B------:R-:W-:-:S07]  /*1bc0*/  UIMAD.WIDE.U32 UR6, UR7, UR4, UR6 ;  /* 0x00000004070672a5 */ /* 0x000fce000f8e0006 */
[----:B------:R-:W-:Y:S02]  /*1bd0*/  UMOV UR6, UR7 ;  /* 0x0000000700067c82 */ /* 0x000fe40008000000 */
[----:B------:R-:W-:-:S07]  /*1be0*/  UIMAD.WIDE.U32 UR6, UR6, UR9, URZ ;  /* 0x00000009060672a5 */ /* 0x000fce000f8e00ff */
[----:B------:R-:W-:Y:S02]  /*1bf0*/  UMOV UR4, UR7 ;  /* 0x0000000700047c82 */ /* 0x000fe40008000000 */
[----:B------:R-:W-:-:S04]  /*1c00*/  UIADD3 UR6, UPT, UPT, -UR4, URZ, URZ ;  /* 0x000000ff04067290 */ /* 0x000fc8000fffe1ff */
[----:B------:R-:W-:-:S04]  /*1c10*/  UIMAD UR6, UR8, UR6, UR9 ;  /* 0x00000006080672a4 */ /* 0x000fc8000f8e0209 */
[----:B------:R-:W-:-:S11]  /*1c20*/  UISETP.GT.U32.AND UP0, UPT, UR8, UR6, UPT ;  /* 0x000000060800728c */ /* 0x000fd6000bf04070 */
[----:B------:R-:W-:Y:S02]  /*1c30*/  @!UP0 UIADD3 UR6, UPT, UPT, UR6, -UR8, URZ ;  /* 0x8000000806068290 */ /* 0x000fe4000fffe0ff */
[----:B------:R-:W-:Y:S02]  /*1c40*/  @!UP0 UIADD3 UR4, UPT, UPT, UR4, 0x1, URZ ;  /* 0x0000000104048890 */ /* 0x000fe4000fffe0ff */
[----:B------:R-:W-:Y:S02]  /*1c50*/  UISETP.GE.U32.AND UP1, UPT, UR6, UR8, UPT ;  /* 0x000000080600728c */ /* 0x000fe4000bf26070 */
[----:B------:R-:W-:-:S04]  /*1c60*/  ULOP3.LUT UR6, UR5, UR56, URZ, 0x3c, !UPT ;  /* 0x0000003805067292 */ /* 0x000fc8000f8e3cff */
[----:B------:R-:W-:Y:S02]  /*1c70*/  UISETP.GE.AND UP0, UPT, UR6, URZ, UPT ;  /* 0x000000ff0600728c */ /* 0x000fe4000bf06270 */
[----:B------:R-:W-:-:S03]  /*1c80*/  ULEA.HI UR6, UR24, UR24, URZ, 0x1 ;  /* 0x0000001818067291 */ /* 0x000fc6000f8f08ff */
[----:B------:R-:W-:Y:S02]  /*1c90*/  @UP1 UIADD3 UR4, UPT, UPT, UR4, 0x1, URZ ;  /* 0x0000000104041890 */ /* 0x000fe4000fffe0ff */
[----:B------:R-:W-:Y:S02]  /*1ca0*/  UISETP.NE.AND UP1, UPT, UR56, URZ, UPT ;  /* 0x000000ff3800728c */ /* 0x000fe4000bf25270 */
[----:B------:R-:W-:-:S03]  /*1cb0*/  USHF.L.U32 UR6, UR6, 0x7, URZ ;  /* 0x0000000706067899 */ /* 0x000fc600080006ff */
[----:B------:R-:W-:Y:S01]  /*1cc0*/  UMOV UR62, UR4 ;  /* 0x00000004003e7c82 */ /* 0x000fe20008000000 */
[----:B------:R-:W-:Y:S02]  /*1cd0*/  UIADD3 UR4, UPT, UPT, -UR5, URZ, URZ ;  /* 0x000000ff05047290 */ /* 0x000fe4000fffe1ff */
[----:B------:R-:W-:Y:S02]  /*1ce0*/  @!UP0 UIADD3 UR62, UPT, UPT, -UR62, URZ, URZ ;  /* 0x000000ff3e3e8290 */ /* 0x000fe4000fffe1ff */
[----:B------:R-:W-:Y:S02]  /*1cf0*/  UISETP.GE.U32.AND UP0, UPT, UR72, 0x3f, UPT ;  /* 0x0000003f4800788c */ /* 0x000fe4000bf06070 */
[----:B------:R-:W-:Y:S02]  /*1d00*/  @!UP1 ULOP3.LUT UR62, URZ, UR56, URZ, 0x33, !UPT ;  /* 0x00000038ff3e9292 */ /* 0x000fe4000f8e33ff */
[----:B------:R-:W-:Y:S02]  /*1d10*/  ULOP3.LUT UR42, UR6, 0xffffff00, URZ, 0xc0, !UPT ;  /* 0xffffff00062a7892 */ /* 0x000fe4000f8ec0ff */
[----:B------:R-:W-:-:S02]  /*1d20*/  UIMAD UR4, UR65, UR4, UR20 ;  /* 0x00000004410472a4 */ /* 0x000fc4000f8e0214 */
[----:B------:R-:W-:Y:S02]  /*1d30*/  UIADD3 UR6, UPT, UPT, -UR62, URZ, URZ ;  /* 0x000000ff3e067290 */ /* 0x000fe4000fffe1ff */
[----:B------:R-:W-:Y:S02]  /*1d40*/  ULOP3.LUT UR42, UR42, 0x80, UR73, 0xf8, !UPT ;  /* 0x000000802a2a7892 */ /* 0x000fe4000f8ef849 */
[----:B------:R-:W-:Y:S02]  /*1d50*/  ULEA UR18, UR4, UR71, 0x7 ;  /* 0x0000004704127291 */ /* 0x000fe4000f8e38ff */
[----:B------:R-:W-:Y:S01]  /*1d60*/  UIMAD UR56, UR56, UR6, UR5 ;  /* 0x00000006383872a4 */ /* 0x000fe2000f8e0205 */
[----:B--2---:R-:W-:Y:S11]  /*1d70*/  BRA.U !UP0, `(.L_x_22) ;  /* 0x0000000508887547 */ /* 0x004ff6000b800000 */
[----:B------:R-:W2:Y:S01]  /*1d80*/  LDCU.64 UR6, c[0x0][0x5b0] ;  /* 0x0000b600ff0677ac */ /* 0x000ea20008000a00 */
[----:B------:R-:W2:Y:S01]  /*1d90*/  LDCU.64 UR4, c[0x0][0x5d8] ;  /* 0x0000bb00ff0477ac */ /* 0x000ea20008000a00 */
[----:B------:R-:W1:Y:S01]  /*1da0*/  LDCU UR25, c[0x0][0x598] ;  /* 0x0000b300ff1977ac */ /* 0x000e620008000800 */
[----:B------:R-:W1:Y:S01]  /*1db0*/  LDCU UR24, c[0x0][0x58c] ;  /* 0x0000b180ff1877ac */ /* 0x000e620008000800 */
[----:B------:R-:W1:Y:S01]  /*1dc0*/  LDCU UR27, c[0x0][0x59c] ;  /* 0x0000b380ff1b77ac */ /* 0x000e620008000800 */
[----:B------:R-:W1:Y:S01]  /*1dd0*/  LDCU UR26, c[0x0][0x5a0] ;  /* 0x0000b400ff1a77ac */ /* 0x000e620008000800 */
[----:B--2---:R-:W-:Y:S02]  /*1de0*/  UIMAD UR38, UR56, UR6, UR4 ;  /* 0x00000006382672a4 */ /* 0x004fe4000f8e0204 */
[----:B------:R-:W-:Y:S01]  /*1df0*/  UIMAD UR34, UR62, UR7, UR5 ;  /* 0x000000073e2272a4 */ /* 0x000fe2000f8e0205 */
[----:B------:R-:W2:Y:S01]  /*1e00*/  LDCU.64 UR22, c[0x0][0x590] ;  /* 0x0000b200ff1677ac */ /* 0x000ea20008000a00 */
[----:B------:R-:W2:Y:S01]  /*1e10*/  LDCU.64 UR6, c[0x0][0x5b8] ;  /* 0x0000b700ff0677ac */ /* 0x000ea20008000a00 */
[----:B------:R-:W2:Y:S01]  /*1e20*/  LDCU.64 UR4, c[0x0][0x5d0] ;  /* 0x0000ba00ff0477ac */ /* 0x000ea20008000a00 */
[----:B-1----:R-:W-:-:S02]  /*1e30*/  UIADD3 UR50, UPT, UPT, UR42, 0x20, URZ ;  /* 0x000000202a327890 */ /* 0x002fc4000fffe0ff */
[----:B------:R-:W-:Y:S02]  /*1e40*/  UIADD3 UR54, UPT, UPT, UR42, 0x40, URZ ;  /* 0x000000402a367890 */ /* 0x000fe4000fffe0ff */
[----:B------:R-:W-:Y:S02]  /*1e50*/  UIADD3 UR46, UPT, UPT, UR42, 0x60, URZ ;  /* 0x000000602a2e7890 */ /* 0x000fe4000fffe0ff */
[----:B------:R-:W-:Y:S01]  /*1e60*/  UIADD3 UR10, UPT, UPT, UR18, 0x20, URZ ;  /* 0x00000020120a7890 */ /* 0x000fe2000fffe0ff */
[----:B------:R-:W-:Y:S01]  /*1e70*/  UMOV UR15, URZ ;  /* 0x000000ff000f7c82 */ /* 0x000fe20008000000 */
[----:B------:R-:W-:-:S10]  /*1e80*/  UMOV UR11, UR35 ;  /* 0x00000023000b7c82 */ /* 0x000fd40008000000 */
.L_x_28:
[----:B------:R-:W-:Y:S01]  /*1e90*/  @!P3 MOV R3, 0xc000 ;  /* 0x0000c0000003b802 */ /* 0x000fe20000000f00 */
[----:B------:R-:W-:Y:S01]  /*1ea0*/  ULEA UR8, UR11, UR33, 0x3 ;  /* 0x000000210b087291 */ /* 0x000fe2000f8e18ff */
[----:B--2-4-:R-:W-:Y:S11]  /*1eb0*/  @P0 BRA `(.L_x_23) ;  /* 0x0000000000100947 */ /* 0x014ff60003800000 */
[----:B------:R-:W-:Y:S04]  /*1ec0*/  MOV R0, UR32 ;  /* 0x0000002000007c02 */ /* 0x000fe80008000f00 */
[----:B------:R-:W-:Y:S04]  /*1ed0*/  SHF.L.U32 R5, R0, 0x1f, RZ ;  /* 0x0000001f00057819 */ /* 0x000fe800000006ff */
[----:B------:R-:W1:Y:S02]  /*1ee0*/  SYNCS.PHASECHK.TRANS64.TRYWAIT P0, [UR8+0x40], R5 ;  /* 0x00004005ff0075a7 */ /* 0x000e640008001108 */
[----:B-1----:R-:W-:Y:S05]  /*1ef0*/  @!P0 BRA `(.L_x_24) ;  /* 0x000000a800dc8947 */ /* 0x002fea0003800000 */
.L_x_23:
[----:B------:R4:W-:Y:S01]  /*1f00*/  @!P3 SYNCS.ARRIVE.TRANS64 RZ, [UR8], R3 ;  /* 0x00000003ffffb9a7 */ /* 0x0009e20008000008 */
[----:B------:R-:W-:Y:S04]  /*1f10*/  ULOP3.LUT UR9, UR59, 0x2, URZ, 0xfc, !UPT ;  /* 0x000000023b097892 */ /* 0x000fe8000f8efcff */
[----:B------:R-:W-:Y:S09]  /*1f20*/  UISETP.NE.AND UP0, UPT, UR9, 0x2, UPT ;  /* 0x000000020900788c */ /* 0x000ff2000bf05270 */
[----:B------:R-:W-:Y:S05]  /*1f30*/  BRA.U UP0, `(.L_x_25) ;  /* 0x0000000100047547 */ /* 0x000fea000b800000 */
[----:B--23--:R-:W-:Y:S05]  /*1f40*/  BPT.TRAP 0x1 ;  /* 0x000000040000795c */ /* 0x00cfea0000300000 */
.L_x_25:
[----:B------:R-:W-:Y:S04]  /*1f50*/  BSSY.RECONVERGENT B0, `(.L_x_26) ;  /* 0x0000003000007945 */ /* 0x000fe80003800200 */
[----:B------:R-:W-:Y:S05]  /*1f60*/  @P2 BRA `(.L_x_27) ;  /* 0x0000000000042947 */ /* 0x000fea0003800000 */
[----:B--23--:R-:W-:Y:S05]  /*1f70*/  BPT.TRAP 0x1 ;  /* 0x000000040000795c */ /* 0x00cfea0000300000 */
.L_x_27:
[----:B--23--:R-:W-:Y:S05]  /*1f80*/  BSYNC.RECONVERGENT B0 ;  /* 0x0000000000007941 */ /* 0x00cfea0003800200 */
.L_x_26:
[----:B------:R-:W-:Y:S02]  /*1f90*/  UIADD3 UR9, UPT, UPT, UR11, 0x1, URZ ;  /* 0x000000010b097890 */ /* 0x000fe4000fffe0ff */
[----:B------:R-:W-:Y:S02]  /*1fa0*/  USHF.L.U32 UR43, UR15, 0x5, URZ ;  /* 0x000000050f2b7899 */ /* 0x000fe400080006ff */
[----:B------:R-:W-:Y:S02]  /*1fb0*/  UISETP.NE.AND UP0, UPT, UR9, 0x8, UPT ;  /* 0x000000080900788c */ /* 0x000fe4000bf05270 */
[----:B------:R-:W-:Y:S02]  /*1fc0*/  ULOP3.LUT UR41, UR8, 0xfefffff8, URZ, 0xc0, !UPT ;  /* 0xfefffff808297892 */ /* 0x000fe4000f8ec0ff */
[----:B------:R-:W-:Y:S02]  /*1fd0*/  USEL UR12, URZ, 0x1, UP0 ;  /* 0x00000001ff0c7887 */ /* 0x000fe40008000000 */
[----:B------:R-:W-:Y:S02]  /*1fe0*/  USEL UR35, UR9, URZ, UP0 ;  /* 0x000000ff09237287 */ /* 0x000fe40008000000 */
[----:B------:R-:W-:Y:S02]  /*1ff0*/  ULOP3.LUT UR32, UR32, UR12, URZ, 0x3c, !UPT ;  /* 0x0000000c20207292 */ /* 0x000fe4000f8e3cff */
[----:B------:R-:W-:Y:S02]  /*2000*/  ULEA UR9, UR35, UR33, 0x3 ;  /* 0x0000002123097291 */ /* 0x000fe4000f8e18ff */
[----:B------:R-:W-:Y:S02]  /*2010*/  UIADD3 UR28, UP1, UPT, UR60, 0x80, URZ ;  /* 0x000000803c1c7890 */ /* 0x000fe4000ff3e0ff */
[----:B------:R-:W-:Y:S01]  /*2020*/  ULEA UR12, UR11, UR33, 0xe ;  /* 0x000000210b0c7291 */ /* 0x000fe2000f8e70ff */
[----:B-1----:R-:W-:Y:S01]  /*2030*/  MOV R0, UR32 ;  /* 0x0000002000007c02 */ /* 0x002fe20008000f00 */
[----:B------:R-:W-:Y:S02]  /*2040*/  ULEA UR13, UR11, UR33, 0xd ;  /* 0x000000210b0d7291 */ /* 0x000fe4000f8e68ff */
[----:B------:R-:W-:Y:S01]  /*2050*/  UISETP.NE.AND UP2, UPT, UR24, 0x1, UPT ;  /* 0x000000011800788c */ /* 0x000fe2000bf45270 */
[----:B----4-:R-:W-:Y:S01]  /*2060*/  SHF.L.U32 R3, R0, 0x1f, RZ ;  /* 0x0000001f00037819 */ /* 0x010fe200000006ff */
[----:B------:R-:W-:Y:S02]  /*2070*/  UIADD3.X UR29, UPT, UPT, URZ, UR61, URZ, UP1, !UPT ;  /* 0x0000003dff1d7290 */ /* 0x000fe40008ffe4ff */
[----:B------:R-:W-:Y:S01]  /*2080*/  UIADD3 UR40, UPT, UPT, UR12, 0x8400, URZ ;  /* 0x000084000c287890 */ /* 0x000fe2000fffe0ff */
[----:B------:R1:W2:Y:S01]  /*2090*/  SYNCS.PHASECHK.TRANS64.TRYWAIT P0, [UR9+0x40], R3 ;  /* 0x00004003ff0075a7 */ /* 0x0002a20008001109 */
[----:B------:R-:W-:Y:S02]  /*20a0*/  UIMAD.WIDE.U32 UR8, UR43, UR22, URZ ;  /* 0x000000162b0872a5 */ /* 0x000fe4000f8e00ff */
[----:B------:R-:W-:Y:S02]  /*20b0*/  UIADD3 UR48, UPT, UPT, UR12, 0x9400, URZ ;  /* 0x000094000c307890 */ /* 0x000fe4000fffe0ff */
[----:B------:R-:W-:Y:S02]  /*20c0*/  UISETP.NE.AND UP3, UPT, UR25, 0x1, UPT ;  /* 0x000000011900788c */ /* 0x000fe4000bf65270 */
[----:B------:R-:W-:Y:S02]  /*20d0*/  UIADD3 UR52, UPT, UPT, UR12, 0xa400, URZ ;  /* 0x0000a4000c347890 */ /* 0x000fe4000fffe0ff */
[----:B------:R-:W-:Y:S02]  /*20e0*/  UIADD3 UR44, UPT, UPT, UR12, 0xb400, URZ ;  /* 0x0000b4000c2c7890 */ /* 0x000fe4000fffe0ff */
[----:B------:R-:W-:Y:S02]  /*20f0*/  UIADD3 UR30, UP0, UPT, UR60, 0x180, URZ ;  /* 0x000001803c1e7890 */ /* 0x000fe4000ff1e0ff */
[----:B------:R-:W-:Y:S02]  /*2100*/  UPRMT UR14, UR38, 0x40, UR34 ;  /* 0x00000040260e7896 */ /* 0x000fe40008000022 */
[----:B------:R-:W-:Y:S02]  /*2110*/  UIADD3.X UR31, UPT, UPT, URZ, UR61, URZ, UP0, !UPT ;  /* 0x0000003dff1f7290 */ /* 0x000fe400087fe4ff */
[----:B------:R-:W-:Y:S01]  /*2120*/  UIADD3 UR16, UPT, UPT, UR13, 0x28400, URZ ;  /* 0x000284000d107890 */ /* 0x000fe2000fffe0ff */
[----:B------:R-:W-:Y:S01]  /*2130*/  UMOV UR8, UR9 ;  /* 0x0000000900087c82 */ /* 0x000fe20008000000 */
[----:B------:R-:W-:Y:S01]  /*2140*/  UMOV UR36, 0x0 ;  /* 0x0000000000247882 */ /* 0x000fe20000000000 */
[----:B------:R-:W-:Y:S01]  /*2150*/  USHF.R.U32.HI UR11, URZ, UR23, UR8 ;  /* 0x00000017ff0b7299 */ /* 0x000fe20008011608 */
[----:B------:R-:W-:Y:S01]  /*2160*/  UMOV UR37, 0x10000000 ;  /* 0x1000000000257882 */ /* 0x000fe20000000000 */
[----:B------:R-:W-:Y:S01]  /*2170*/  UMOV UR49, UR41 ;  /* 0x0000002900317c82 */ /* 0x000fe20008000000 */
[----:B------:R-:W-:Y:S01]  /*2180*/  UTMALDG.2D.2CTA [UR40], [UR28], desc[UR36] ;  /* 0x000024281c0075b4 */ /* 0x000fe20008209000 */
[----:B------:R-:W-:Y:S01]  /*2190*/  USEL UR11, UR43, UR11, !UP2 ;  /* 0x0000000b2b0b7287 */ /* 0x000fe2000d000000 */
[----:B------:R-:W-:Y:S01]  /*21a0*/  UMOV UR51, UR43 ;  /* 0x0000002b00337c82 */ /* 0x000fe20008000000 */
[----:B------:R-:W-:Y:S02]  /*21b0*/  UMOV UR53, UR41 ;  /* 0x0000002900357c82 */ /* 0x000fe40008000000 */
[----:B------:R-:W-:Y:S01]  /*21c0*/  UIMAD.WIDE.U32 UR8, UR11, UR27, URZ ;  /* 0x0000001b0b0872a5 */ /* 0x000fe2000f8e00ff */
[----:B------:R-:W-:Y:S01]  /*21d0*/  UMOV UR55, UR43 ;  /* 0x0000002b00377c82 */ /* 0x000fe20008000000 */
[----:B------:R-:W-:Y:S01]  /*21e0*/  UTMALDG.2D.2CTA [UR48], [UR28], desc[UR36] ;  /* 0x000024301c0075b4 */ /* 0x000fe20008209000 */
[----:B------:R-:W-:Y:S02]  /*21f0*/  UPRMT UR14, UR14, 0x5410, URZ ;  /* 0x000054100e0e7896 */ /* 0x000fe400080000ff */
[----:B------:R-:W-:Y:S02]  /*2200*/  UIADD3 UR15, UPT, UPT, UR15, 0x1, URZ ;  /* 0x000000010f0f7890 */ /* 0x000fe4000fffe0ff */
[----:B------:R-:W-:Y:S01]  /*2210*/  UMOV UR8, UR9 ;  /* 0x0000000900087c82 */ /* 0x000fe20008000000 */
[----:B------:R-:W-:Y:S01]  /*2220*/  UIADD3 UR9, UPT, UPT, -UR11, URZ, URZ ;  /* 0x000000ff0b097290 */ /* 0x000fe2000fffe1ff */
[----:B------:R-:W-:Y:S01]  /*2230*/  UTMALDG.2D.2CTA [UR52], [UR28], desc[UR36] ;  /* 0x000024341c0075b4 */ /* 0x000fe20008209000 */
[----:B------:R-:W-:Y:S02]  /*2240*/  USHF.R.U32.HI UR8, URZ, UR26, UR8 ;  /* 0x0000001aff087299 */ /* 0x000fe40008011608 */
[----:B------:R-:W-:Y:S02]  /*2250*/  UIMAD UR9, UR24, UR9, UR43 ;  /* 0x00000009180972a4 */ /* 0x000fe4000f8e022b */
[----:B------:R-:W-:Y:S02]  /*2260*/  USEL UR21, UR11, UR8, !UP3 ;  /* 0x000000080b157287 */ /* 0x000fe4000d800000 */
[----:B------:R-:W-:Y:S02]  /*2270*/  UIMAD UR19, UR9, UR6, UR4 ;  /* 0x00000006091372a4 */ /* 0x000fe4000f8e0204 */
[----:B------:R-:W-:Y:S01]  /*2280*/  UIADD3 UR8, UPT, UPT, -UR21, URZ, URZ ;  /* 0x000000ff15087290 */ /* 0x000fe2000fffe1ff */
[----:B------:R-:W-:Y:S01]  /*2290*/  UMOV UR45, UR41 ;  /* 0x00000029002d7c82 */ /* 0x000fe20008000000 */
[----:B------:R-:W-:Y:S02]  /*22a0*/  UMOV UR47, UR43 ;  /* 0x0000002b002f7c82 */ /* 0x000fe40008000000 */
[----:B------:R-:W-:Y:S01]  /*22b0*/  UIMAD UR11, UR25, UR8, UR11 ;  /* 0x00000008190b72a4 */ /* 0x000fe2000f8e020b */
[----:B------:R-:W-:Y:S01]  /*22c0*/  UTMALDG.2D.2CTA [UR44], [UR28], desc[UR36] ;  /* 0x0000242c1c0075b4 */ /* 0x000fe20008209000 */
[----:B------:R-:W-:Y:S01]  /*22d0*/  UMOV UR17, UR41 ;  /* 0x0000002900117c82 */ /* 0x000fe20008000000 */
[----:B------:R-:W-:Y:S02]  /*22e0*/  UIADD3 UR8, UPT, UPT, UR13, 0x29400, URZ ;  /* 0x000294000d087890 */ /* 0x000fe4000fffe0ff */
[----:B------:R-:W-:Y:S01]  /*22f0*/  UIMAD UR20, UR11, UR7, UR5 ;  /* 0x000000070b1472a4 */ /* 0x000fe2000f8e0205 */
[----:B------:R-:W-:Y:S02]  /*2300*/  UMOV UR9, UR41 ;  /* 0x0000002900097c82 */ /* 0x000fe40008000000 */
[----:B------:R-:W-:Y:S01]  /*2310*/  UMOV UR11, UR19 ;  /* 0x00000013000b7c82 */ /* 0x000fe20008000000 */
[----:B------:R-:W-:Y:S01]  /*2320*/  UMOV UR13, UR21 ;  /* 0x00000015000d7c82 */ /* 0x000fe20008000000 */
[----:B------:R-:W-:Y:S02]  /*2330*/  UISETP.NE.AND UP0, UPT, UR15, UR58, UPT ;  /* 0x0000003a0f00728c */ /* 0x000fe4000bf05270 */
[----:B------:R-:W-:Y:S02]  /*2340*/  UMOV UR12, UR20 ;  /* 0x00000014000c7c82 */ /* 0x000fe40008000000 */
[----:B------:R-:W-:Y:S01]  /*2350*/  UTMALDG.4D.IM2COL.2CTA [UR16], [UR30], UR14, desc[UR36] ;  /* 0x000024101e0073b4 */ /* 0x000fe2000825900e */
[----:B------:R3:W-:Y:S02]  /*2360*/  UTMALDG.4D.IM2COL.2CTA [UR8], [UR30], UR14, desc[UR36] ;  /* 0x000024081e0073b4 */ /* 0x0007e4000825900e */
[----:B---3--:R-:W-:Y:S01]  /*2370*/  UMOV UR14, UR58 ;  /* 0x0000003a000e7c82 */ /* 0x008fe20008000000 */
[----:B------:R-:W-:Y:S01]  /*2380*/  UMOV UR11, UR35 ;  /* 0x00000023000b7c82 */ /* 0x000fe20008000000 */
[----:B-1----:R-:W-:Y:S05]  /*2390*/  BRA.U UP0, `(.L_x_28) ;  /* 0xfffffff900bc7547 */ /* 0x002fea000b83ffff */
.L_x_22:
[----:B------:R-:W-:Y:S01]  /*23a0*/  ULEA UR4, UR35, UR33, 0x3 ;  /* 0x0000002123047291 */ /* 0x000fe2000f8e18ff */
[----:B------:R-:W-:Y:S01]  /*23b0*/  MOV R0, UR32 ;  /* 0x0000002000007c02 */ /* 0x000fe20008000f00 */
[----:B------:R-:W-:Y:S01]  /*23c0*/  @!P1 SYNCS.ARRIVE.TRANS64.A1T0 RZ, [UR33+0xc8], RZ ;  /* 0x0000c8ffffff99a7 */ /* 0x000fe20008100021 */
[----:B------:R-:W-:Y:S02]  /*23d0*/  UISETP.GT.AND UP0, UPT, UR69, UR68, UPT ;  /* 0x000000444500728c */ /* 0x000fe4000bf04270 */
[----:B------:R-:W-:-:S04]  /*23e0*/  SHF.L.U32 R0, R0, 0x1f, RZ ;  /* 0x0000001f00007819 */ /* 0x000fc800000006ff */
[----:B--2-4-:R2:W4:Y:S03]  /*23f0*/  SYNCS.PHASECHK.TRANS64.TRYWAIT P0, [UR4+0x40], R0 ;  /* 0x00004000ff0075a7 */ /* 0x0145260008001104 */
[----:B------:R-:W-:Y:S05]  /*2400*/  BRA.U !UP0, `(.L_x_29) ;  /* 0x0000000508847547 */ /* 0x000fea000b800000 */
[----:B------:R-:W1:Y:S01]  /*2410*/  LDCU.64 UR6, c[0x0][0x5b0] ;  /* 0x0000b600ff0677ac */ /* 0x000e620008000a00 */
[----:B------:R-:W1:Y:S01]  /*2420*/  LDCU.64 UR4, c[0x0][0x5d8] ;  /* 0x0000bb00ff0477ac */ /* 0x000e620008000a00 */
[----:B------:R-:W-:Y:S01]  /*2430*/  UIADD3 UR57, UPT, UPT, UR70, UR14, URZ ;  /* 0x0000000e46397290 */ /* 0x000fe2000fffe0ff */
[----:B------:R-:W2:Y:S01]  /*2440*/  LDCU UR24, c[0x0][0x598] ;  /* 0x0000b300ff1877ac */ /* 0x000ea20008000800 */
[----:B------:R-:W2:Y:S01]  /*2450*/  LDCU UR15, c[0x0][0x58c] ;  /* 0x0000b180ff0f77ac */ /* 0x000ea20008000800 */
[----:B------:R-:W2:Y:S01]  /*2460*/  LDCU UR26, c[0x0][0x59c] ;  /* 0x0000b380ff1a77ac */ /* 0x000ea20008000800 */
[----:B-1----:R-:W-:Y:S02]  /*2470*/  UIMAD UR56, UR56, UR6, UR4 ;  /* 0x00000006383872a4 */ /* 0x002fe4000f8e0204 */
[----:B------:R-:W-:Y:S01]  /*2480*/  UIMAD UR38, UR62, UR7, UR5 ;  /* 0x000000073e2672a4 */ /* 0x000fe2000f8e0205 */
[----:B------:R-:W1:Y:S01]  /*2490*/  LDCU UR25, c[0x0][0x5a0] ;  /* 0x0000b400ff1977ac */ /* 0x000e620008000800 */
[----:B------:R-:W1:Y:S01]  /*24a0*/  LDCU.64 UR22, c[0x0][0x590] ;  /* 0x0000b200ff1677ac */ /* 0x000e620008000a00 */
[----:B------:R-:W1:Y:S01]  /*24b0*/  LDCU.64 UR6, c[0x0][0x5b8] ;  /* 0x0000b700ff0677ac */ /* 0x000e620008000a00 */
[----:B------:R-:W1:Y:S01]  /*24c0*/  LDCU.64 UR4, c[0x0][0x5d0] ;  /* 0x0000ba00ff0477ac */ /* 0x000e620008000a00 */
[----:B------:R-:W-:-:S02]  /*24d0*/  UIADD3 UR50, UPT, UPT, UR42, 0x20, URZ ;  /* 0x000000202a327890 */ /* 0x000fc4000fffe0ff */
[----:B------:R-:W-:Y:S02]  /*24e0*/  UIADD3 UR54, UPT, UPT, UR42, 0x40, URZ ;  /* 0x000000402a367890 */ /* 0x000fe4000fffe0ff */
[----:B------:R-:W-:Y:S02]  /*24f0*/  UIADD3 UR46, UPT, UPT, UR42, 0x60, URZ ;  /* 0x000000602a2e7890 */ /* 0x000fe4000fffe0ff */
[----:B------:R-:W-:Y:S01]  /*2500*/  UIADD3 UR10, UPT, UPT, UR18, 0x20, URZ ;  /* 0x00000020120a7890 */ /* 0x000fe2000fffe0ff */
[----:B--2---:R-:W-:-:S11]  /*2510*/  UMOV UR11, UR35 ;  /* 0x00000023000b7c82 */ /* 0x004fd60008000000 */
.L_x_35:
[----:B------:R-:W-:Y:S01]  /*2520*/  @!P3 MOV R3, 0xc000 ;  /* 0x0000c0000003b802 */ /* 0x000fe20000000f00 */
[----:B------:R-:W-:Y:S01]  /*2530*/  ULEA UR8, UR11, UR33, 0x3 ;  /* 0x000000210b087291 */ /* 0x000fe2000f8e18ff */
[----:B--2-4-:R-:W-:Y:S11]  /*2540*/  @P0 BRA `(.L_x_30) ;  /* 0x0000000000100947 */ /* 0x014ff60003800000 */
[----:B------:R-:W-:Y:S04]  /*2550*/  MOV R0, UR32 ;  /* 0x0000002000007c02 */ /* 0x000fe80008000f00 */
[----:B------:R-:W-:Y:S04]  /*2560*/  SHF.L.U32 R5, R0, 0x1f, RZ ;  /* 0x0000001f00057819 */ /* 0x000fe800000006ff */
[----:B------:R-:W2:Y:S02]  /*2570*/  SYNCS.PHASECHK.TRANS64.TRYWAIT P0, [UR8+0x40], R5 ;  /* 0x00004005ff0075a7 */ /* 0x000ea40008001108 */
[----:B--2---:R-:W-:Y:S05]  /*2580*/  @!P0 BRA `(.L_x_31) ;  /* 0x000000a400508947 */ /* 0x004fea0003800000 */
.L_x_30:
[----:B------:R4:W-:Y:S01]  /*2590*/  @!P3 SYNCS.ARRIVE.TRANS64 RZ, [UR8], R3 ;  /* 0x00000003ffffb9a7 */ /* 0x0009e20008000008 */
[----:B------:R-:W-:Y:S04]  /*25a0*/  ULOP3.LUT UR9, UR59, 0x2, URZ, 0xfc, !UPT ;  /* 0x000000023b097892 */ /* 0x000fe8000f8efcff */
[----:B------:R-:W-:Y:S09]  /*25b0*/  UISETP.NE.AND UP0, UPT, UR9, 0x2, UPT ;  /* 0x000000020900788c */ /* 0x000ff2000bf05270 */
[----:B------:R-:W-:Y:S05]  /*25c0*/  BRA.U UP0, `(.L_x_32) ;  /* 0x0000000100047547 */ /* 0x000fea000b800000 */
[----:B-1-3--:R-:W-:Y:S05]  /*25d0*/  BPT.TRAP 0x1 ;  /* 0x000000040000795c */ /* 0x00afea0000300000 */
.L_x_32:
[----:B------:R-:W-:Y:S04]  /*25e0*/  BSSY.RECONVERGENT B0, `(.L_x_33) ;  /* 0x0000003000007945 */ /* 0x000fe80003800200 */
[----:B------:R-:W-:Y:S05]  /*25f0*/  @P2 BRA `(.L_x_34) ;  /* 0x0000000000042947 */ /* 0x000fea0003800000 */
[----:B-1-3--:R-:W-:Y:S05]  /*2600*/  BPT.TRAP 0x1 ;  /* 0x000000040000795c */ /* 0x00afea0000300000 */
.L_x_34:
[----:B-1-3--:R-:W-:Y:S05]  /*2610*/  BSYNC.RECONVERGENT B0 ;  /* 0x0000000000007941 */ /* 0x00afea0003800200 */
.L_x_33:
        /* <DEDUP_REMOVED lines=10> */
[----:B--2---:R-:W-:Y:S01]  /*26c0*/  MOV R0, UR32 ;  /* 0x0000002000007c02 */ /* 0x004fe20008000f00 */
[----:B------:R-:W-:Y:S02]  /*26d0*/  UISETP.NE.AND UP2, UPT, UR15, 0x1, UPT ;  /* 0x000000010f00788c */ /* 0x000fe4000bf45270 */
[----:B------:R-:W-:Y:S01]  /*26e0*/  UIADD3.X UR29, UPT, UPT, URZ, UR61, URZ, UP1, !UPT ;  /* 0x0000003dff1d7290 */ /* 0x000fe20008ffe4ff */
[----:B----4-:R-:W-:Y:S01]  /*26f0*/  SHF.L.U32 R3, R0, 0x1f, RZ ;  /* 0x0000001f00037819 */ /* 0x010fe200000006ff */
[----:B------:R-:W-:Y:S02]  /*2700*/  UIADD3 UR40, UPT, UPT, UR16, 0x8400, URZ ;  /* 0x0000840010287890 */ /* 0x000fe4000fffe0ff */
[----:B------:R-:W-:Y:S01]  /*2710*/  UIADD3 UR48, UPT, UPT, UR16, 0x9400, URZ ;  /* 0x0000940010307890 */ /* 0x000fe2000fffe0ff */
[----:B------:R1:W2:Y:S01]  /*2720*/  SYNCS.PHASECHK.TRANS64.TRYWAIT P0, [UR9+0x40], R3 ;  /* 0x00004003ff0075a7 */ /* 0x0002a20008001109 */
[----:B------:R-:W-:Y:S02]  /*2730*/  UIMAD.WIDE.U32 UR8, UR43, UR22, URZ ;  /* 0x000000162b0872a5 */ /* 0x000fe4000f8e00ff */
[----:B------:R-:W-:Y:S02]  /*2740*/  UISETP.NE.AND UP3, UPT, UR24, 0x1, UPT ;  /* 0x000000011800788c */ /* 0x000fe4000bf65270 */
[----:B------:R-:W-:Y:S02]  /*2750*/  UIADD3 UR52, UPT, UPT, UR16, 0xa400, URZ ;  /* 0x0000a40010347890 */ /* 0x000fe4000fffe0ff */
[----:B------:R-:W-:Y:S02]  /*2760*/  ULEA UR34, UR11, UR33, 0xd ;  /* 0x000000210b227291 */ /* 0x000fe4000f8e68ff */
        /* <DEDUP_REMOVED lines=17> */
[----:B------:R-:W-:Y:S01]  /*2880*/  UPRMT UR27, UR27, 0x5410, URZ ;  /* 0x000054101b1b7896 */ /* 0x000fe200080000ff */
[----:B------:R-:W-:Y:S03]  /*2890*/  UMOV UR45, UR41 ;  /* 0x00000029002d7c82 */ /* 0x000fe60008000000 */
[----:B------:R-:W-:Y:S01]  /*28a0*/  UMOV UR9, UR13 ;  /* 0x0000000d00097c82 */ /* 0x000fe20008000000 */
[----:B------:R-:W-:Y:S01]  /*28b0*/  UMOV UR47, UR43 ;  /* 0x0000002b002f7c82 */ /* 0x000fe20008000000 */
[----:B------:R-:W-:Y:S01]  /*28c0*/  USHF.R.U32.HI UR9, URZ, UR25, UR9 ;  /* 0x00000019ff097299 */ /* 0x000fe20008011609 */
[----:B------:R-:W-:Y:S01]  /*28d0*/  UTMALDG.2D.2CTA [UR52], [UR28], desc[UR36] ;  /* 0x000024341c0075b4 */ /* 0x000fe20008209000 */
[----:B------:R-:W-:Y:S02]  /*28e0*/  UIADD3 UR14, UPT, UPT, UR14, 0x1, URZ ;  /* 0x000000010e0e7890 */ /* 0x000fe4000fffe0ff */
[----:B------:R-:W-:Y:S02]  /*28f0*/  USEL UR21, UR8, UR9, !UP3 ;  /* 0x0000000908157287 */ /* 0x000fe4000d800000 */
[----:B------:R-:W-:Y:S02]  /*2900*/  UIADD3 UR9, UPT, UPT, -UR8, URZ, URZ ;  /* 0x000000ff08097290 */ /* 0x000fe4000fffe1ff */
[----:B------:R-:W-:Y:S01]  /*2910*/  UIADD3 UR11, UPT, UPT, -UR21, URZ, URZ ;  /* 0x000000ff150b7290 */ /* 0x000fe2000fffe1ff */
[----:B------:R-:W-:Y:S01]  /*2920*/  UTMALDG.2D.2CTA [UR44], [UR28], desc[UR36] ;  /* 0x0000242c1c0075b4 */ /* 0x000fe20008209000 */
[----:B------:R-:W-:Y:S02]  /*2930*/  UIMAD UR12, UR15, UR9, UR43 ;  /* 0x000000090f0c72a4 */ /* 0x000fe4000f8e022b */
[----:B------:R-:W-:Y:S02]  /*2940*/  UIMAD UR8, UR24, UR11, UR8 ;  /* 0x0000000b180872a4 */ /* 0x000fe4000f8e0208 */
[----:B------:R-:W-:Y:S02]  /*2950*/  UIMAD UR19, UR12, UR6, UR4 ;  /* 0x000000060c1372a4 */ /* 0x000fe4000f8e0204 */
[----:B------:R-:W-:Y:S01]  /*2960*/  UIMAD UR20, UR8, UR7, UR5 ;  /* 0x00000007081472a4 */ /* 0x000fe2000f8e0205 */
[----:B------:R-:W-:Y:S01]  /*2970*/  UMOV UR17, UR41 ;  /* 0x0000002900117c82 */ /* 0x000fe20008000000 */
[----:B------:R-:W-:Y:S01]  /*2980*/  UIADD3 UR8, UPT, UPT, UR34, 0x29400, URZ ;  /* 0x0002940022087890 */ /* 0x000fe2000fffe0ff */
[----:B------:R-:W-:Y:S02]  /*2990*/  UMOV UR9, UR41 ;  /* 0x0000002900097c82 */ /* 0x000fe40008000000 */
[----:B------:R-:W-:Y:S01]  /*29a0*/  UMOV UR11, UR19 ;  /* 0x00000013000b7c82 */ /* 0x000fe20008000000 */
[----:B------:R-:W-:Y:S01]  /*29b0*/  UMOV UR13, UR21 ;  /* 0x00000015000d7c82 */ /* 0x000fe20008000000 */
[----:B------:R-:W-:Y:S02]  /*29c0*/  UMOV UR12, UR20 ;  /* 0x00000014000c7c82 */ /* 0x000fe40008000000 */
[----:B------:R-:W-:Y:S01]  /*29d0*/  UTMALDG.4D.IM2COL.2CTA [UR16], [UR30], UR27, desc[UR36] ;  /* 0x000024101e0073b4 */ /* 0x000fe2000825901b */
[----:B------:R-:W-:Y:S01]  /*29e0*/  UISETP.NE.AND UP0, UPT, UR14, UR57, UPT ;  /* 0x000000390e00728c */ /* 0x000fe2000bf05270 */
[----:B------:R3:W-:Y:S02]  /*29f0*/  UTMALDG.4D.IM2COL.2CTA [UR8], [UR30], UR27, desc[UR36] ;  /* 0x000024081e0073b4 */ /* 0x0007e4000825901b */
[----:B---3--:R-:W-:Y:S06]  /*2a00*/  UMOV UR11, UR35 ;  /* 0x00000023000b7c82 */ /* 0x008fec0008000000 */
[----:B-1----:R-:W-:Y:S05]  /*2a10*/  BRA.U UP0, `(.L_x_35) ;  /* 0xfffffff900c07547 */ /* 0x002fea000b83ffff */
.L_x_29:
[----:B------:R-:W-:Y:S01]  /*2a20*/  SHF.L.U32 R3, R2, 0x1f, RZ ;  /* 0x0000001f02037819 */ /* 0x000fe200000006ff */
[----:B------:R-:W-:-:S03]  /*2a30*/  NOP ;  /* 0x0000000000007918 */ /* 0x000fc60000000000 */
[----:B--2-4-:R-:W2:Y:S02]  /*2a40*/  SYNCS.PHASECHK.TRANS64.TRYWAIT P0, [UR33+0xd0], R3 ;  /* 0x0000d003ff0075a7 */ /* 0x014ea40008001121 */
[----:B--2---:R-:W-:Y:S05]  /*2a50*/  @!P0 BRA `(.L_x_36) ;  /* 0x000000a000348947 */ /* 0x004fea0003800000 */
.L_x_185:
[----:B------:R-:W4:Y:S01]  /*2a60*/  LDS.128 R4, [UR33+0x110] ;  /* 0x00011021ff047984 */ /* 0x000f220008000c00 */
[----:B------:R-:W-:Y:S02]  /*2a70*/  UIADD3 UR4, UPT, UPT, UR33, 0xd8, URZ ;  /* 0x000000d821047890 */ /* 0x000fe4000fffe0ff */
[----:B------:R-:W-:Y:S01]  /*2a80*/  UISETP.GE.AND UP0, UPT, UR39, 0x1, UPT ;  /* 0x000000012700788c */ /* 0x000fe2000bf06270 */
[----:B------:R-:W-:Y:S01]  /*2a90*/  @!PT LDS RZ, [RZ] ;  /* 0x00000000fffff984 */ /* 0x000fe20000000800 */
[----:B------:R-:W-:Y:S01]  /*2aa0*/  @!PT LDS RZ, [RZ] ;  /* 0x00000000fffff984 */ /* 0x000fe20000000800 */
[----:B------:R-:W-:Y:S01]  /*2ab0*/  @!PT LDS RZ, [RZ] ;  /* 0x00000000fffff984 */ /* 0x000fe20000000800 */
[----:B------:R-:W-:Y:S01]  /*2ac0*/  @!PT LDS RZ, [RZ] ;  /* 0x00000000fffff984 */ /* 0x000fe20000000800 */
[----:B------:R1:W-:Y:S06]  /*2ad0*/  MEMBAR.ALL.CTA ;  /* 0x0000000000007992 */ /* 0x0003ec0000008000 */
[----:B-1----:R-:W1:Y:S01]  /*2ae0*/  FENCE.VIEW.ASYNC.S ;  /* 0x00000000000073c6 */ /* 0x002e620000000000 */
[----:B------:R-:W-:-:S09]  /*2af0*/  UPRMT UR4, URZ, 0x654, UR4 ;  /* 0x00000654ff047896 */ /* 0x000fd20008000004 */
[----:B-1----:R-:W-:Y:S01]  /*2b00*/  SYNCS.ARRIVE.TRANS64.RED.A1T0 RZ, [UR4], RZ ;  /* 0x000000ffffff79a7 */ /* 0x002fe20008100404 */
[----:B----4-:R-:W-:-:S13]  /*2b10*/  LOP3.LUT P0, RZ, R6, 0x1, RZ, 0xc0, !PT ;  /* 0x0000000106ff7812 */ /* 0x010fda000780c0ff */
[----:B------:R-:W-:Y:S01]  /*2b20*/  VOTEU.ANY UP1, P0 ;  /* 0x0000000000ff7886 */ /* 0x000fe20000020100 */
[----:B------:R-:W-:-:S13]  /*2b30*/  PLOP3.LUT P0, PT, PT, PT, UP1, 0x80, 0x8 ;  /* 0x000000000008781c */ /* 0x000fda0003f0f018 */
[----:B--2---:R-:W-:Y:S02]  /*2b40*/  @P0 MOV R0, R4 ;  /* 0x0000000400000202 */ /* 0x004fe40000000f00 */
[----:B------:R-:W-:Y:S02]  /*2b50*/  @P0 LOP3.LUT R4, R5, 0xffff, RZ, 0xc0, !PT ;  /* 0x0000ffff05040812 */ /* 0x000fe400078ec0ff */
[----:B------:R-:W-:Y:S02]  /*2b60*/  @P0 R2UR UR6, R0 ;  /* 0x00000000000602ca */ /* 0x000fe400000e0000 */
[----:B------:R-:W-:-:S11]  /*2b70*/  @P0 R2UR UR5, R4 ;  /* 0x00000000040502ca */ /* 0x000fd600000e0000 */
[----:B------:R-:W-:Y:S02]  /*2b80*/  @UP1 UMOV UR64, UR6 ;  /* 0x0000000600401c82 */ /* 0x000fe40008000000 */
[----:B------:R-:W-:Y:S01]  /*2b90*/  @UP1 UMOV UR63, UR5 ;  /* 0x00000005003f1c82 */ /* 0x000fe20008000000 */
[----:B------:R-:W-:Y:S05]  /*2ba0*/  BRA.U !UP0, `(.L_x_37) ;  /* 0x0000000108d47547 */ /* 0x000fea000b800000 */
[----:B------:R-:W3:Y:S01]  /*2bb0*/  LDCU.128 UR16, c[0x0][0xb10] ;  /* 0x00016200ff1077ac */ /* 0x000ee20008000c00 */
[----:B------:R-:W1:Y:S01]  /*2bc0*/  LDCU UR20, c[0x0][0xb20] ;  /* 0x00016400ff1477ac */ /* 0x000e620008000800 */
[----:B------:R-:W2:Y:S01]  /*2bd0*/  LDCU UR13, c[0x0][0xb0c] ;  /* 0x00016180ff0d77ac */ /* 0x000ea20008000800 */
[----:B------:R-:W4:Y:S01]  /*2be0*/  LDCU.64 UR14, c[0x0][0xb28] ;  /* 0x00016500ff0e77ac */ /* 0x000f220008000a00 */
[----:B------:R-:W-:Y:S02]  /*2bf0*/  UISETP.NE.AND UP3, UPT, UR39, 0x1, UPT ;  /* 0x000000012700788c */ /* 0x000fe4000bf65270 */
[----:B---3--:R-:W-:Y:S02]  /*2c00*/  UIMAD.WIDE.U32 UR4, UR66, UR19, URZ ;  /* 0x00000013420472a5 */ /* 0x008fe4000f8e00ff */
[----:B------:R-:W-:Y:S02]  /*2c10*/  UIMAD.WIDE.U32 UR6, UR67, UR16, URZ ;  /* 0x00000010430672a5 */ /* 0x000fe4000f8e00ff */
[----:B------:R-:W-:-:S02]  /*2c20*/  UISETP.NE.AND UP0, UPT, UR18, 0x1, UPT ;  /* 0x000000011200788c */ /* 0x000fc4000bf05270 */
[----:B------:R-:W-:Y:S01]  /*2c30*/  UIMAD.WIDE.U32 UR10, UR63, UR19, URZ ;  /* 0x000000133f0a72a5 */ /* 0x000fe2000f8e00ff */
[----:B------:R-:W-:Y:S01]  /*2c40*/  UMOV UR4, UR5 ;  /* 0x0000000500047c82 */ /* 0x000fe20008000000 */
[----:B--2---:R-:W-:Y:S02]  /*2c50*/  UISETP.NE.AND UP2, UPT, UR13, 0x1, UPT ;  /* 0x000000010d00788c */ /* 0x004fe4000bf45270 */
[----:B-1----:R-:W-:Y:S02]  /*2c60*/  USHF.R.U32.HI UR5, URZ, UR20, UR4 ;  /* 0x00000014ff057299 */ /* 0x002fe40008011604 */
[----:B------:R-:W-:Y:S01]  /*2c70*/  UIMAD.WIDE.U32 UR8, UR64, UR16, URZ ;  /* 0x00000010400872a5 */ /* 0x000fe2000f8e00ff */
[----:B------:R-:W-:Y:S01]  /*2c80*/  UMOV UR4, UR7 ;  /* 0x0000000700047c82 */ /* 0x000fe20008000000 */
[----:B------:R-:W-:Y:S02]  /*2c90*/  USEL UR5, UR66, UR5, !UP0 ;  /* 0x0000000542057287 */ /* 0x000fe4000c000000 */
[----:B------:R-:W-:-:S02]  /*2ca0*/  USHF.R.U32.HI UR4, URZ, UR17, UR4 ;  /* 0x00000011ff047299 */ /* 0x000fc40008011604 */
[----:B----4-:R-:W-:Y:S02]  /*2cb0*/  UIMAD.WIDE.U32 UR6, UR5, UR14, URZ ;  /* 0x0000000e050672a5 */ /* 0x010fe4000f8e00ff */
[----:B------:R-:W-:Y:S01]  /*2cc0*/  USEL UR12, UR67, UR4, !UP2 ;  /* 0x00000004430c7287 */ /* 0x000fe2000d000000 */
[----:B------:R-:W-:Y:S02]  /*2cd0*/  UMOV UR8, UR9 ;  /* 0x0000000900087c82 */ /* 0x000fe40008000000 */
[----:B------:R-:W-:Y:S01]  /*2ce0*/  UMOV UR4, UR11 ;  /* 0x0000000b00047c82 */ /* 0x000fe20008000000 */
[----:B------:R-:W-:Y:S01]  /*2cf0*/  UIMAD.WIDE.U32 UR10, UR12, UR14, URZ ;  /* 0x0000000e0c0a72a5 */ /* 0x000fe2000f8e00ff */
[----:B------:R-:W-:Y:S01]  /*2d00*/  UMOV UR6, UR7 ;  /* 0x0000000700067c82 */ /* 0x000fe20008000000 */
[----:B------:R-:W-:Y:S02]  /*2d10*/  USHF.R.U32.HI UR4, URZ, UR20, UR4 ;  /* 0x00000014ff047299 */ /* 0x000fe40008011604 */
[----:B------:R-:W-:-:S02]  /*2d20*/  @UP3 USHF.R.U32.HI UR5, URZ, UR15, UR6 ;  /* 0x0000000fff053299 */ /* 0x000fc40008011606 */
[----:B------:R-:W-:Y:S01]  /*2d30*/  USHF.R.U32.HI UR17, URZ, UR17, UR8 ;  /* 0x00000011ff117299 */ /* 0x000fe20008011608 */
[----:B------:R-:W-:Y:S01]  /*2d40*/  UMOV UR6, UR11 ;  /* 0x0000000b00067c82 */ /* 0x000fe20008000000 */
[----:B------:R-:W-:Y:S02]  /*2d50*/  USEL UR4, UR63, UR4, !UP0 ;  /* 0x000000043f047287 */ /* 0x000fe4000c000000 */
[----:B------:R-:W-:Y:S02]  /*2d60*/  @UP3 USHF.R.U32.HI UR12, URZ, UR15, UR6 ;  /* 0x0000000fff0c3299 */ /* 0x000fe40008011606 */
[----:B------:R-:W-:Y:S02]  /*2d70*/  UIMAD UR6, UR39, UR5, URZ ;  /* 0x00000005270672a4 */ /* 0x000fe4000f8e02ff */
[----:B------:R-:W-:Y:S02]  /*2d80*/  USEL UR5, UR64, UR17, !UP2 ;  /* 0x0000001140057287 */ /* 0x000fe4000d000000 */
[----:B------:R-:W-:-:S02]  /*2d90*/  UIMAD UR8, UR39, UR12, URZ ;  /* 0x0000000c270872a4 */ /* 0x000fc4000f8e02ff */
[----:B------:R-:W-:Y:S02]  /*2da0*/  UISETP.GE.AND UP0, UPT, UR4, UR6, UPT ;  /* 0x000000060400728c */ /* 0x000fe4000bf06270 */
[----:B------:R-:W-:Y:S02]  /*2db0*/  UIMAD.WIDE.U32 UR6, UR4, UR14, URZ ;  /* 0x0000000e040672a5 */ /* 0x000fe4000f8e00ff */
[----:B------:R-:W-:Y:S02]  /*2dc0*/  UISETP.GE.OR UP0, UPT, UR5, UR8, UP0 ;  /* 0x000000080500728c */ /* 0x000fe40008706670 */
[----:B------:R-:W-:Y:S02]  /*2dd0*/  UIMAD.WIDE.U32 UR8, UR5, UR14, URZ ;  /* 0x0000000e050872a5 */ /* 0x000fe4000f8e00ff */
[----:B------:R-:W-:Y:S01]  /*2de0*/  UIADD3 UR10, UPT, UPT, -UR4, URZ, URZ ;  /* 0x000000ff040a7290 */ /* 0x000fe2000fffe1ff */
[----:B------:R-:W-:Y:S02]  /*2df0*/  UMOV UR6, UR7 ;  /* 0x0000000700067c82 */ /* 0x000fe40008000000 */
[----:B------:R-:W-:-:S02]  /*2e00*/  USHF.R.U32.HI UR6, URZ, UR15, UR6 ;  /* 0x0000000fff067299 */ /* 0x000fc40008011606 */
[----:B------:R-:W-:Y:S02]  /*2e10*/  UIMAD UR10, UR18, UR10, UR63 ;  /* 0x0000000a120a72a4 */ /* 0x000fe4000f8e023f */
[----:B------:R-:W-:Y:S01]  /*2e20*/  USEL UR6, UR4, UR6, !UP3 ;  /* 0x0000000604067287 */ /* 0x000fe2000d800000 */
[----:B------:R-:W-:Y:S01]  /*2e30*/  @!UP0 UMOV UR7, UR9 ;  /* 0x0000000900078c82 */ /* 0x000fe20008000000 */
[----:B------:R-:W-:Y:S02]  /*2e40*/  UIADD3 UR9, UPT, UPT, -UR5, URZ, URZ ;  /* 0x000000ff05097290 */ /* 0x000fe4000fffe1ff */
[----:B------:R-:W-:Y:S02]  /*2e50*/  @!UP0 USHF.R.U32.HI UR7, URZ, UR15, UR7 ;  /* 0x0000000fff078299 */ /* 0x000fe40008011607 */
[----:B------:R-:W-:Y:S02]  /*2e60*/  UIADD3 UR8, UPT, UPT, -UR6, URZ, URZ ;  /* 0x000000ff06087290 */ /* 0x000fe4000fffe1ff */
[----:B------:R-:W-:-:S02]  /*2e70*/  @!UP0 USEL UR7, UR5, UR7, !UP3 ;  /* 0x0000000705078287 */ /* 0x000fc4000d800000 */
[----:B------:R-:W-:Y:S02]  /*2e80*/  UIMAD UR8, UR39, UR8, UR4 ;  /* 0x00000008270872a4 */ /* 0x000fe4000f8e0204 */
[----:B------:R-:W-:Y:S02]  /*2e90*/  @!UP0 UIADD3 UR6, UPT, UPT, UR6, -UR7, URZ ;  /* 0x8000000706068290 */ /* 0x000fe4000fffe0ff */
[----:B------:R-:W-:Y:S02]  /*2ea0*/  @!UP0 UIMAD UR7, UR8, UR12, UR7 ;  /* 0x0000000c080782a4 */ /* 0x000fe4000f8e0207 */
[----:B------:R-:W-:Y:S02]  /*2eb0*/  @!UP0 UIMAD UR4, UR39, UR6, UR5 ;  /* 0x00000006270482a4 */ /* 0x000fe4000f8e0205 */
[----:B------:R-:W-:Y:S02]  /*2ec0*/  UIMAD UR6, UR13, UR9, UR64 ;  /* 0x000000090d0672a4 */ /* 0x000fe4000f8e0240 */
[----:B------:R-:W-:Y:S01]  /*2ed0*/  UIMAD UR63, UR4, UR18, UR10 ;  /* 0x00000012043f72a4 */ /* 0x000fe2000f8e020a */
[----:B------:R-:W-:-:S02]  /*2ee0*/  @!UP0 UMOV UR5, UR7 ;  /* 0x0000000700058c82 */ /* 0x000fc40008000000 */
[----:B------:R-:W-:-:S12]  /*2ef0*/  UIMAD UR64, UR5, UR13, UR6 ;  /* 0x0000000d054072a4 */ /* 0x000fd8000f8e0206 */
.L_x_37:
[----:B------:R-:W1:Y:S02]  /*2f00*/  LDCU UR4, c[0x0][0xb30] ;  /* 0x00016600ff0477ac */ /* 0x000e640008000800 */
[----:B-1----:R-:W-:-:S09]  /*2f10*/  UISETP.NE.AND UP0, UPT, UR4, 0x1, UPT ;  /* 0x000000010400788c */ /* 0x002fd2000bf05270 */
[----:B------:R-:W-:Y:S05]  /*2f20*/  BRA.U UP0, `(.L_x_38) ;  /* 0x0000000100447547 */ /* 0x000fea000b800000 */
[----:B------:R-:W1:Y:S01]  /*2f30*/  LDCU.128 UR8, c[0x0][0xb10] ;  /* 0x00016200ff0877ac */ /* 0x000e620008000c00 */
[----:B------:R-:W2:Y:S01]  /*2f40*/  LDCU UR12, c[0x0][0xb0c] ;  /* 0x00016180ff0c77ac */ /* 0x000ea20008000800 */
[----:B------:R-:W4:Y:S01]  /*2f50*/  LDCU UR13, c[0x0][0xb20] ;  /* 0x00016400ff0d77ac */ /* 0x000f220008000800 */
[----:B-1----:R-:W-:Y:S02]  /*2f60*/  UIMAD.WIDE.U32 UR6, UR64, UR8, URZ ;  /* 0x00000008400672a5 */ /* 0x002fe4000f8e00ff */
[----:B------:R-:W-:Y:S02]  /*2f70*/  UIMAD.WIDE.U32 UR4, UR63, UR11, URZ ;  /* 0x0000000b3f0472a5 */ /* 0x000fe4000f8e00ff */
[----:B--2---:R-:W-:Y:S02]  /*2f80*/  UISETP.NE.AND UP2, UPT, UR12, 0x1, UPT ;  /* 0x000000010c00788c */ /* 0x004fe4000bf45270 */
[----:B------:R-:W-:Y:S01]  /*2f90*/  UISETP.NE.AND UP0, UPT, UR10, 0x1, UPT ;  /* 0x000000010a00788c */ /* 0x000fe2000bf05270 */
[----:B------:R-:W-:-:S02]  /*2fa0*/  UMOV UR6, UR7 ;  /* 0x0000000700067c82 */ /* 0x000fc40008000000 */
[----:B------:R-:W-:Y:S01]  /*2fb0*/  UMOV UR4, UR5 ;  /* 0x0000000500047c82 */ /* 0x000fe20008000000 */
[----:B------:R-:W-:Y:S02]  /*2fc0*/  USHF.R.U32.HI UR6, URZ, UR9, UR6 ;  /* 0x00000009ff067299 */ /* 0x000fe40008011606 */
[----:B----4-:R-:W-:Y:S02]  /*2fd0*/  USHF.R.U32.HI UR4, URZ, UR13, UR4 ;  /* 0x0000000dff047299 */ /* 0x010fe40008011604 */
[----:B------:R-:W-:Y:S02]  /*2fe0*/  USEL UR5, UR64, UR6, !UP2 ;  /* 0x0000000640057287 */ /* 0x000fe4000d000000 */
[----:B------:R-:W-:-:S04]  /*2ff0*/  USEL UR4, UR63, UR4, !UP0 ;  /* 0x000000043f047287 */ /* 0x000fc8000c000000 */
[----:B------:R-:W-:Y:S02]  /*3000*/  UIADD3 UR6, UPT, UPT, UR5, -UR4, URZ ;  /* 0x8000000405067290 */ /* 0x000fe4000fffe0ff */
[----:B------:R-:W-:Y:S02]  /*3010*/  UIADD3 UR4, UPT, UPT, -UR5, UR4, URZ ;  /* 0x0000000405047290 */ /* 0x000fe4000fffe1ff */
[----:B------:R-:W-:Y:S02]  /*3020*/  UIMAD UR63, UR6, UR10, UR63 ;  /* 0x0000000a063f72a4 */ /* 0x000fe4000f8e023f */
[----:B------:R-:W-:-:S12]  /*3030*/  UIMAD UR64, UR4, UR12, UR64 ;  /* 0x0000000c044072a4 */ /* 0x000fd8000f8e0240 */
.L_x_38:
[----:B------:R-:W-:Y:S02]  /*3040*/  R2UR UR5, R75 ;  /* 0x000000004b0572ca */ /* 0x000fe400000e0000 */
[----:B------:R-:W-:Y:S02]  /*3050*/  R2UR UR4, R74 ;  /* 0x000000004a0472ca */ /* 0x000fe400000e0000 */
[----:B------:R-:W-:Y:S02]  /*3060*/  PLOP3.LUT P1, PT, PT, PT, PT, 0x80, 0x8 ;  /* 0x000000000008781c */ /* 0x000fe40003f2f070 */
[----:B------:R-:W-:-:S07]  /*3070*/  LOP3.LUT R2, R2, 0x1, RZ, 0x3c, !PT ;  /* 0x0000000102027812 */ /* 0x000fce00078e3cff */
[----:B------:R-:W-:Y:S02]  /*3080*/  UIADD3 UR24, UPT, UPT, UR64, UR5, URZ ;  /* 0x0000000540187290 */ /* 0x000fe4000fffe0ff */
[----:B------:R-:W-:Y:S01]  /*3090*/  UIADD3 UR20, UPT, UPT, UR63, UR4, URZ ;  /* 0x000000043f147290 */ /* 0x000fe2000fffe0ff */
[----:B------:R-:W-:Y:S11]  /*30a0*/  BRA.U UP1, `(.L_x_39) ;  /* 0xffffffe501e47547 */ /* 0x000ff6000b83ffff */
[----:B------:R-:W-:Y:S01]  /*30b0*/  UIADD3 UR33, UPT, UPT, UR33, 0x40, URZ ;  /* 0x0000004021217890 */ /* 0x000fe2000fffe0ff */
[----:B------:R-:W-:-:S03]  /*30c0*/  MOV R3, UR32 ;  /* 0x0000002000037c02 */ /* 0x000fc60008000f00 */
[----:B------:R-:W-:Y:S01]  /*30d0*/  ULEA UR4, UR35, UR33, 0x3 ;  /* 0x0000002123047291 */ /* 0x000fe2000f8e18ff */
[----:B------:R-:W-:-:S08]  /*30e0*/  SHF.L.U32 R3, R3, 0x1f, RZ ;  /* 0x0000001f03037819 */ /* 0x000fd000000006ff */
[----:B------:R-:W1:Y:S02]  /*30f0*/  SYNCS.PHASECHK.TRANS64.TRYWAIT P0, [UR4], R3 ;  /* 0x00000003ff0075a7 */ /* 0x000e640008001104 */
[----:B-1----:R-:W-:Y:S05]  /*3100*/  @!P0 BRA `(.L_x_40) ;  /* 0x0000009800a08947 */ /* 0x002fea0003800000 */
.L_x_187:
[----:B------:R-:W-:-:S04]  /*3110*/  UIADD3 UR4, UPT, UPT, UR35, 0x1, URZ ;  /* 0x0000000123047890 */ /* 0x000fc8000fffe0ff */
[----:B------:R-:W-:-:S04]  /*3120*/  UISETP.NE.AND UP0, UPT, UR4, 0x8, UPT ;  /* 0x000000080400788c */ /* 0x000fc8000bf05270 */
[----:B------:R-:W-:Y:S02]  /*3130*/  USEL UR5, URZ, 0x1, UP0 ;  /* 0x00000001ff057887 */ /* 0x000fe40008000000 */
[----:B------:R-:W-:Y:S02]  /*3140*/  USEL UR4, UR4, URZ, UP0 ;  /* 0x000000ff04047287 */ /* 0x000fe40008000000 */
[----:B------:R-:W-:Y:S02]  /*3150*/  ULOP3.LUT UR6, UR32, UR5, URZ, 0x3c, !UPT ;  /* 0x0000000520067292 */ /* 0x000fe4000f8e3cff */
[----:B------:R-:W-:-:S04]  /*3160*/  ULEA UR5, UR4, UR33, 0x3 ;  /* 0x0000002104057291 */ /* 0x000fc8000f8e18ff */
[----:B-1----:R-:W-:-:S04]  /*3170*/  MOV R3, UR6 ;  /* 0x0000000600037c02 */ /* 0x002fc80008000f00 */
[----:B------:R-:W-:-:S04]  /*3180*/  SHF.L.U32 R3, R3, 0x1f, RZ ;  /* 0x0000001f03037819 */ /* 0x000fc800000006ff */
[----:B------:R-:W1:Y:S02]  /*3190*/  SYNCS.PHASECHK.TRANS64.TRYWAIT P0, [UR5], R3 ;  /* 0x00000003ff0075a7 */ /* 0x000e640008001105 */
[----:B-1----:R-:W-:Y:S05]  /*31a0*/  @!P0 BRA `(.L_x_41) ;  /* 0x0000009800908947 */ /* 0x002fea0003800000 */
.L_x_189:
        /* <DEDUP_REMOVED lines=10> */
.L_x_191:
        /* <DEDUP_REMOVED lines=10> */
.L_x_193:
        /* <DEDUP_REMOVED lines=10> */
.L_x_195:
        /* <DEDUP_REMOVED lines=10> */
.L_x_197:
        /* <DEDUP_REMOVED lines=10> */
.L_x_199:
[----:B------:R-:W-:-:S04]  /*34d0*/  UIADD3 UR4, UPT, UPT, UR4, 0x1, URZ ;  /* 0x0000000104047890 */ /* 0x000fc8000fffe0ff */
[----:B------:R-:W-:-:S04]  /*34e0*/  UISETP.NE.AND UP0, UPT, UR4, 0x8, UPT ;  /* 0x000000080400788c */ /* 0x000fc8000bf05270 */
[----:B------:R-:W-:Y:S02]  /*34f0*/  USEL UR5, URZ, 0x1, UP0 ;  /* 0x00000001ff057887 */ /* 0x000fe40008000000 */
[----:B------:R-:W-:Y:S02]  /*3500*/  USEL UR4, UR4, URZ, UP0 ;  /* 0x000000ff04047287 */ /* 0x000fe40008000000 */
[----:B------:R-:W-:Y:S02]  /*3510*/  ULOP3.LUT UR5, UR6, UR5, URZ, 0x3c, !UPT ;  /* 0x0000000506057292 */ /* 0x000fe4000f8e3cff */
[----:B------:R-:W-:-:S04]  /*3520*/  ULEA UR4, UR4, UR33, 0x3 ;  /* 0x0000002104047291 */ /* 0x000fc8000f8e18ff */
[----:B------:R-:W-:Y:S02]  /*3530*/  IMAD.U32 R2, RZ, RZ, UR5 ;  /* 0x00000005ff027e24 */ /* 0x000fe4000f8e00ff */
[----:B-1----:R-:W-:-:S03]  /*3540*/  MOV R0, UR4 ;  /* 0x0000000400007c02 */ /* 0x002fc60008000f00 */
[----:B------:R-:W-:-:S07]  /*3550*/  SHF.L.U32 R3, R2, 0x1f, RZ ;  /* 0x0000001f02037819 */ /* 0x000fce00000006ff */
.L_x_47:
[----:B-1----:R1:W2:Y:S02]  /*3560*/  SYNCS.PHASECHK.TRANS64.TRYWAIT P0, [R0+URZ], R3 ;  /* 0x00000003000075a7 */ /* 0x0022a400080011ff */
[----:B--2---:R-:W-:Y:S05]  /*3570*/  @!P0 NANOSLEEP.SYNCS 0x989680 ;  /* 0x009896800000895d */ /* 0x004fea0003900000 */
[----:B------:R-:W2:Y:S02]  /*3580*/  @!P0 SYNCS.PHASECHK.TRANS64 P0, [R0+URZ], R3 ;  /* 0x00000003000085a7 */ /* 0x000ea400080010ff */
[----:B--23--:R-:W-:Y:S05]  /*3590*/  @P0 EXIT ;  /* 0x000000000000094d */ /* 0x00cfea0003800000 */
[----:B------:R-:W-:Y:S05]  /*35a0*/  BRA `(.L_x_47) ;  /* 0xfffffffc00ec7947 */ /* 0x000fea000383ffff */
.L_x_21:
[----:B------:R-:W2:Y:S02]  /*35b0*/  S2UR UR4, SR_CgaCtaId ;  /* 0x00000000000479c3 */ /* 0x000ea40000008800 */
[----:B--2---:R-:W-:-:S04]  /*35c0*/  UISETP.NE.AND UP0, UPT, UR4, URZ, UPT ;  /* 0x000000ff0400728c */ /* 0x004fc8000bf05270 */
[----:B------:R-:W-:-:S09]  /*35d0*/  UISETP.NE.OR UP0, UPT, UR18, 0x1, UP0 ;  /* 0x000000011200788c */ /* 0x000fd20008705670 */
[----:B------:R-:W-:Y:S05]  /*35e0*/  BRA.U UP0, `(.L_x_48) ;  /* 0x0000000100b47547 */ /* 0x000fea000b800000 */
[----:B------:R-:W2:Y:S01]  /*35f0*/  S2UR UR5, SR_CgaCtaId ;  /* 0x00000000000579c3 */ /* 0x000ea20000008800 */
[----:B------:R-:W-:Y:S01]  /*3600*/  UMOV UR4, 0x400 ;  /* 0x0000040000047882 */ /* 0x000fe20000000000 */
[----:B------:R-:W-:Y:S01]  /*3610*/  HFMA2 R2, -RZ, RZ, 0, 5.9604644775390625e-08 ;  /* 0x00000001ff027431 */ /* 0x000fe200000001ff */
[----:B------:R-:W-:Y:S01]  /*3620*/  ISETP.GE.U32.AND P0, PT, R3, 0x2, PT ;  /* 0x000000020300780c */ /* 0x000fe20003f06070 */
[----:B------:R-:W-:Y:S01]  /*3630*/  IMAD.MOV.U32 R8, RZ, RZ, RZ ;  /* 0x000000ffff087224 */ /* 0x000fe200078e00ff */
[----:B--2---:R-:W-:-:S04]  /*3640*/  ULEA UR4, UR5, UR4, 0x18 ;  /* 0x0000000405047291 */ /* 0x004fc8000f8ec0ff */
[----:B------:R-:W-:Y:S02]  /*3650*/  UIADD3 UR5, UPT, UPT, UR4, 0xd8, URZ ;  /* 0x000000d804057890 */ /* 0x000fe4000fffe0ff */
[----:B------:R-:W-:Y:S02]  /*3660*/  UIADD3 UR8, UPT, UPT, UR4, 0xd0, URZ ;  /* 0x000000d004087890 */ /* 0x000fe4000fffe0ff */
[----:B------:R-:W-:-:S12]  /*3670*/  UPRMT UR5, URZ, 0x654, UR5 ;  /* 0x00000654ff057896 */ /* 0x000fd80008000005 */
.L_x_51:
[----:B------:R-:W-:Y:S01]  /*3680*/  SHF.L.U32 R7, R2, 0x1f, RZ ;  /* 0x0000001f02077819 */ /* 0x000fe200000006ff */
[----:B------:R-:W-:Y:S02]  /*3690*/  IMAD.U32 R4, RZ, RZ, UR8 ;  /* 0x00000008ff047e24 */ /* 0x000fe4000f8e00ff */
[----:B------:R-:W-:Y:S01]  /*36a0*/  @!P0 IMAD.MOV.U32 R5, RZ, RZ, 0x10 ;  /* 0x00000010ff058424 */ /* 0x000fe200078e00ff */
[----:B------:R-:W2:Y:S02]  /*36b0*/  SYNCS.PHASECHK.TRANS64.TRYWAIT P1, [UR4+0xd8], R7 ;  /* 0x0000d807ff0075a7 */ /* 0x000ea40008021104 */
[----:B------:R-:W-:-:S04]  /*36c0*/  PRMT R9, R3, 0x654, R4 ;  /* 0x0000065403097816 */ /* 0x000fc80000000004 */
[----:B------:R-:W-:Y:S01]  /*36d0*/  SEL R0, R9, R0, !P0 ;  /* 0x0000000009007207 */ /* 0x000fe20004000000 */
[----:B--2---:R-:W-:Y:S06]  /*36e0*/  @!P1 BRA `(.L_x_49) ;  /* 0x0000009400d09947 */ /* 0x004fec0003800000 */
.L_x_201:
[----:B------:R-:W-:Y:S01]  /*36f0*/  UIADD3 UR6, UPT, UPT, UR4, 0x110, URZ ;  /* 0x0000011004067890 */ /* 0x000fe2000fffe0ff */
[----:B------:R3:W-:Y:S01]  /*3700*/  @!P0 SYNCS.ARRIVE.TRANS64.RED RZ, [R0+URZ], R5 ;  /* 0x0000000500ff89a7 */ /* 0x0007e200080004ff */
[----:B------:R-:W-:Y:S01]  /*3710*/  UIADD3 UR7, UPT, UPT, UR4, 0xd0, URZ ;  /* 0x000000d004077890 */ /* 0x000fe2000fffe0ff */
[----:B------:R-:W-:-:S08]  /*3720*/  LOP3.LUT R2, R2, 0x1, RZ, 0x3c, !PT ;  /* 0x0000000102027812 */ /* 0x000fd000078e3cff */
[----:B------:R-:W-:Y:S06]  /*3730*/  UGETNEXTWORKID.BROADCAST [UR6], [UR7] ;  /* 0x00000000060073ca */ /* 0x000fec0008000100 */
[----:B---3--:R-:W-:-:S04]  /*3740*/  SHF.L.U32 R5, R8, 0x1f, RZ ;  /* 0x0000001f08057819 */ /* 0x008fc800000006ff */
[----:B------:R-:W3:Y:S02]  /*3750*/  SYNCS.PHASECHK.TRANS64.TRYWAIT P1, [UR4+0xd0], R5 ;  /* 0x0000d005ff0075a7 */ /* 0x000ee40008021104 */
[----:B---3--:R-:W-:Y:S05]  /*3760*/  @!P1 BRA `(.L_x_50) ;  /* 0x0000009400c89947 */ /* 0x008fea0003800000 */
.L_x_203:
[----:B--2---:R-:W2:Y:S01]  /*3770*/  LDS.128 R4, [UR4+0x110] ;  /* 0x00011004ff047984 */ /* 0x004ea20008000c00 */
[----:B------:R-:W-:Y:S01]  /*3780*/  LOP3.LUT R8, R8, 0x1, RZ, 0x3c, !PT ;  /* 0x0000000108087812 */ /* 0x000fe200078e3cff */
[----:B------:R-:W-:Y:S01]  /*3790*/  @!PT LDS RZ, [RZ] ;  /* 0x00000000fffff984 */ /* 0x000fe20000000800 */
[----:B------:R-:W-:Y:S01]  /*37a0*/  @!PT LDS RZ, [RZ] ;  /* 0x00000000fffff984 */ /* 0x000fe20000000800 */
[----:B------:R-:W-:Y:S01]  /*37b0*/  @!PT LDS RZ, [RZ] ;  /* 0x00000000fffff984 */ /* 0x000fe20000000800 */
[----:B------:R-:W-:Y:S01]  /*37c0*/  @!PT LDS RZ, [RZ] ;  /* 0x00000000fffff984 */ /* 0x000fe20000000800 */
[----:B------:R3:W-:Y:S06]  /*37d0*/  MEMBAR.ALL.CTA ;  /* 0x0000000000007992 */ /* 0x0007ec0000008000 */
[----:B---3--:R-:W3:Y:S02]  /*37e0*/  FENCE.VIEW.ASYNC.S ;  /* 0x00000000000073c6 */ /* 0x008ee40000000000 */
[----:B---3--:R-:W-:Y:S01]  /*37f0*/  SYNCS.ARRIVE.TRANS64.RED.A1T0 RZ, [UR5], RZ ;  /* 0x000000ffffff79a7 */ /* 0x008fe20008100405 */
[----:B--2---:R-:W-:-:S13]  /*3800*/  LOP3.LUT P1, RZ, R6, 0x1, RZ, 0xc0, !PT ;  /* 0x0000000106ff7812 */ /* 0x004fda000782c0ff */
[----:B------:R-:W-:Y:S05]  /*3810*/  @P1 BRA `(.L_x_51) ;  /* 0xfffffffc00981947 */ /* 0x000fea000383ffff */
[----:B------:R-:W-:-:S04]  /*3820*/  SHF.L.U32 R0, R2, 0x1f, RZ ;  /* 0x0000001f02007819 */ /* 0x000fc800000006ff */
[----:B------:R-:W2:Y:S02]  /*3830*/  SYNCS.PHASECHK.TRANS64 P0, [UR4+0xd8], R0 ;  /* 0x0000d800ff0075a7 */ /* 0x000ea40008001004 */
[----:B-12---:R-:W-:Y:S05]  /*3840*/  @P0 EXIT ;  /* 0x000000000000094d */ /* 0x006fea0003800000 */
[----:B------:R-:W-:-:S07]  /*3850*/  MOV R0, UR4 ;  /* 0x0000000400007c02 */ /* 0x000fce0008000f00 */
.L_x_52:
[----:B-1----:R-:W-:-:S04]  /*3860*/  SHF.L.U32 R3, R2, 0x1f, RZ ;  /* 0x0000001f02037819 */ /* 0x002fc800000006ff */
[----:B------:R1:W2:Y:S03]  /*3870*/  SYNCS.PHASECHK.TRANS64.TRYWAIT P0, [R0+URZ+0xd8], R3 ;  /* 0x0000d803000075a7 */ /* 0x0002a600080011ff */
[----:B--2---:R-:W-:Y:S05]  /*3880*/  @!P0 NANOSLEEP.SYNCS 0x989680 ;  /* 0x009896800000895d */ /* 0x004fea0003900000 */
[----:B------:R-:W2:Y:S02]  /*3890*/  @!P0 SYNCS.PHASECHK.TRANS64 P0, [R0+URZ+0xd8], R3 ;  /* 0x0000d803000085a7 */ /* 0x000ea400080010ff */
[----:B--2---:R-:W-:Y:S05]  /*38a0*/  @P0 EXIT ;  /* 0x000000000000094d */ /* 0x004fea0003800000 */
[----:B------:R-:W-:Y:S05]  /*38b0*/  BRA `(.L_x_52) ;  /* 0xfffffffc00e87947 */ /* 0x000fea000383ffff */
.L_x_48:
[----:B------:R-:W-:Y:S05]  /*38c0*/  BRA.U UP4, `(.L_x_53) ;  /* 0x0000001104a47547 */ /* 0x000fea000b800000 */
[----:B------:R-:W2:Y:S01]  /*38d0*/  S2UR UR4, SR_CgaCtaId ;  /* 0x00000000000479c3 */ /* 0x000ea20000008800 */
[----:B------:R-:W-:Y:S01]  /*38e0*/  UMOV UR5, 0x40 ;  /* 0x0000004000057882 */ /* 0x000fe20000000000 */
[----:B------:R-:W-:Y:S01]  /*38f0*/  NOP ;  /* 0x0000000000007918 */ /* 0x000fe20000000000 */
[----:B------:R-:W-:Y:S01]  /*3900*/  UMOV UR6, 0x400 ;  /* 0x0000040000067882 */ /* 0x000fe20000000000 */
[----:B--2---:R-:W-:Y:S02]  /*3910*/  ULEA UR5, UR4, UR5, 0x18 ;  /* 0x0000000504057291 */ /* 0x004fe4000f8ec0ff */
[----:B------:R-:W-:-:S07]  /*3920*/  ULEA UR6, UR4, UR6, 0x18 ;  /* 0x0000000604067291 */ /* 0x000fce000f8ec0ff */
[----:B------:R-:W2:Y:S02]  /*3930*/  LDS.U8 R3, [UR5+0x1c] ;  /* 0x00001c05ff037984 */ /* 0x000ea40008000000 */
[----:B--2---:R-:W-:-:S13]  /*3940*/  ISETP.NE.AND P0, PT, R3, RZ, PT ;  /* 0x000000ff0300720c */ /* 0x004fda0003f05270 */
[----:B------:R-:W-:Y:S05]  /*3950*/  @P0 BRA `(.L_x_54) ;  /* 0x0000000400080947 */ /* 0x000fea0003800000 */
[----:B------:R-:W-:Y:S02]  /*3960*/  UISETP.NE.U32.AND UP1, UPT, UR41, 0x1, UPT ;  /* 0x000000012900788c */ /* 0x000fe4000bf25070 */
[----:B------:R-:W-:-:S07]  /*3970*/  UIADD3 UR7, UPT, UPT, UR5, 0x8, URZ ;  /* 0x0000000805077890 */ /* 0x000fce000fffe0ff */
[----:B------:R-:W-:Y:S05]  /*3980*/  BRA.U !UP1, `(.L_x_55) ;  /* 0x00000001099c7547 */ /* 0x000fea000b800000 */
[----:B------:R-:W-:Y:S01]  /*3990*/  ELECT P0, URZ, PT ;  /* 0x0000000000ff782f */ /* 0x000fe20003800000 */
[----:B------:R-:W-:-:S12]  /*39a0*/  BSSY B0, `(.L_x_55) ;  /* 0x0000025000007945 */ /* 0x000fd80003800000 */
[----:B------:R-:W-:Y:S05]  /*39b0*/  @!P0 BRA `(.L_x_56) ;  /* 0x00000000008c8947 */ /* 0x000fea0003800000 */
[----:B------:R-:W-:-:S05]  /*39c0*/  UMOV UR4, 0x10 ;  /* 0x0000001000047882 */ /* 0x000fca0000000000 */
[----:B------:R-:W-:Y:S04]  /*39d0*/  DEPBAR.LE SB2, 0x36 ;  /* 0x0000ad800000791a */ /* 0x000fe80000000000 */
[----:B------:R-:W2:Y:S02]  /*39e0*/  UTCATOMSWS.2CTA.FIND_AND_SET.ALIGN UP0, UR4, UR4 ;  /* 0x00000004000475e3 */ /* 0x000ea40008200800 */
[----:B--2---:R-:W-:Y:S01]  /*39f0*/  MOV R10, UR4 ;  /* 0x00000004000a7c02 */ /* 0x004fe20008000f00 */
[----:B------:R-:W-:Y:S06]  /*3a00*/  BRA.U UP0, `(.L_x_57) ;  /* 0x0000000100187547 */ /* 0x000fec000b800000 */
.L_x_58:
[----:B------:R-:W-:Y:S05]  /*3a10*/  NANOSLEEP 0x64 ;  /* 0x000000640000795d */ /* 0x000fea0003800000 */
[----:B------:R-:W-:-:S05]  /*3a20*/  UMOV UR4, 0x10 ;  /* 0x0000001000047882 */ /* 0x000fca0000000000 */
[----:B------:R-:W-:Y:S04]  /*3a30*/  DEPBAR.LE SB2, 0x36 ;  /* 0x0000ad800000791a */ /* 0x000fe80000000000 */
[----:B------:R-:W2:Y:S02]  /*3a40*/  UTCATOMSWS.2CTA.FIND_AND_SET.ALIGN UP0, UR4, UR4 ;  /* 0x00000004000475e3 */ /* 0x000ea40008200800 */
[----:B--2---:R-:W-:Y:S01]  /*3a50*/  MOV R10, UR4 ;  /* 0x00000004000a7c02 */ /* 0x004fe20008000f00 */
[----:B------:R-:W-:Y:S05]  /*3a60*/  BRA.U !UP0, `(.L_x_58) ;  /* 0xfffffffd08e87547 */ /* 0x000fea000b83ffff */
.L_x_57:
[----:B------:R-:W2:Y:S01]  /*3a70*/  LDS R6, [UR5+0x10] ;  /* 0x00001005ff067984 */ /* 0x000ea20008000800 */
[----:B------:R-:W-:Y:S01]  /*3a80*/  IMAD.U32 R3, RZ, RZ, UR6 ;  /* 0x00000006ff037e24 */ /* 0x000fe2000f8e00ff */
[----:B------:R-:W-:-:S03]  /*3a90*/  MOV R4, UR40 ;  /* 0x0000002800047c02 */ /* 0x000fc60008000f00 */
[----:B------:R-:W-:Y:S01]  /*3aa0*/  VIADD R3, R3, 0x120 ;  /* 0x0000012003037836 */ /* 0x000fe20000000000 */
[----:B--2---:R-:W-:-:S04]  /*3ab0*/  SHF.L.U32 R6, R6, 0x1f, RZ ;  /* 0x0000001f06067819 */ /* 0x004fc800000006ff */
[----:B------:R-:W2:Y:S02]  /*3ac0*/  SYNCS.PHASECHK.TRANS64.TRYWAIT P0, [UR5+0x8], R6 ;  /* 0x00000806ff0075a7 */ /* 0x000ea40008001105 */
[----:B--2---:R-:W-:Y:S05]  /*3ad0*/  @P0 BRA `(.L_x_59) ;  /* 0x0000000000080947 */ /* 0x004fea0003800000 */
[----:B------:R-:W2:Y:S02]  /*3ae0*/  SYNCS.PHASECHK.TRANS64.TRYWAIT P0, [UR5+0x8], R6 ;  /* 0x00000806ff0075a7 */ /* 0x000ea40008001105 */
[----:B--2---:R-:W-:Y:S05]  /*3af0*/  @!P0 BRA `(.L_x_60) ;  /* 0x0000009000fc8947 */ /* 0x004fea0003800000 */
.L_x_59:
[----:B------:R-:W-:Y:S01]  /*3b00*/  PRMT R4, R4, 0x654, R3 ;  /* 0x0000065404047816 */ /* 0x000fe20000000003 */
[----:B------:R-:W-:Y:S01]  /*3b10*/  HFMA2 R3, -RZ, RZ, 0, 5.9604644775390625e-08 ;  /* 0x00000001ff037431 */ /* 0x000fe200000001ff */
[----:B------:R-:W-:Y:S01]  /*3b20*/  UPRMT UR4, UR40, 0x654, UR7 ;  /* 0x0000065428047896 */ /* 0x000fe20008000007 */
[----:B------:R-:W-:Y:S02]  /*3b30*/  IMAD.MOV.U32 R7, RZ, RZ, 0xffff ;  /* 0x0000ffffff077424 */ /* 0x000fe400078e00ff */
[----:B--2---:R-:W-:Y:S02]  /*3b40*/  IMAD.MOV.U32 R6, RZ, RZ, 0x4 ;  /* 0x00000004ff067424 */ /* 0x004fe400078e00ff */
[----:B------:R-:W-:Y:S01]  /*3b50*/  IMAD.SHL.U32 R9, R10, 0x20, RZ ;  /* 0x000000200a097824 */ /* 0x000fe200078e00ff */
[----:B------:R-:W-:Y:S02]  /*3b60*/  MOV R5, UR4 ;  /* 0x0000000400057c02 */ /* 0x000fe40008000f00 */
[-C--:B------:R-:W-:Y:S01]  /*3b70*/  SHF.L.U32 R8, R7, R10.reuse, RZ ;  /* 0x0000000a07087219 */ /* 0x080fe200000006ff */
[----:B------:R2:W-:Y:S01]  /*3b80*/  SYNCS.ARRIVE.TRANS64.RED RZ, [UR4], R6 ;  /* 0x00000006ffff79a7 */ /* 0x0005e20008000404 */
[----:B------:R-:W-:Y:S01]  /*3b90*/  SHF.L.U32 R7, R3, R10, RZ ;  /* 0x0000000a03077219 */ /* 0x000fe200000006ff */
[----:B------:R2:W-:Y:S04]  /*3ba0*/  STS [UR6+0x120], R9 ;  /* 0x00012009ff007988 */ /* 0x0005e80008000806 */
[----:B------:R2:W-:Y:S04]  /*3bb0*/  STAS [R4.64], R10 ;  /* 0x0000000a04007dbd */ /* 0x0005e8000c0008ff */
[----:B------:R2:W-:Y:S04]  /*3bc0*/  ATOMS.OR RZ, [UR5+0x14], R8 ;  /* 0x00001408ffff798c */ /* 0x0005e8000b000005 */
[----:B------:R2:W-:Y:S04]  /*3bd0*/  ATOMS.OR RZ, [UR5+0x18], R7 ;  /* 0x00001807ffff798c */ /* 0x0005e8000b000005 */
[----:B------:R2:W-:Y:S02]  /*3be0*/  ATOMS.XOR RZ, [UR5+0x10], R3 ;  /* 0x00001003ffff798c */ /* 0x0005e4000b800005 */
.L_x_56:
[----:B-1----:R-:W-:Y:S05]  /*3bf0*/  BSYNC B0 ;  /* 0x0000000000007941 */ /* 0x002fea0003800000 */
.L_x_55:
[----:B------:R-:W-:Y:S05]  /*3c00*/  BRA.U UP1, `(.L_x_61) ;  /* 0x00000001016c7547 */ /* 0x000fea000b800000 */
[----:B------:R-:W-:-:S03]  /*3c10*/  UMOV UR4, 0xffffffff ;  /* 0xffffffff00047882 */ /* 0x000fc60000000000 */
[----:B------:R-:W-:Y:S05]  /*3c20*/  BRA.DIV UR4, `(.L_x_62) ;  /* 0x0000009204c87947 */ /* 0x000fea000b800000 */
[----:B------:R-:W-:-:S13]  /*3c30*/  ELECT P0, URZ, PT ;  /* 0x0000000000ff782f */ /* 0x000fda0003800000 */
.L_x_206:
[----:B------:R-:W-:Y:S05]  /*3c40*/  @!P0 BRA `(.L_x_61) ;  /* 0x00000000005c8947 */ /* 0x000fea0003800000 */
[----:B--2---:R-:W2:Y:S02]  /*3c50*/  LDS R4, [UR5+0x10] ;  /* 0x00001005ff047984 */ /* 0x004ea40008000800 */
[----:B--2---:R-:W-:-:S04]  /*3c60*/  SHF.L.U32 R4, R4, 0x1f, RZ ;  /* 0x0000001f04047819 */ /* 0x004fc800000006ff */
[----:B------:R-:W2:Y:S02]  /*3c70*/  SYNCS.PHASECHK.TRANS64.TRYWAIT P0, [UR5+0x8], R4 ;  /* 0x00000804ff0075a7 */ /* 0x000ea40008001105 */
[----:B--2---:R-:W-:Y:S05]  /*3c80*/  @P0 BRA `(.L_x_63) ;  /* 0x0000000000080947 */ /* 0x004fea0003800000 */
[----:B------:R-:W2:Y:S02]  /*3c90*/  SYNCS.PHASECHK.TRANS64.TRYWAIT P0, [UR5+0x8], R4 ;  /* 0x00000804ff0075a7 */ /* 0x000ea40008001105 */
[----:B--2---:R-:W-:Y:S05]  /*3ca0*/  @!P0 BRA `(.L_x_64) ;  /* 0x0000009000cc8947 */ /* 0x004fea0003800000 */
.L_x_63:
[----:B------:R-:W3:Y:S01]  /*3cb0*/  LDS R6, [UR6+0x120] ;  /* 0x00012006ff067984 */ /* 0x000ee20008000800 */
[----:B--2---:R-:W-:Y:S02]  /*3cc0*/  HFMA2 R3, -RZ, RZ, 0, 5.9604644775390625e-08 ;  /* 0x00000001ff037431 */ /* 0x004fe400000001ff */
[----:B------:R-:W-:Y:S01]  /*3cd0*/  IMAD.MOV.U32 R4, RZ, RZ, 0xffff ;  /* 0x0000ffffff047424 */ /* 0x000fe200078e00ff */
[----:B------:R-:W-:Y:S01]  /*3ce0*/  UPRMT UR4, UR40, 0x654, UR7 ;  /* 0x0000065428047896 */ /* 0x000fe20008000007 */
[----:B---3--:R-:W-:-:S03]  /*3cf0*/  IMAD.SHL.U32 R5, R6, 0x20, RZ ;  /* 0x0000002006057824 */ /* 0x008fc600078e00ff */
[-C--:B------:R-:W-:Y:S02]  /*3d00*/  SHF.L.U32 R4, R4, R6.reuse, RZ ;  /* 0x0000000604047219 */ /* 0x080fe400000006ff */
[----:B------:R-:W-:Y:S01]  /*3d10*/  SHF.L.U32 R6, R3, R6, RZ ;  /* 0x0000000603067219 */ /* 0x000fe200000006ff */
[----:B------:R3:W-:Y:S04]  /*3d20*/  STS [UR6+0x120], R5 ;  /* 0x00012005ff007988 */ /* 0x0007e80008000806 */
[----:B------:R3:W-:Y:S04]  /*3d30*/  ATOMS.OR RZ, [UR5+0x14], R4 ;  /* 0x00001404ffff798c */ /* 0x0007e8000b000005 */
[----:B------:R3:W-:Y:S01]  /*3d40*/  ATOMS.OR RZ, [UR5+0x18], R6 ;  /* 0x00001806ffff798c */ /* 0x0007e2000b000005 */
[----:B------:R-:W-:Y:S03]  /*3d50*/  SYNCS.ARRIVE.TRANS64.RED.A1T0 RZ, [UR4], RZ ;  /* 0x000000ffffff79a7 */ /* 0x000fe60008100404 */
[----:B------:R3:W-:Y:S01]  /*3d60*/  ATOMS.XOR RZ, [UR5+0x10], R3 ;  /* 0x00001003ffff798c */ /* 0x0007e2000b800005 */
[----:B------:R-:W-:Y:S05]  /*3d70*/  BRA `(.L_x_61) ;  /* 0x0000000000107947 */ /* 0x000fea0003800000 */
.L_x_54:
[----:B------:R-:W-:Y:S02]  /*3d80*/  MOV R3, 0xffffffff ;  /* 0xffffffff00037802 */ /* 0x000fe40000000f00 */
[----:B------:R-:W-:-:S03]  /*3d90*/  MOV R4, 0x3dc0 ;  /* 0x00003dc000047802 */ /* 0x000fc60000000f00 */
[----:B------:R2:W-:Y:S04]  /*3da0*/  STS [UR6+0x120], R3 ;  /* 0x00012003ff007988 */ /* 0x0005e80008000806 */
[----:B-12--5:R-:W-:Y:S05]  /*3db0*/  CALL.REL.NOINC `($__internal_1_$__cuda_sm10x_tcgen05_guardrail_trap_phase_invalid_during_alloc) ;  /* 0x0000009c002c7944 */ /* 0x026fea0003c00000 */
.L_x_61:
[----:B------:R-:W-:Y:S05]  /*3dc0*/  WARPSYNC.ALL ;  /* 0x0000000000007948 */ /* 0x000fea0003800000 */
[----:B------:R-:W4:Y:S01]  /*3dd0*/  S2UR UR21, SR_CgaCtaId ;  /* 0x00000000001579c3 */ /* 0x000f220000008800 */
[----:B------:R-:W-:Y:S01]  /*3de0*/  UMOV UR4, 0x400 ;  /* 0x0000040000047882 */ /* 0x000fe20000000000 */
[----:B------:R-:W-:-:S06]  /*3df0*/  NOP ;  /* 0x0000000000007918 */ /* 0x000fcc0000000000 */
[----:B------:R-:W-:Y:S06]  /*3e00*/  BAR.ARV 0x6, 0xa0 ;  /* 0x0182800000007b1d */ /* 0x000fec0000002000 */
[----:B------:R-:W1:Y:S01]  /*3e10*/  LDCU UR7, c[0x0][0x390] ;  /* 0x00007200ff0777ac */ /* 0x000e620008000800 */
[----:B------:R-:W-:Y:S01]  /*3e20*/  LOP3.LUT R2, R2, 0xffff, RZ, 0xc0, !PT ;  /* 0x0000ffff02027812 */ /* 0x000fe200078ec0ff */
[----:B--2---:R-:W-:Y:S01]  /*3e30*/  IMAD.MOV.U32 R8, RZ, RZ, 0x1 ;  /* 0x00000001ff087424 */ /* 0x004fe200078e00ff */
[----:B------:R-:W-:Y:S01]  /*3e40*/  LOP3.LUT R0, R0, 0xffff, RZ, 0xc0, !PT ;  /* 0x0000ffff00007812 */ /* 0x000fe200078ec0ff */
[----:B------:R-:W-:Y:S01]  /*3e50*/  UMOV UR25, URZ ;  /* 0x000000ff00197c82 */ /* 0x000fe20008000000 */
[----:B------:R-:W-:Y:S01]  /*3e60*/  R2UR UR22, R2 ;  /* 0x00000000021672ca */ /* 0x000fe200000e0000 */
[----:B------:R-:W-:Y:S01]  /*3e70*/  IMAD.MOV.U32 R2, RZ, RZ, RZ ;  /* 0x000000ffff027224 */ /* 0x000fe200078e00ff */
[----:B------:R-:W-:Y:S01]  /*3e80*/  R2UR UR36, R0 ;  /* 0x00000000002472ca */ /* 0x000fe200000e0000 */
[----:B------:R-:W-:Y:S01]  /*3e90*/  IMAD.MOV.U32 R0, RZ, RZ, RZ ;  /* 0x000000ffff007224 */ /* 0x000fe200078e00ff */
[----:B------:R-:W-:Y:S01]  /*3ea0*/  UMOV UR18, URZ ;  /* 0x000000ff00127c82 */ /* 0x000fe20008000000 */
[----:B----4-:R-:W-:-:S02]  /*3eb0*/  ULEA UR21, UR21, UR4, 0x18 ;  /* 0x0000000415157291 */ /* 0x010fc4000f8ec0ff */
[----:B------:R-:W-:Y:S02]  /*3ec0*/  UISETP.NE.AND UP4, UPT, UR41, URZ, UPT ;  /* 0x000000ff2900728c */ /* 0x000fe4000bf85270 */
[----:B------:R-:W-:Y:S02]  /*3ed0*/  UIADD3 UR6, UPT, UPT, UR21, 0x8400, URZ ;  /* 0x0000840015067890 */ /* 0x000fe4000fffe0ff */
[----:B------:R-:W-:Y:S02]  /*3ee0*/  UIADD3 UR5, UPT, UPT, UR21, 0x28400, URZ ;  /* 0x0002840015057890 */ /* 0x000fe4000fffe0ff */
[----:B-1----:R-:W-:Y:S01]  /*3ef0*/  UIADD3 UR7, UPT, UPT, UR7, 0x1f, URZ ;  /* 0x0000001f07077890 */ /* 0x002fe2000fffe0ff */
[----:B---3--:R-:W1:Y:S01]  /*3f00*/  LDS R3, [UR21+0x120] ;  /* 0x00012015ff037984 */ /* 0x008e620008000800 */
[----:B------:R-:W-:Y:S02]  /*3f10*/  USHF.R.U32.HI UR6, URZ, 0x4, UR6 ;  /* 0x00000004ff067899 */ /* 0x000fe40008011606 */
[----:B------:R-:W-:-:S02]  /*3f20*/  USHF.R.S32.HI UR4, URZ, 0x1f, UR7 ;  /* 0x0000001fff047899 */ /* 0x000fc40008011407 */
[----:B------:R-:W-:Y:S02]  /*3f30*/  USHF.R.U32.HI UR5, URZ, 0x4, UR5 ;  /* 0x00000004ff057899 */ /* 0x000fe40008011605 */
[----:B------:R-:W-:Y:S02]  /*3f40*/  ULEA.HI UR4, UR4, UR7, URZ, 0x5 ;  /* 0x0000000704047291 */ /* 0x000fe4000f8f28ff */
[----:B------:R-:W-:Y:S02]  /*3f50*/  UIADD3 UR38, UPT, UPT, UR21, 0xd8, URZ ;  /* 0x000000d815267890 */ /* 0x000fe4000fffe0ff */
[----:B------:R-:W-:Y:S02]  /*3f60*/  USHF.R.S32.HI UR27, URZ, 0x5, UR4 ;  /* 0x00000005ff1b7899 */ /* 0x000fe40008011404 */
[----:B------:R-:W-:Y:S02]  /*3f70*/  ULOP3.LUT UR23, UR6, 0x3fff, URZ, 0xc0, !UPT ;  /* 0x00003fff06177892 */ /* 0x000fe4000f8ec0ff */
[----:B------:R-:W-:-:S02]  /*3f80*/  UISETP.LT.AND UP0, UPT, UR27, 0x1, UPT ;  /* 0x000000011b00788c */ /* 0x000fc4000bf01270 */
[----:B------:R-:W-:Y:S02]  /*3f90*/  ULOP3.LUT UR24, UR5, 0x3fff, URZ, 0xc0, !UPT ;  /* 0x00003fff05187892 */ /* 0x000fe4000f8ec0ff */
[----:B------:R-:W-:Y:S02]  /*3fa0*/  USEL UR37, UR27, 0x1, !UP0 ;  /* 0x000000011b257887 */ /* 0x000fe4000c000000 */
[----:B------:R-:W-:Y:S02]  /*3fb0*/  UPRMT UR38, URZ, 0x654, UR38 ;  /* 0x00000654ff267896 */ /* 0x000fe40008000026 */
[----:B------:R-:W-:Y:S02]  /*3fc0*/  ULOP3.LUT UR23, UR23, 0x1000000, URZ, 0xfc, !UPT ;  /* 0x0100000017177892 */ /* 0x000fe4000f8efcff */
[----:B------:R-:W-:Y:S02]  /*3fd0*/  ULOP3.LUT UR24, UR24, 0x1000000, URZ, 0xfc, !UPT ;  /* 0x0100000018187892 */ /* 0x000fe4000f8efcff */
[----:B------:R-:W-:Y:S01]  /*3fe0*/  UIADD3 UR37, UPT, UPT, -UR37, URZ, URZ ;  /* 0x000000ff25257290 */ /* 0x000fe2000fffe1ff */
[----:B------:R-:W-:Y:S01]  /*3ff0*/  UMOV UR34, 0x0 ;  /* 0x0000000000227882 */ /* 0x000fe20000000000 */
[----:B------:R-:W-:Y:S01]  /*4000*/  UMOV UR35, 0x10218910 ;  /* 0x1021891000237882 */ /* 0x000fe20000000000 */
[----:B------:R-:W-:Y:S01]  /*4010*/  UMOV UR32, 0x0 ;  /* 0x0000000000207882 */ /* 0x000fe20000000000 */
[----:B------:R-:W-:Y:S01]  /*4020*/  UMOV UR33, 0x10218910 ;  /* 0x1021891000217882 */ /* 0x000fe20000000000 */
[----:B------:R-:W-:Y:S01]  /*4030*/  UMOV UR30, 0x0 ;  /* 0x00000000001e7882 */ /* 0x000fe20000000000 */
[----:B------:R-:W-:Y:S01]  /*4040*/  UMOV UR31, 0x10218910 ;  /* 0x10218910001f7882 */ /* 0x000fe20000000000 */
[----:B------:R-:W-:Y:S01]  /*4050*/  UMOV UR28, 0x0 ;  /* 0x00000000001c7882 */ /* 0x000fe20000000000 */
[----:B------:R-:W-:Y:S01]  /*4060*/  UMOV UR29, 0x10218910 ;  /* 0x10218910001d7882 */ /* 0x000fe20000000000 */
[C---:B-1----:R-:W-:Y:S01]  /*4070*/  VIADD R5, R3.reuse, 0x80 ;  /* 0x0000008003057836 */ /* 0x042fe20000000000 */
[----:B------:R-:W-:-:S04]  /*4080*/  LOP3.LUT R4, R3, 0xffff, RZ, 0xc0, !PT ;  /* 0x0000ffff03047812 */ /* 0x000fc800078ec0ff */
[----:B------:R-:W-:-:S05]  /*4090*/  LOP3.LUT R5, R5, 0xffff, RZ, 0xc0, !PT ;  /* 0x0000ffff05057812 */ /* 0x000fca00078ec0ff */
[----:B------:R1:W-:Y:S02]  /*40a0*/  STL.64 [R1], R4 ;  /* 0x0000000401007387 */ /* 0x0003e40000100a00 */
.L_x_73:
[----:B-1----:R-:W-:-:S04]  /*40b0*/  SHF.L.U32 R5, R2, 0x1f, RZ ;  /* 0x0000001f02057819 */ /* 0x002fc800000006ff */
[----:B------:R-:W1:Y:S02]  /*40c0*/  SYNCS.PHASECHK.TRANS64.TRYWAIT P0, [UR21+0xd0], R5 ;  /* 0x0000d005ff0075a7 */ /* 0x000e640008001115 */
[----:B-1-34-:R-:W-:Y:S05]  /*40d0*/  @!P0 BRA `(.L_x_65) ;  /* 0x0000008c00d88947 */ /* 0x01afea0003800000 */
.L_x_208:
[----:B-1----:R-:W1:Y:S01]  /*40e0*/  LDS.128 R4, [UR21+0x110] ;  /* 0x00011015ff047984 */ /* 0x002e620008000c00 */
[----:B------:R-:W-:Y:S01]  /*40f0*/  ULEA UR26, UR25, UR21, 0x3 ;  /* 0x00000015191a7291 */ /* 0x000fe2000f8e18ff */
[----:B------:R-:W-:Y:S01]  /*4100*/  @!PT LDS RZ, [RZ] ;  /* 0x00000000fffff984 */ /* 0x000fe20000000800 */
[----:B------:R-:W-:Y:S01]  /*4110*/  @!PT LDS RZ, [RZ] ;  /* 0x00000000fffff984 */ /* 0x000fe20000000800 */
[----:B------:R-:W-:Y:S01]  /*4120*/  @!PT LDS RZ, [RZ] ;  /* 0x00000000fffff984 */ /* 0x000fe20000000800 */
[----:B------:R-:W-:Y:S01]  /*4130*/  @!PT LDS RZ, [RZ] ;  /* 0x00000000fffff984 */ /* 0x000fe20000000800 */
[----:B------:R2:W-:Y:S06]  /*4140*/  MEMBAR.ALL.CTA ;  /* 0x0000000000007992 */ /* 0x0005ec0000008000 */
[----:B--2---:R-:W2:Y:S02]  /*4150*/  FENCE.VIEW.ASYNC.S ;  /* 0x00000000000073c6 */ /* 0x004ea40000000000 */
[----:B--2---:R-:W-:Y:S01]  /*4160*/  SYNCS.ARRIVE.TRANS64.RED.A1T0 RZ, [UR38], RZ ;  /* 0x000000ffffff79a7 */ /* 0x004fe20008100426 */
[----:B-1----:R-:W-:Y:S01]  /*4170*/  LOP3.LUT P3, RZ, R6, 0x1, RZ, 0xc0, !PT ;  /* 0x0000000106ff7812 */ /* 0x002fe2000786c0ff */
[----:B------:R-:W-:-:S12]  /*4180*/  BRA.U UP4, `(.L_x_66) ;  /* 0x00000001040c7547 */ /* 0x000fd8000b800000 */
[----:B------:R-:W-:-:S04]  /*4190*/  SHF.L.U32 R5, R8, 0x1f, RZ ;  /* 0x0000001f08057819 */ /* 0x000fc800000006ff */
[----:B------:R-:W1:Y:S02]  /*41a0*/  SYNCS.PHASECHK.TRANS64.TRYWAIT P0, [UR26+0xf0], R5 ;  /* 0x0000f005ff0075a7 */ /* 0x000e64000800111a */
[----:B-1----:R-:W-:Y:S05]  /*41b0*/  @!P0 BRA `(.L_x_67) ;  /* 0x0000008c00b88947 */ /* 0x002fea0003800000 */
.L_x_66:
[----:B------:R-:W-:Y:S05]  /*41c0*/  BRA.U UP4, `(.L_x_68) ;  /* 0x00000005040c7547 */ /* 0x000fea000b800000 */
[----:B------:R-:W2:Y:S02]  /*41d0*/  LDCU UR4, c[0x0][0x390] ;  /* 0x00007200ff0477ac */ /* 0x000ea40008000800 */
[----:B--2---:R-:W-:-:S09]  /*41e0*/  UISETP.GE.AND UP0, UPT, UR4, 0x1, UPT ;  /* 0x000000010400788c */ /* 0x004fd2000bf06270 */
[----:B------:R-:W-:Y:S05]  /*41f0*/  BRA.U !UP0, `(.L_x_69) ;  /* 0x0000000108f47547 */ /* 0x000fea000b800000 */
[----:B------:R-:W-:Y:S01]  /*4200*/  ULEA UR4, UR25, UR48, 0x2 ;  /* 0x0000003019047291 */ /* 0x000fe2000f8e10ff */
[----:B-1----:R-:W-:-:S08]  /*4210*/  SHF.L.U32 R4, R0, 0x1f, RZ ;  /* 0x0000001f00047819 */ /* 0x002fd000000006ff */
[----:B------:R-:W5:Y:S01]  /*4220*/  LDL R5, [UR4] ;  /* 0x00000004ff057983 */ /* 0x000f620008100800 */
[----:B------:R-:W-:Y:S02]  /*4230*/  ULEA UR4, UR18, UR21, 0x3 ;  /* 0x0000001512047291 */ /* 0x000fe4000f8e18ff */
[----:B------:R-:W-:Y:S01]  /*4240*/  UPLOP3.LUT UP2, UPT, UPT, UPT, UPT, 0x40, 0x4 ;  /* 0x000000000004789c */ /* 0x000fe20003f4e870 */
[----:B------:R-:W-:Y:S01]  /*4250*/  UMOV UR20, UR37 ;  /* 0x0000002500147c82 */ /* 0x000fe20008000000 */
[----:B------:R-:W-:-:S05]  /*4260*/  UMOV UR19, UR27 ;  /* 0x0000001b00137c82 */ /* 0x000fca0008000000 */
[----:B------:R1:W2:Y:S01]  /*4270*/  SYNCS.PHASECHK.TRANS64.TRYWAIT P2, [UR4], R4 ;  /* 0x00000004ff0075a7 */ /* 0x0002a20008041104 */
[----:B------:R-:W-:-:S05]  /*4280*/  UMOV UR4, UR18 ;  /* 0x0000001200047c82 */ /* 0x000fca0008000000 */
.L_x_72:
[----:B------:R-:W-:Y:S02]  /*4290*/  UIADD3 UR20, UPT, UPT, UR20, 0x1, URZ ;  /* 0x0000000114147890 */ /* 0x000fe4000fffe0ff */
[----:B------:R-:W-:Y:S02]  /*42a0*/  ULEA UR17, UR4, UR21, 0x3 ;  /* 0x0000001504117291 */ /* 0x000fe4000f8e18ff */
[----:B------:R-:W-:Y:S01]  /*42b0*/  UISETP.NE.AND UP3, UPT, UR20, URZ, UPT ;  /* 0x000000ff1400728c */ /* 0x000fe2000bf65270 */
[----:B--234-:R-:W-:Y:S10]  /*42c0*/  @P2 BRA `(.L_x_70) ;  /* 0x00000000000c2947 */ /* 0x01cff40003800000 */
[----:B------:R-:W-:Y:S04]  /*42d0*/  SHF.L.U32 R7, R0, 0x1f, RZ ;  /* 0x0000001f00077819 */ /* 0x000fe800000006ff */
[----:B------:R-:W2:Y:S02]  /*42e0*/  SYNCS.PHASECHK.TRANS64.TRYWAIT P0, [UR17], R7 ;  /* 0x00000007ff0075a7 */ /* 0x000ea40008001111 */
[----:B--2---:R-:W-:Y:S05]  /*42f0*/  @!P0 BRA `(.L_x_71) ;  /* 0x0000008c00808947 */ /* 0x004fea0003800000 */
.L_x_70:
[----:B------:R-:W-:Y:S01]  /*4300*/  UISETP.NE.AND UP0, UPT, UR19, 0x1, UPT ;  /* 0x000000011300788c */ /* 0x000fe2000bf05270 */
[----:B------:R-:W-:Y:S01]  /*4310*/  PLOP3.LUT P2, PT, PT, PT, PT, 0x80, 0x8 ;  /* 0x000000000008781c */ /* 0x000fe20003f4f070 */
[----:B------:R-:W-:Y:S02]  /*4320*/  UIADD3 UR5, UPT, UPT, UR4, 0x1, URZ ;  /* 0x0000000104057890 */ /* 0x000fe4000fffe0ff */
[----:B------:R-:W-:Y:S02]  /*4330*/  ULEA UR10, UR4, UR24, 0x9 ;  /* 0x00000018040a7291 */ /* 0x000fe4000f8e48ff */
[----:B------:R-:W-:Y:S01]  /*4340*/  UISETP.NE.AND UP1, UPT, UR5, 0x8, UPT ;  /* 0x000000080500788c */ /* 0x000fe2000bf25270 */
[----:B------:R-:W-:Y:S01]  /*4350*/  PLOP3.LUT P0, PT, PT, PT, UP0, 0x80, 0x8 ;  /* 0x000000000008781c */ /* 0x000fe20003f0f008 */
[----:B------:R-:W-:Y:S02]  /*4360*/  ULEA UR14, UR4, UR23, 0xa ;  /* 0x00000017040e7291 */ /* 0x000fe4000f8e50ff */
[----:B------:R-:W-:Y:S02]  /*4370*/  USEL UR6, URZ, 0x1, UP1 ;  /* 0x00000001ff067887 */ /* 0x000fe40008800000 */
[----:B------:R-:W-:Y:S01]  /*4380*/  USEL UR18, UR5, URZ, UP1 ;  /* 0x000000ff05127287 */ /* 0x000fe20008800000 */
[----:B------:R-:W-:Y:S11]  /*4390*/  ELECT P1, URZ, PT ;  /* 0x0000000000ff782f */ /* 0x000ff60003820000 */
[----:B------:R-:W-:Y:S02]  /*43a0*/  @!UPT UIADD3 URZ, UPT, UPT, URZ, URZ, URZ ;  /* 0x000000fffffff290 */ /* 0x000fe4000fffe0ff */
[C---:B-----5:R-:W-:Y:S01]  /*43b0*/  @P1 R2UR.BROADCAST UR4, R5.reuse ;  /* 0x00000000050412ca */ /* 0x060fe200008e0000 */
[----:B------:R-:W-:Y:S01]  /*43c0*/  @UP0 ULEA UR5, UR18, UR21, 0x3 ;  /* 0x0000001512050291 */ /* 0x000fe2000f8e18ff */
[----:B------:R-:W-:Y:S01]  /*43d0*/  LOP3.LUT R0, R0, UR6, RZ, 0x3c, !PT ;  /* 0x0000000600007c12 */ /* 0x000fe2000f8e3cff */
[----:B------:R-:W-:Y:S02]  /*43e0*/  UIADD3 UR8, UPT, UPT, UR10, 0x40, URZ ;  /* 0x000000400a087890 */ /* 0x000fe4000fffe0ff */
[----:B------:R-:W-:Y:S01]  /*43f0*/  UIADD3 UR6, UPT, UPT, UR14, 0x40, URZ ;  /* 0x000000400e067890 */ /* 0x000fe2000fffe0ff */
[----:B-1----:R-:W-:Y:S01]  /*4400*/  @P0 SHF.L.U32 R4, R0, 0x1f, RZ ;  /* 0x0000001f00040819 */ /* 0x002fe200000006ff */
[----:B------:R-:W-:Y:S02]  /*4410*/  UIADD3 UR12, UPT, UPT, UR10, 0x80, URZ ;  /* 0x000000800a0c7890 */ /* 0x000fe4000fffe0ff */
[----:B------:R-:W-:Y:S01]  /*4420*/  UIADD3 UR19, UPT, UPT, UR19, -0x1, URZ ;  /* 0xffffffff13137890 */ /* 0x000fe2000fffe0ff */
[----:B------:R3:W4:Y:S01]  /*4430*/  @P0 SYNCS.PHASECHK.TRANS64.TRYWAIT P2, [UR5], R4 ;  /* 0x00000004ff0005a7 */ /* 0x0007220008041105 */
[----:B------:R-:W-:Y:S11]  /*4440*/  ELECT P0, URZ, PT ;  /* 0x0000000000ff782f */ /* 0x000ff60003800000 */
[----:B------:R-:W-:Y:S02]  /*4450*/  @!UPT UIADD3 URZ, UPT, UPT, URZ, URZ, URZ ;  /* 0x000000fffffff290 */ /* 0x000fe4000fffe0ff */
[C---:B------:R-:W-:Y:S02]  /*4460*/  @P0 R2UR.BROADCAST UR16, R5.reuse ;  /* 0x00000000051002ca */ /* 0x040fe400008e0000 */
[----:B------:R-:W-:Y:S01]  /*4470*/  ELECT P0, URZ, PT ;  /* 0x0000000000ff782f */ /* 0x000fe20003800000 */
[----:B------:R-:W-:Y:S01]  /*4480*/  UMOV UR11, 0x20004020 ;  /* 0x20004020000b7882 */ /* 0x000fe20000000000 */
[----:B------:R-:W-:Y:S01]  /*4490*/  UMOV UR15, 0x20004020 ;  /* 0x20004020000f7882 */ /* 0x000fe20000000000 */
[----:B------:R-:W-:Y:S01]  /*44a0*/  UMOV UR9, 0x20004020 ;  /* 0x2000402000097882 */ /* 0x000fe20000000000 */
[----:B------:R1:W-:Y:S01]  /*44b0*/  UTCHMMA.2CTA gdesc[UR14], gdesc[UR10], tmem[UR4], tmem[UR34], idesc[UR35], UP2 ;  /* 0x00ff220a0e0075ea */ /* 0x0003e20009200004 */
[----:B------:R-:W-:Y:S01]  /*44c0*/  UPLOP3.LUT UP2, UPT, UPT, UPT, UPT, 0x80, 0x8 ;  /* 0x000000000008789c */ /* 0x000fe20003f4f070 */
[----:B------:R-:W-:Y:S01]  /*44d0*/  UMOV UR7, 0x20004020 ;  /* 0x2000402000077882 */ /* 0x000fe20000000000 */
[----:B------:R-:W-:Y:S01]  /*44e0*/  UMOV UR13, 0x20004020 ;  /* 0x20004020000d7882 */ /* 0x000fe20000000000 */
[----:B------:R-:W-:Y:S03]  /*44f0*/  UMOV UR5, 0x20004020 ;  /* 0x2000402000057882 */ /* 0x000fe60000000000 */
[----:B------:R2:W-:Y:S01]  /*4500*/  UTCHMMA.2CTA gdesc[UR6], gdesc[UR8], tmem[UR16], tmem[UR32], idesc[UR33], UPT ;  /* 0x00ff2008060075ea */ /* 0x0005e2000ba00010 */
[----:B-1----:R-:W-:Y:S01]  /*4510*/  UIADD3 UR4, UPT, UPT, UR14, 0x80, URZ ;  /* 0x000000800e047890 */ /* 0x002fe2000fffe0ff */
[C---:B------:R-:W-:Y:S02]  /*4520*/  @P0 R2UR.BROADCAST UR15, R5.reuse ;  /* 0x00000000050f02ca */ /* 0x040fe400008e0000 */
[----:B------:R-:W-:Y:S01]  /*4530*/  ELECT P0, URZ, PT ;  /* 0x0000000000ff782f */ /* 0x000fe20003800000 */
[----:B------:R-:W-:Y:S02]  /*4540*/  UIADD3 UR10, UPT, UPT, UR10, 0xc0, URZ ;  /* 0x000000c00a0a7890 */ /* 0x000fe4000fffe0ff */
[----:B--2---:R-:W-:Y:S10]  /*4550*/  UIADD3 UR6, UPT, UPT, UR14, 0xc0, URZ ;  /* 0x000000c00e067890 */ /* 0x004ff4000fffe0ff */
[----:B------:R-:W-:Y:S01]  /*4560*/  @P0 R2UR.BROADCAST UR9, R5 ;  /* 0x00000000050902ca */ /* 0x000fe200008e0000 */
[----:B------:R-:W-:Y:S01]  /*4570*/  UIADD3 UR8, UPT, UPT, UR17, 0x40, URZ ;  /* 0x0000004011087890 */ /* 0x000fe2000fffe0ff */
[----:B------:R1:W-:Y:S11]  /*4580*/  UTCHMMA.2CTA gdesc[UR4], gdesc[UR12], tmem[UR15], tmem[UR30], idesc[UR31], UPT ;  /* 0x00ff1e0c040075ea */ /* 0x0003f6000ba0000f */
[----:B------:R3:W-:Y:S01]  /*4590*/  UTCHMMA.2CTA gdesc[UR6], gdesc[UR10], tmem[UR9], tmem[UR28], idesc[UR29], UPT ;  /* 0x00ff1c0a060075ea */ /* 0x0007e2000ba00009 */
[----:B------:R3:W-:Y:S01]  /*45a0*/  UTCBAR.2CTA.MULTICAST [UR8], URZ, UR22 ;  /* 0x000000ff080073e9 */ /* 0x0007e20008200816 */
[----:B-1----:R-:W-:Y:S01]  /*45b0*/  UMOV UR4, UR18 ;  /* 0x0000001200047c82 */ /* 0x002fe20008000000 */
[----:B------:R-:W-:Y:S05]  /*45c0*/  BRA.U UP3, `(.L_x_72) ;  /* 0xfffffffd03307547 */ /* 0x000fea000b83ffff */
.L_x_69:
[----:B------:R-:W-:-:S09]  /*45d0*/  UIADD3 UR4, UPT, UPT, UR26, 0xe0, URZ ;  /* 0x000000e01a047890 */ /* 0x000fd2000fffe0ff */
[----:B------:R2:W-:Y:S01]  /*45e0*/  UTCBAR.2CTA.MULTICAST [UR4], URZ, UR36 ;  /* 0x000000ff040073e9 */ /* 0x0005e20008200824 */
[----:B------:R-:W-:Y:S02]  /*45f0*/  NOP ;  /* 0x0000000000007918 */ /* 0x000fe40000000000 */
.L_x_68:
[----:B--2---:R-:W-:Y:S01]  /*4600*/  UIADD3 UR4, UPT, UPT, UR25, 0x1, URZ ;  /* 0x0000000119047890 */ /* 0x004fe2000fffe0ff */
[----:B------:R-:W-:-:S03]  /*4610*/  LOP3.LUT R2, R2, 0x1, RZ, 0x3c, !PT ;  /* 0x0000000102027812 */ /* 0x000fc600078e3cff */
[----:B------:R-:W-:-:S04]  /*4620*/  UISETP.NE.AND UP0, UPT, UR4, 0x2, UPT ;  /* 0x000000020400788c */ /* 0x000fc8000bf05270 */
[----:B------:R-:W-:Y:S02]  /*4630*/  USEL UR5, URZ, 0x1, UP0 ;  /* 0x00000001ff057887 */ /* 0x000fe40008000000 */
[----:B------:R-:W-:-:S04]  /*4640*/  USEL UR25, UR4, URZ, UP0 ;  /* 0x000000ff04197287 */ /* 0x000fc80008000000 */
[----:B------:R-:W-:Y:S01]  /*4650*/  LOP3.LUT R8, R8, UR5, RZ, 0x3c, !PT ;  /* 0x0000000508087c12 */ /* 0x000fe2000f8e3cff */
[----:B------:R-:W-:Y:S07]  /*4660*/  @P3 BRA `(.L_x_73) ;  /* 0xfffffff800903947 */ /* 0x000fee000383ffff */
[----:B---3--:R-:W2:Y:S01]  /*4670*/  S2UR UR8, SR_CgaCtaId ;  /* 0x00000000000879c3 */ /* 0x008ea20000008800 */
[----:B------:R-:W-:Y:S01]  /*4680*/  ELECT P0, URZ, PT ;  /* 0x0000000000ff782f */ /* 0x000fe20003800000 */
[----:B------:R-:W-:Y:S01]  /*4690*/  HFMA2 R0, -RZ, RZ, 0, 5.9604644775390625e-08 ;  /* 0x00000001ff007431 */ /* 0x000fe200000001ff */
[----:B------:R-:W-:-:S05]  /*46a0*/  UMOV UR4, 0x40 ;  /* 0x0000004000047882 */ /* 0x000fca0000000000 */
[----:B------:R-:W-:Y:S01]  /*46b0*/  UVIRTCOUNT.DEALLOC.SMPOOL 0x80 ;  /* 0x000000800000784c */ /* 0x000fe20000000000 */
[----:B------:R-:W-:Y:S02]  /*46c0*/  UISETP.NE.AND UP0, UPT, UR41, URZ, UPT ;  /* 0x000000ff2900728c */ /* 0x000fe4000bf05270 */
[----:B--2---:R-:W-:-:S09]  /*46d0*/  ULEA UR8, UR8, UR4, 0x18 ;  /* 0x0000000408087291 */ /* 0x004fd2000f8ec0ff */
[----:B------:R2:W-:Y:S01]  /*46e0*/  @P0 STS.U8 [UR8+0x1c], R0 ;  /* 0x00001c00ff000988 */ /* 0x0005e20008000008 */
[----:B------:R-:W-:Y:S05]  /*46f0*/  BRA.U UP0, `(.L_x_74) ;  /* 0x0000000100587547 */ /* 0x000fea000b800000 */
[----:B------:R-:W-:Y:S01]  /*4700*/  UIADD3 UR5, UPT, UPT, UR21, 0xf0, URZ ;  /* 0x000000f015057890 */ /* 0x000fe2000fffe0ff */
[----:B-1----:R-:W-:-:S03]  /*4710*/  SHF.L.U32 R5, R8, 0x1f, RZ ;  /* 0x0000001f08057819 */ /* 0x002fc600000006ff */
[----:B------:R-:W-:-:S09]  /*4720*/  ULEA UR4, UR25, UR5, 0x3 ;  /* 0x0000000519047291 */ /* 0x000fd2000f8e18ff */
[----:B------:R-:W1:Y:S02]  /*4730*/  SYNCS.PHASECHK.TRANS64.TRYWAIT P0, [UR4], R5 ;  /* 0x00000005ff0075a7 */ /* 0x000e640008001104 */
[----:B-1----:R-:W-:Y:S05]  /*4740*/  @!P0 BRA `(.L_x_75) ;  /* 0x0000008800848947 */ /* 0x002fea0003800000 */
.L_x_212:
[----:B------:R-:W-:-:S04]  /*4750*/  UIADD3 UR4, UPT, UPT, UR25, 0x1, URZ ;  /* 0x0000000119047890 */ /* 0x000fc8000fffe0ff */
[----:B------:R-:W-:-:S04]  /*4760*/  UISETP.NE.AND UP1, UPT, UR4, 0x2, UPT ;  /* 0x000000020400788c */ /* 0x000fc8000bf25270 */
[----:B------:R-:W-:Y:S02]  /*4770*/  USEL UR6, URZ, 0x1, UP1 ;  /* 0x00000001ff067887 */ /* 0x000fe40008800000 */
[----:B------:R-:W-:-:S04]  /*4780*/  USEL UR4, UR4, URZ, UP1 ;  /* 0x000000ff04047287 */ /* 0x000fc80008800000 */
[----:B------:R-:W-:Y:S01]  /*4790*/  ULEA UR4, UR4, UR5, 0x3 ;  /* 0x0000000504047291 */ /* 0x000fe2000f8e18ff */
[----:B-1----:R-:W-:-:S04]  /*47a0*/  LOP3.LUT R5, R8, UR6, RZ, 0x3c, !PT ;  /* 0x0000000608057c12 */ /* 0x002fc8000f8e3cff */
[----:B------:R-:W-:Y:S01]  /*47b0*/  SHF.L.U32 R5, R5, 0x1f, RZ ;  /* 0x0000001f05057819 */ /* 0x000fe200000006ff */
[----:B--2---:R-:W-:-:S04]  /*47c0*/  IMAD.U32 R0, RZ, RZ, UR4 ;  /* 0x00000004ff007e24 */ /* 0x004fc8000f8e00ff */
[----:B------:R1:W2:Y:S03]  /*47d0*/  SYNCS.PHASECHK.TRANS64.TRYWAIT P0, [R0+URZ], R5 ;  /* 0x00000005000075a7 */ /* 0x0002a600080011ff */
[----:B--2---:R-:W-:Y:S05]  /*47e0*/  @!P0 NANOSLEEP.SYNCS 0x989680 ;  /* 0x009896800000895d */ /* 0x004fea0003900000 */
[----:B------:R-:W2:Y:S02]  /*47f0*/  @!P0 SYNCS.PHASECHK.TRANS64 P0, [R0+URZ], R5 ;  /* 0x00000005000085a7 */ /* 0x000ea400080010ff */
[----:B--2---:R-:W-:Y:S05]  /*4800*/  @P0 BRA `(.L_x_76) ;  /* 0x0000000000200947 */ /* 0x004fea0003800000 */
.L_x_77:
[----:B--2---:R2:W3:Y:S02]  /*4810*/  SYNCS.PHASECHK.TRANS64.TRYWAIT P0, [R0+URZ], R5 ;  /* 0x00000005000075a7 */ /* 0x0044e400080011ff */
[----:B---3--:R-:W-:Y:S05]  /*4820*/  @!P0 NANOSLEEP.SYNCS 0x989680 ;  /* 0x009896800000895d */ /* 0x008fea0003900000 */
[----:B------:R-:W3:Y:S02]  /*4830*/  @!P0 SYNCS.PHASECHK.TRANS64 P0, [R0+URZ], R5 ;  /* 0x00000005000085a7 */ /* 0x000ee400080010ff */
[----:B---3--:R-:W-:Y:S05]  /*4840*/  @!P0 BRA `(.L_x_77) ;  /* 0xfffffffc00f08947 */ /* 0x008fea000383ffff */
[----:B------:R-:W-:Y:S05]  /*4850*/  BRA `(.L_x_76) ;  /* 0x00000000000c7947 */ /* 0x000fea0003800000 */
.L_x_74:
[----:B------:R-:W-:-:S04]  /*4860*/  UIADD3 UR4, UPT, UPT, UR21, 0x100, URZ ;  /* 0x0000010015047890 */ /* 0x000fc8000fffe0ff */
[----:B------:R-:W-:-:S09]  /*4870*/  UPRMT UR4, UR40, 0x654, UR4 ;  /* 0x0000065428047896 */ /* 0x000fd20008000004 */
[----:B------:R-:W-:Y:S03]  /*4880*/  SYNCS.ARRIVE.TRANS64.RED.A1T0 RZ, [UR4], RZ ;  /* 0x000000ffffff79a7 */ /* 0x000fe60008100404 */
.L_x_76:
[----:B-12---:R-:W-:Y:S01]  /*4890*/  SHF.L.U32 R5, RZ, 0x1f, RZ ;  /* 0x0000001fff057819 */ /* 0x006fe200000006ff */
[----:B------:R-:W-:Y:S01]  /*48a0*/  UIADD3 UR4, UPT, UPT, UR21, 0x100, URZ ;  /* 0x0000010015047890 */ /* 0x000fe2000fffe0ff */
[----:B------:R-:W-:Y:S02]  /*48b0*/  PLOP3.LUT P0, PT, PT, PT, UP0, 0x80, 0x8 ;  /* 0x000000000008781c */ /* 0x000fe40003f0f008 */
[----:B------:R-:W1:Y:S02]  /*48c0*/  SYNCS.PHASECHK.TRANS64.TRYWAIT P1, [UR21+0x100], R5 ;  /* 0x00010005ff0075a7 */ /* 0x000e640008021115 */
[----:B-1----:R-:W-:Y:S09]  /*48d0*/  @!P1 BRA `(.L_x_78) ;  /* 0x0000008800389947 */ /* 0x002ff20003800000 */
.L_x_214:
[----:B------:R-:W-:Y:S01]  /*48e0*/  @!UP0 UPRMT UR4, UR40, 0x654, UR4 ;  /* 0x0000065428048896 */ /* 0x000fe20008000004 */
[----:B------:R-:W-:Y:S01]  /*48f0*/  LOP3.LUT R2, R3, 0xffff, RZ, 0xc0, !PT ;  /* 0x0000ffff03027812 */ /* 0x000fe200078ec0ff */
[----:B------:R-:W-:Y:S02]  /*4900*/  IMAD.MOV.U32 R3, RZ, RZ, 0xffff ;  /* 0x0000ffffff037424 */ /* 0x000fe400078e00ff */
[----:B-1----:R-:W-:Y:S01]  /*4910*/  IMAD.MOV.U32 R5, RZ, RZ, 0x1 ;  /* 0x00000001ff057424 */ /* 0x002fe200078e00ff */
[----:B------:R-:W-:-:S04]  /*4920*/  SHF.R.U32.HI R2, RZ, 0x5, R2 ;  /* 0x00000005ff027819 */ /* 0x000fc80000011602 */
[----:B------:R-:W-:Y:S01]  /*4930*/  @!P0 SYNCS.ARRIVE.TRANS64.RED.A1T0 RZ, [UR4], RZ ;  /* 0x000000ffffff89a7 */ /* 0x000fe20008100404 */
[----:B------:R-:W-:Y:S01]  /*4940*/  NOP ;  /* 0x0000000000007918 */ /* 0x000fe20000000000 */
[----:B------:R-:W1:Y:S01]  /*4950*/  LDS R0, [UR8+0x14] ;  /* 0x00001408ff007984 */ /* 0x000e620008000800 */
[-C--:B------:R-:W-:Y:S02]  /*4960*/  SHF.L.U32 R3, R3, R2.reuse, RZ ;  /* 0x0000000203037219 */ /* 0x080fe400000006ff */
[----:B------:R-:W-:Y:S02]  /*4970*/  SHF.L.U32 R5, R5, R2, RZ ;  /* 0x0000000205057219 */ /* 0x000fe400000006ff */
[----:B-1----:R-:W-:-:S04]  /*4980*/  LOP3.LUT R0, R0, R3, RZ, 0xc0, !PT ;  /* 0x0000000300007212 */ /* 0x002fc800078ec0ff */
[----:B------:R-:W-:-:S13]  /*4990*/  ISETP.NE.AND P0, PT, R0, R3, PT ;  /* 0x000000030000720c */ /* 0x000fda0003f05270 */
[----:B------:R-:W-:Y:S05]  /*49a0*/  @P0 BRA `(.L_x_79) ;  /* 0x00000000005c0947 */ /* 0x000fea0003800000 */
[----:B------:R-:W1:Y:S02]  /*49b0*/  LDS R0, [UR8+0x18] ;  /* 0x00001808ff007984 */ /* 0x000e640008000800 */
[----:B-1----:R-:W-:-:S04]  /*49c0*/  LOP3.LUT R0, R0, R5, RZ, 0xc0, !PT ;  /* 0x0000000500007212 */ /* 0x002fc800078ec0ff */
[----:B------:R-:W-:-:S13]  /*49d0*/  ISETP.NE.AND P0, PT, R0, R5, PT ;  /* 0x000000050000720c */ /* 0x000fda0003f05270 */
[----:B------:R-:W-:Y:S05]  /*49e0*/  @P0 BRA `(.L_x_80) ;  /* 0x0000000000400947 */ /* 0x000fea0003800000 */
[----:B------:R-:W-:Y:S01]  /*49f0*/  R2UR UR4, R3 ;  /* 0x00000000030472ca */ /* 0x000fe200000e0000 */
[----:B------:R-:W1:Y:S01]  /*4a00*/  S2R R2, SR_LANEID ;  /* 0x0000000000027919 */ /* 0x000e620000000000 */
[----:B------:R-:W-:-:S04]  /*4a10*/  LOP3.LUT R5, RZ, R5, RZ, 0x33, !PT ;  /* 0x00000005ff057212 */ /* 0x000fc800078e33ff */
[----:B------:R-:W2:Y:S07]  /*4a20*/  REDUX UR6, R5 ;  /* 0x00000000050673c4 */ /* 0x000eae0000000000 */
[----:B------:R-:W-:-:S03]  /*4a30*/  ULOP3.LUT UR5, URZ, UR4, URZ, 0x33, !UPT ;  /* 0x00000004ff057292 */ /* 0x000fc6000f8e33ff */
[----:B------:R-:W-:Y:S02]  /*4a40*/  VOTEU.ANY UR4, UPT, PT ;  /* 0x0000000000047886 */ /* 0x000fe400038e0100 */
[----:B------:R-:W-:Y:S01]  /*4a50*/  UFLO.U32 UR4, UR4 ;  /* 0x00000004000472bd */ /* 0x000fe200080e0000 */
[----:B------:R-:W-:-:S04]  /*4a60*/  IMAD.U32 R0, RZ, RZ, UR5 ;  /* 0x00000005ff007e24 */ /* 0x000fc8000f8e00ff */
[----:B------:R-:W3:Y:S02]  /*4a70*/  REDUX UR7, R0 ;  /* 0x00000000000773c4 */ /* 0x000ee40000000000 */
[----:B------:R1:W-:Y:S02]  /*4a80*/  UTCATOMSWS.AND URZ, UR5 ;  /* 0x0000000500ff79e3 */ /* 0x0003e40008000000 */
[----:B-1----:R-:W-:Y:S01]  /*4a90*/  ISETP.EQ.U32.AND P0, PT, R2, UR4, PT ;  /* 0x0000000402007c0c */ /* 0x002fe2000bf02070 */
[----:B--2---:R-:W-:Y:S02]  /*4aa0*/  IMAD.U32 R2, RZ, RZ, UR6 ;  /* 0x00000006ff027e24 */ /* 0x004fe4000f8e00ff */
[----:B---3--:R-:W-:-:S10]  /*4ab0*/  IMAD.U32 R3, RZ, RZ, UR7 ;  /* 0x00000007ff037e24 */ /* 0x008fd4000f8e00ff */
[----:B------:R1:W-:Y:S04]  /*4ac0*/  @P0 ATOMS.AND RZ, [UR8+0x14], R3 ;  /* 0x00001403ffff098c */ /* 0x0003e8000a800008 */
[----:B------:R1:W-:Y:S01]  /*4ad0*/  @P0 ATOMS.AND RZ, [UR8+0x18], R2 ;  /* 0x00001802ffff098c */ /* 0x0003e2000a800008 */
[----:B------:R-:W-:Y:S05]  /*4ae0*/  BRA `(.L_x_81) ;  /* 0x0000000000147947 */ /* 0x000fea0003800000 */
.L_x_80:
[----:B------:R-:W-:Y:S02]  /*4af0*/  MOV R2, 0x4b10 ;  /* 0x00004b1000027802 */ /* 0x000fe40000000f00 */
[----:B----45:R-:W-:Y:S05]  /*4b00*/  CALL.REL.NOINC `($__internal_0_$__cuda_sm10x_tcgen05_guardrail_trap_col_being_dealloced_not_returned_by_alloc) ;  /* 0x0000008c00cc7944 */ /* 0x030fea0003c00000 */
[----:B------:R-:W-:Y:S05]  /*4b10*/  BRA `(.L_x_81) ;  /* 0x0000000000087947 */ /* 0x000fea0003800000 */
.L_x_79:
[----:B------:R-:W-:Y:S02]  /*4b20*/  MOV R2, 0x4b40 ;  /* 0x00004b4000027802 */ /* 0x000fe40000000f00 */
[----:B----45:R-:W-:Y:S05]  /*4b30*/  CALL.REL.NOINC `($__internal_2_$__cuda_sm10x_tcgen05_guardrail_trap_unallocated_columns_being_dealloced) ;  /* 0x0000008c00d87944 */ /* 0x030fea0003c00000 */
.L_x_81:
[----:B------:R-:W-:Y:S01]  /*4b40*/  NOP ;  /* 0x0000000000007918 */ /* 0x000fe20000000000 */
[----:B------:R-:W-:Y:S05]  /*4b50*/  EXIT ;  /* 0x000000000000794d */ /* 0x000fea0003800000 */
.L_x_53:
[----:B------:R-:W2:Y:S01]  /*4b60*/  LDCU UR5, c[0x0][0x384] ;  /* 0x00007080ff0577ac */ /* 0x000ea20008000800 */
[----:B------:R-:W-:Y:S02]  /*4b70*/  UISETP.NE.OR UP0, UPT, UR18, 0x3, !UP3 ;  /* 0x000000031200788c */ /* 0x000fe4000df05670 */
[----:B--2---:R-:W-:-:S07]  /*4b80*/  UIADD3 UR5, UPT, UPT, UR5, 0x7f, URZ ;  /* 0x0000007f05057890 */ /* 0x004fce000fffe0ff */
[----:B------:R-:W-:Y:S05]  /*4b90*/  BRA.U UP0, `(.L_x_82) ;  /* 0x0000001d000c7547 */ /* 0x000fea000b800000 */
[----:B------:R-:W-:Y:S01]  /*4ba0*/  USHF.R.S32.HI UR4, URZ, 0x1f, UR5 ;  /* 0x0000001fff047899 */ /* 0x000fe20008011405 */
[----:B------:R-:W2:Y:S01]  /*4bb0*/  S2UR UR12, SR_CgaCtaId ;  /* 0x00000000000c79c3 */ /* 0x000ea20000008800 */
[----:B------:R-:W3:Y:S01]  /*4bc0*/  LDCU UR60, c[0x0][0x370] ;  /* 0x00006e00ff3c77ac */ /* 0x000ee20008000800 */
[----:B------:R-:W-:Y:S01]  /*4bd0*/  IMAD.MOV.U32 R8, RZ, RZ, RZ ;  /* 0x000000ffff087224 */ /* 0x000fe200078e00ff */
[----:B------:R-:W-:Y:S01]  /*4be0*/  ULEA.HI UR4, UR4, UR5, URZ, 0x7 ;  /* 0x0000000504047291 */ /* 0x000fe2000f8f38ff */
[----:B------:R-:W3:Y:S04]  /*4bf0*/  LDCU.128 UR56, c[0x0][0xb10] ;  /* 0x00016200ff3877ac */ /* 0x000ee80008000c00 */
[----:B------:R-:W4:Y:S01]  /*4c00*/  LDC.64 R12, c[0x0][0x348] ;  /* 0x0000d200ff0c7b82 */ /* 0x000f220000000a00 */
[----:B------:R-:W-:Y:S01]  /*4c10*/  USHF.R.S32.HI UR46, URZ, 0x7, UR4 ;  /* 0x00000007ff2e7899 */ /* 0x000fe20008011404 */
[----:B------:R-:W1:Y:S05]  /*4c20*/  LDCU UR55, c[0x0][0x374] ;  /* 0x00006e80ff3777ac */ /* 0x000e6a0008000800 */
[----:B------:R-:W-:Y:S01]  /*4c30*/  IMAD.U32 R2, RZ, RZ, UR46 ;  /* 0x0000002eff027e24 */ /* 0x000fe2000f8e00ff */
[----:B------:R-:W3:Y:S04]  /*4c40*/  LDCU.64 UR4, c[0x0][0x888] ;  /* 0x00011100ff0477ac */ /* 0x000ee80008000a00 */
[----:B------:R-:W-:Y:S01]  /*4c50*/  IABS R0, R2 ;  /* 0x0000000200007213 */ /* 0x000fe20000000000 */
[----:B------:R-:W2:Y:S03]  /*4c60*/  LDCU.64 UR52, c[0x0][0x890] ;  /* 0x00011200ff3477ac */ /* 0x000ea60008000a00 */
[----:B------:R-:W-:Y:S01]  /*4c70*/  R2UR UR38, R0 ;  /* 0x00000000002672ca */ /* 0x000fe200000e0000 */
[----:B------:R-:W4:Y:S01]  /*4c80*/  LDCU UR30, c[0x0][0xb0c] ;  /* 0x00016180ff1e77ac */ /* 0x000f220008000800 */
[----:B------:R-:W4:Y:S01]  /*4c90*/  LDCU UR67, c[0x0][0xb20] ;  /* 0x00016400ff4377ac */ /* 0x000f220008000800 */
[----:B------:R-:W4:Y:S10]  /*4ca0*/  LDCU UR54, c[0x0][0x388] ;  /* 0x00007100ff3677ac */ /* 0x000f340008000800 */
[----:B------:R-:W2:Y:S01]  /*4cb0*/  I2F.RP R3, UR38 ;  /* 0x0000002600037d06 */ /* 0x000ea20008209400 */
[----:B---3--:R-:W-:Y:S01]  /*4cc0*/  UISETP.NE.U32.AND UP0, UPT, UR4, URZ, UPT ;  /* 0x000000ff0400728c */ /* 0x008fe2000bf05070 */
[----:B------:R-:W3:Y:S03]  /*4cd0*/  LDCU UR4, c[0x0][0xb30] ;  /* 0x00016600ff0477ac */ /* 0x000ee60008000800 */
[----:B------:R-:W-:Y:S01]  /*4ce0*/  UISETP.NE.AND.EX UP0, UPT, UR5, URZ, UPT, UP0 ;  /* 0x000000ff0500728c */ /* 0x000fe2000bf05300 */
[----:B------:R-:W-:Y:S01]  /*4cf0*/  UMOV UR31, 0x400 ;  /* 0x00000400001f7882 */ /* 0x000fe20000000000 */
[----:B------:R-:W-:-:S02]  /*4d00*/  UIMAD.WIDE.U32 UR8, UR60, UR56, URZ ;  /* 0x000000383c0872a5 */ /* 0x000fc4000f8e00ff */
[----:B-1----:R-:W-:Y:S01]  /*4d10*/  UIMAD.WIDE.U32 UR10, UR55, UR59, URZ ;  /* 0x0000003b370a72a5 */ /* 0x002fe2000f8e00ff */
[----:B------:R-:W-:Y:S01]  /*4d20*/  UMOV UR6, URZ ;  /* 0x000000ff00067c82 */ /* 0x000fe20008000000 */
[----:B--2---:R-:W1:Y:S01]  /*4d30*/  MUFU.RCP R0, R3 ;  /* 0x0000000300007308 */ /* 0x004e620000001000 */
[----:B------:R-:W-:Y:S02]  /*4d40*/  ULEA UR31, UR12, UR31, 0x18 ;  /* 0x0000001f0c1f7291 */ /* 0x000fe4000f8ec0ff */
[----:B------:R-:W-:Y:S02]  /*4d50*/  UP2UR UR66, UPR, URZ, 0x1 ;  /* 0x00000001ff427883 */ /* 0x000fe40008000000 */
[----:B------:R-:W-:Y:S02]  /*4d60*/  UISETP.NE.AND UP0, UPT, UR39, 0x1, UPT ;  /* 0x000000012700788c */ /* 0x000fe4000bf05270 */
[----:B------:R-:W-:Y:S02]  /*4d70*/  UISETP.NE.U32.AND UP0, UPT, UR52, URZ, UPT ;  /* 0x000000ff3400728c */ /* 0x000fe4000bf05070 */
[----:B------:R-:W-:-:S02]  /*4d80*/  UIADD3 UR64, UPT, UPT, UR31, 0xd8, URZ ;  /* 0x000000d81f407890 */ /* 0x000fc4000fffe0ff */
[----:B------:R-:W-:Y:S02]  /*4d90*/  UIADD3 UR41, UPT, UPT, UR31, 0x80, URZ ;  /* 0x000000801f297890 */ /* 0x000fe4000fffe0ff */
[----:B------:R-:W-:Y:S02]  /*4da0*/  UIADD3 UR33, UPT, UPT, UR31, 0x88, URZ ;  /* 0x000000881f217890 */ /* 0x000fe4000fffe0ff */
[----:B------:R-:W-:Y:S01]  /*4db0*/  UIADD3 UR25, UPT, UPT, UR31, 0x90, URZ ;  /* 0x000000901f197890 */ /* 0x000fe2000fffe0ff */
[----:B-1----:R-:W-:Y:S01]  /*4dc0*/  VIADD R0, R0, 0xffffffe ;  /* 0x0ffffffe00007836 */ /* 0x002fe20000000000 */
[----:B------:R-:W-:Y:S02]  /*4dd0*/  UIADD3 UR17, UPT, UPT, UR31, 0x98, URZ ;  /* 0x000000981f117890 */ /* 0x000fe4000fffe0ff */
[----:B------:R-:W-:Y:S01]  /*4de0*/  UISETP.GE.AND UP3, UPT, UR39, 0x1, UPT ;  /* 0x000000012700788c */ /* 0x000fe2000bf66270 */
[----:B------:R-:W-:Y:S02]  /*4df0*/  UMOV UR63, UR9 ;  /* 0x00000009003f7c82 */ /* 0x000fe40008000000 */
[----:B------:R-:W1:Y:S01]  /*4e00*/  F2I.FTZ.U32.TRUNC.NTZ R0, R0 ;  /* 0x0000000000007305 */ /* 0x000e62000021f000 */
[----:B------:R-:W-:Y:S01]  /*4e10*/  UMOV UR62, UR11 ;  /* 0x0000000b003e7c82 */ /* 0x000fe20008000000 */
[----:B----4-:R-:W-:-:S02]  /*4e20*/  UISETP.NE.AND UP3, UPT, UR30, 0x1, UPT ;  /* 0x000000011e00788c */ /* 0x010fc4000bf65270 */
[----:B------:R-:W-:Y:S02]  /*4e30*/  UISETP.NE.AND.EX UP5, UPT, UR53, URZ, UPT, UP0 ;  /* 0x000000ff3500728c */ /* 0x000fe4000bfa5300 */
[----:B------:R-:W-:Y:S01]  /*4e40*/  UPLOP3.LUT UP2, UPT, UPT, UPT, UPT, 0x40, 0x4 ;  /* 0x000000000004789c */ /* 0x000fe20003f4e870 */
[----:B------:R-:W2:Y:S01]  /*4e50*/  LDCU.64 UR22, c[0x0][0xb28] ;  /* 0x00016500ff1677ac */ /* 0x000ea20008000a00 */
[----:B------:R-:W-:Y:S02]  /*4e60*/  UPRMT UR64, URZ, 0x654, UR64 ;  /* 0x00000654ff407896 */ /* 0x000fe40008000040 */
[----:B------:R-:W-:Y:S01]  /*4e70*/  UPRMT UR51, UR12, 0x654, UR41 ;  /* 0x000006540c337896 */ /* 0x000fe20008000029 */
[----:B-1----:R-:W-:Y:S01]  /*4e80*/  R2UR UR7, R0 ;  /* 0x00000000000772ca */ /* 0x002fe200000e0000 */
[----:B------:R-:W-:Y:S01]  /*4e90*/  UPRMT UR49, UR12, 0x654, UR33 ;  /* 0x000006540c317896 */ /* 0x000fe20008000021 */
[----:B------:R-:W-:Y:S01]  /*4ea0*/  IABS R0, R2 ;  /* 0x0000000200007213 */ /* 0x000fe20000000000 */
[----:B------:R-:W-:Y:S01]  /*4eb0*/  IMAD.MOV.U32 R2, RZ, RZ, 0x2000 ;  /* 0x00002000ff027424 */ /* 0x000fe200078e00ff */
[----:B------:R-:W-:-:S02]  /*4ec0*/  UPRMT UR48, UR12, 0x654, UR25 ;  /* 0x000006540c307896 */ /* 0x000fc40008000019 */
[----:B------:R-:W-:Y:S01]  /*4ed0*/  UPRMT UR47, UR12, 0x654, UR17 ;  /* 0x000006540c2f7896 */ /* 0x000fe20008000011 */
[----:B------:R-:W-:Y:S01]  /*4ee0*/  IMAD.MOV R0, RZ, RZ, -R0 ;  /* 0x000000ffff007224 */ /* 0x000fe200078e0a00 */
[----:B------:R-:W-:Y:S02]  /*4ef0*/  USHF.R.U32.HI UR63, URZ, UR57, UR63 ;  /* 0x00000039ff3f7299 */ /* 0x000fe4000801163f */
[----:B------:R-:W-:Y:S02]  /*4f00*/  USHF.R.U32.HI UR62, URZ, UR67, UR62 ;  /* 0x00000043ff3e7299 */ /* 0x000fe4000801163e */
[----:B------:R-:W-:Y:S01]  /*4f10*/  R2UR UR65, R0 ;  /* 0x00000000004172ca */ /* 0x000fe200000e0000 */
[----:B------:R-:W-:Y:S02]  /*4f20*/  UIADD3 UR5, UPT, UPT, URZ, -UR7, URZ ;  /* 0x80000007ff057290 */ /* 0x000fe4000fffe0ff */
[----:B------:R-:W-:Y:S02]  /*4f30*/  UISETP.NE.AND UP3, UPT, UR58, 0x1, UPT ;  /* 0x000000013a00788c */ /* 0x000fe4000bf65270 */
[----:B------:R-:W-:-:S02]  /*4f40*/  UIMAD UR5, UR5, UR38, URZ ;  /* 0x00000026050572a4 */ /* 0x000fc4000f8e02ff */
[----:B---3--:R-:W-:Y:S02]  /*4f50*/  UISETP.NE.AND UP4, UPT, UR4, 0x1, UPT ;  /* 0x000000010400788c */ /* 0x008fe4000bf85270 */
[----:B------:R-:W-:Y:S02]  /*4f60*/  UIMAD.WIDE.U32 UR6, UR7, UR5, UR6 ;  /* 0x00000005070672a5 */ /* 0x000fe4000f8e0006 */
[----:B------:R-:W-:Y:S02]  /*4f70*/  UISETP.NE.AND UP0, UPT, UR54, URZ, UPT ;  /* 0x000000ff3600728c */ /* 0x000fe4000bf05270 */
[----:B------:R-:W-:-:S03]  /*4f80*/  UISETP.NE.AND UP6, UPT, UR46, URZ, UPT ;  /* 0x000000ff2e00728c */ /* 0x000fc6000bfc5270 */
[----:B--2---:R-:W-:-:S08]  /*4f90*/  UMOV UR61, UR7 ;  /* 0x00000007003d7c82 */ /* 0x004fd00008000000 */
.L_x_97:
[----:B------:R-:W-:Y:S04]  /*4fa0*/  SHF.L.U32 R3, R8, 0x1f, RZ ;  /* 0x0000001f08037819 */ /* 0x000fe800000006ff */
[----:B-1----:R-:W1:Y:S02]  /*4fb0*/  SYNCS.PHASECHK.TRANS64.TRYWAIT P0, [UR31+0xd0], R3 ;  /* 0x0000d003ff0075a7 */ /* 0x002e64000800111f */
[----:B-1----:R-:W-:Y:S05]  /*4fc0*/  @!P0 BRA `(.L_x_83) ;  /* 0x0000008000948947 */ /* 0x002fea0003800000 */
.L_x_216:
[----:B------:R-:W2:Y:S01]  /*4fd0*/  LDS.128 R4, [UR31+0x110] ;  /* 0x0001101fff047984 */ /* 0x000ea20008000c00 */
[----:B------:R-:W-:Y:S01]  /*4fe0*/  UISETP.GE.AND UP0, UPT, UR39, 0x1, UPT ;  /* 0x000000012700788c */ /* 0x000fe2000bf06270 */
[----:B------:R-:W-:Y:S01]  /*4ff0*/  @!PT LDS RZ, [RZ] ;  /* 0x00000000fffff984 */ /* 0x000fe20000000800 */
[----:B------:R-:W-:Y:S01]  /*5000*/  @!PT LDS RZ, [RZ] ;  /* 0x00000000fffff984 */ /* 0x000fe20000000800 */
[----:B------:R-:W-:Y:S01]  /*5010*/  @!PT LDS RZ, [RZ] ;  /* 0x00000000fffff984 */ /* 0x000fe20000000800 */
[----:B------:R-:W-:Y:S01]  /*5020*/  @!PT LDS RZ, [RZ] ;  /* 0x00000000fffff984 */ /* 0x000fe20000000800 */
[----:B------:R3:W-:Y:S06]  /*5030*/  MEMBAR.ALL.CTA ;  /* 0x0000000000007992 */ /* 0x0007ec0000008000 */
[----:B---3--:R-:W3:Y:S02]  /*5040*/  FENCE.VIEW.ASYNC.S ;  /* 0x00000000000073c6 */ /* 0x008ee40000000000 */
[----:B---3--:R-:W-:Y:S01]  /*5050*/  SYNCS.ARRIVE.TRANS64.RED.A1T0 RZ, [UR64], RZ ;  /* 0x000000ffffff79a7 */ /* 0x008fe20008100440 */
[----:B--2---:R-:W-:Y:S11]  /*5060*/  LOP3.LUT P0, RZ, R6, 0x1, RZ, 0xc0, !PT ;  /* 0x0000000106ff7812 */ /* 0x004ff6000780c0ff */
[----:B------:R-:W-:Y:S02]  /*5070*/  @!UPT UIADD3 URZ, UPT, UPT, URZ, URZ, URZ ;  /* 0x000000fffffff290 */ /* 0x000fe4000fffe0ff */
[----:B------:R-:W-:Y:S01]  /*5080*/  VOTEU.ANY UP3, P0 ;  /* 0x0000000000ff7886 */ /* 0x000fe20000060100 */
[----:B------:R-:W-:Y:S11]  /*5090*/  PLOP3.LUT P0, PT, PT, PT, UP3, 0x80, 0x8 ;  /* 0x000000000008781c */ /* 0x000ff60003f0f038 */
[----:B------:R-:W-:Y:S02]  /*50a0*/  @!UPT UIADD3 URZ, UPT, UPT, URZ, URZ, URZ ;  /* 0x000000fffffff290 */ /* 0x000fe4000fffe0ff */
[----:B-1----:R-:W-:Y:S02]  /*50b0*/  @P0 MOV R3, R4 ;  /* 0x0000000400030202 */ /* 0x002fe40000000f00 */
[----:B------:R-:W-:Y:S02]  /*50c0*/  @P0 LOP3.LUT R0, R5, 0xffff, RZ, 0xc0, !PT ;  /* 0x0000ffff05000812 */ /* 0x000fe400078ec0ff */
[----:B------:R-:W-:Y:S02]  /*50d0*/  @P0 R2UR UR5, R3 ;  /* 0x00000000030502ca */ /* 0x000fe400000e0000 */
[----:B------:R-:W-:Y:S11]  /*50e0*/  @P0 R2UR UR4, R0 ;  /* 0x00000000000402ca */ /* 0x000ff600000e0000 */
[----:B------:R-:W-:Y:S02]  /*50f0*/  @UP3 UMOV UR15, UR5 ;  /* 0x00000005000f3c82 */ /* 0x000fe40008000000 */
[----:B------:R-:W-:Y:S01]  /*5100*/  @UP3 UMOV UR14, UR4 ;  /* 0x00000004000e3c82 */ /* 0x000fe20008000000 */
[----:B------:R-:W-:Y:S05]  /*5110*/  BRA.U !UP0, `(.L_x_84) ;  /* 0x0000000108c07547 */ /* 0x000fea000b800000 */
[----:B------:R-:W-:Y:S02]  /*5120*/  UIMAD.WIDE.U32 UR12, UR14, UR59, URZ ;  /* 0x0000003b0e0c72a5 */ /* 0x000fe4000f8e00ff */
[----:B------:R-:W-:Y:S02]  /*5130*/  UP2UR UR16, UPR, URZ, 0x4 ;  /* 0x00000004ff107883 */ /* 0x000fe40008000000 */
[----:B------:R-:W-:Y:S02]  /*5140*/  UISETP.NE.AND UP2, UPT, UR58, 0x1, UPT ;  /* 0x000000013a00788c */ /* 0x000fe4000bf45270 */
[----:B------:R-:W-:Y:S02]  /*5150*/  UIMAD.WIDE.U32 UR18, UR15, UR56, URZ ;  /* 0x000000380f1272a5 */ /* 0x000fe4000f8e00ff */
[----:B------:R-:W-:Y:S02]  /*5160*/  USEL UR4, UR55, UR62, !UP2 ;  /* 0x0000003e37047287 */ /* 0x000fe4000d000000 */
[----:B------:R-:W-:Y:S02]  /*5170*/  UISETP.NE.AND UP0, UPT, UR30, 0x1, UPT ;  /* 0x000000011e00788c */ /* 0x000fe4000bf05270 */
[----:B------:R-:W-:Y:S02]  /*5180*/  UP2UR UR21, UPR, URZ, 0x2 ;  /* 0x00000002ff157883 */ /* 0x000fe40008000000 */
[----:B------:R-:W-:Y:S02]  /*5190*/  UISETP.NE.AND UP1, UPT, UR39, 0x1, UPT ;  /* 0x000000012700788c */ /* 0x000fe4000bf25270 */
[----:B------:R-:W-:Y:S02]  /*51a0*/  UIMAD.WIDE.U32 UR8, UR4, UR22, URZ ;  /* 0x00000016040872a5 */ /* 0x000fe4000f8e00ff */
[----:B------:R-:W-:Y:S01]  /*51b0*/  USEL UR7, UR60, UR63, !UP0 ;  /* 0x0000003f3c077287 */ /* 0x000fe2000c000000 */
[----:B------:R-:W-:Y:S02]  /*51c0*/  UMOV UR5, UR13 ;  /* 0x0000000d00057c82 */ /* 0x000fe40008000000 */
[----:B------:R-:W-:Y:S02]  /*51d0*/  USHF.R.U32.HI UR6, URZ, UR67, UR5 ;  /* 0x00000043ff067299 */ /* 0x000fe40008011605 */
[----:B------:R-:W-:Y:S02]  /*51e0*/  UIMAD.WIDE.U32 UR10, UR7, UR22, URZ ;  /* 0x00000016070a72a5 */ /* 0x000fe4000f8e00ff */
[----:B------:R-:W-:Y:S02]  /*51f0*/  USEL UR6, UR14, UR6, !UP2 ;  /* 0x000000060e067287 */ /* 0x000fe4000d000000 */
[----:B------:R-:W-:Y:S01]  /*5200*/  UISETP.NE.AND UP2, UPT, UR16, URZ, UPT ;  /* 0x000000ff1000728c */ /* 0x000fe2000bf45270 */
[----:B------:R-:W-:Y:S02]  /*5210*/  UMOV UR5, UR19 ;  /* 0x0000001300057c82 */ /* 0x000fe40008000000 */
[----:B------:R-:W-:Y:S03]  /*5220*/  USHF.R.U32.HI UR12, URZ, UR57, UR5 ;  /* 0x00000039ff0c7299 */ /* 0x000fe60008011605 */
[----:B------:R-:W-:Y:S02]  /*5230*/  UMOV UR5, UR9 ;  /* 0x0000000900057c82 */ /* 0x000fe40008000000 */
[----:B------:R-:W-:Y:S03]  /*5240*/  @UP1 USHF.R.U32.HI UR4, URZ, UR23, UR5 ;  /* 0x00000017ff041299 */ /* 0x000fe60008011605 */
[----:B------:R-:W-:Y:S01]  /*5250*/  UMOV UR5, UR11 ;  /* 0x0000000b00057c82 */ /* 0x000fe20008000000 */
[----:B------:R-:W-:Y:S02]  /*5260*/  UIMAD UR4, UR39, UR4, URZ ;  /* 0x00000004270472a4 */ /* 0x000fe4000f8e02ff */
[----:B------:R-:W-:Y:S02]  /*5270*/  @UP1 USHF.R.U32.HI UR7, URZ, UR23, UR5 ;  /* 0x00000017ff071299 */ /* 0x000fe40008011605 */
[----:B------:R-:W-:Y:S02]  /*5280*/  USEL UR5, UR15, UR12, !UP0 ;  /* 0x0000000c0f057287 */ /* 0x000fe4000c000000 */
[----:B------:R-:W-:Y:S02]  /*5290*/  UIMAD.WIDE.U32 UR10, UR6, UR22, URZ ;  /* 0x00000016060a72a5 */ /* 0x000fe4000f8e00ff */
[----:B------:R-:W-:Y:S02]  /*52a0*/  UIMAD UR8, UR39, UR7, URZ ;  /* 0x00000007270872a4 */ /* 0x000fe4000f8e02ff */
[----:B------:R-:W-:Y:S03]  /*52b0*/  UISETP.GE.AND UP0, UPT, UR6, UR4, UPT ;  /* 0x000000040600728c */ /* 0x000fe6000bf06270 */
[----:B------:R-:W-:Y:S01]  /*52c0*/  UMOV UR4, UR11 ;  /* 0x0000000b00047c82 */ /* 0x000fe20008000000 */
[----:B------:R-:W-:Y:S02]  /*52d0*/  UISETP.GE.OR UP0, UPT, UR5, UR8, UP0 ;  /* 0x000000080500728c */ /* 0x000fe40008706670 */
[----:B------:R-:W-:Y:S02]  /*52e0*/  USHF.R.U32.HI UR4, URZ, UR23, UR4 ;  /* 0x00000017ff047299 */ /* 0x000fe40008011604 */
[----:B------:R-:W-:Y:S02]  /*52f0*/  UIMAD.WIDE.U32 UR8, UR5, UR22, URZ ;  /* 0x00000016050872a5 */ /* 0x000fe4000f8e00ff */
[----:B------:R-:W-:Y:S04]  /*5300*/  USEL UR10, UR6, UR4, !UP1 ;  /* 0x00000004060a7287 */ /* 0x000fe8000c800000 */
[----:B------:R-:W-:Y:S01]  /*5310*/  UIADD3 UR11, UPT, UPT, -UR10, URZ, URZ ;  /* 0x000000ff0a0b7290 */ /* 0x000fe2000fffe1ff */
[----:B------:R-:W-:Y:S02]  /*5320*/  @!UP0 UMOV UR4, UR9 ;  /* 0x0000000900048c82 */ /* 0x000fe40008000000 */
[----:B------:R-:W-:Y:S02]  /*5330*/  @!UP0 USHF.R.U32.HI UR4, URZ, UR23, UR4 ;  /* 0x00000017ff048299 */ /* 0x000fe40008011604 */
[----:B------:R-:W-:Y:S02]  /*5340*/  UIMAD UR8, UR39, UR11, UR6 ;  /* 0x0000000b270872a4 */ /* 0x000fe4000f8e0206 */
[----:B------:R-:W-:Y:S02]  /*5350*/  @!UP0 USEL UR4, UR5, UR4, !UP1 ;  /* 0x0000000405048287 */ /* 0x000fe4000c800000 */
[----:B------:R-:W-:Y:S02]  /*5360*/  UISETP.NE.AND UP1, UPT, UR21, URZ, UPT ;  /* 0x000000ff1500728c */ /* 0x000fe4000bf25270 */
[----:B------:R-:W-:Y:S02]  /*5370*/  @!UP0 UIMAD UR7, UR7, UR8, UR4 ;  /* 0x00000008070782a4 */ /* 0x000fe4000f8e0204 */
[----:B------:R-:W-:Y:S02]  /*5380*/  @!UP0 UIADD3 UR9, UPT, UPT, UR10, -UR4, URZ ;  /* 0x800000040a098290 */ /* 0x000fe4000fffe0ff */
[----:B------:R-:W-:Y:S02]  /*5390*/  UIADD3 UR8, UPT, UPT, -UR6, URZ, URZ ;  /* 0x000000ff06087290 */ /* 0x000fe4000fffe1ff */
[----:B------:R-:W-:Y:S02]  /*53a0*/  UIADD3 UR4, UPT, UPT, -UR5, URZ, URZ ;  /* 0x000000ff05047290 */ /* 0x000fe4000fffe1ff */
[----:B------:R-:W-:Y:S03]  /*53b0*/  @!UP0 UIMAD UR6, UR9, UR39, UR5 ;  /* 0x00000027090682a4 */ /* 0x000fe6000f8e0205 */
[----:B------:R-:W-:Y:S01]  /*53c0*/  @!UP0 UMOV UR5, UR7 ;  /* 0x0000000700058c82 */ /* 0x000fe20008000000 */
[----:B------:R-:W-:Y:S02]  /*53d0*/  UIMAD UR7, UR30, UR4, UR15 ;  /* 0x000000041e0772a4 */ /* 0x000fe4000f8e020f */
[----:B------:R-:W-:Y:S02]  /*53e0*/  UIMAD UR4, UR58, UR8, UR14 ;  /* 0x000000083a0472a4 */ /* 0x000fe4000f8e020e */
[----:B------:R-:W-:Y:S02]  /*53f0*/  UIMAD UR15, UR5, UR30, UR7 ;  /* 0x0000001e050f72a4 */ /* 0x000fe4000f8e0207 */
[----:B------:R-:W-:Y:S11]  /*5400*/  UIMAD UR14, UR6, UR58, UR4 ;  /* 0x0000003a060e72a4 */ /* 0x000ff6000f8e0204 */
[----:B------:R-:W-:Y:S01]  /*5410*/  @!UPT UIADD3 URZ, UPT, UPT, URZ, URZ, URZ ;  /* 0x000000fffffff290 */ /* 0x000fe2000fffe0ff */
.L_x_84:
[----:B------:R-:W1:Y:S01]  /*5420*/  @!UP4 LDCU.128 UR8, c[0x0][0xb10] ;  /* 0x00016200ff08c7ac */ /* 0x000e620008000c00 */
[----:B------:R-:W-:Y:S04]  /*5430*/  MOV R0, UR20 ;  /* 0x0000001400007c02 */ /* 0x000fe80008000f00 */
[----:B------:R-:W-:Y:S01]  /*5440*/  IABS R0, R0 ;  /* 0x0000000000007213 */ /* 0x000fe20000000000 */
[----:B------:R-:W2:Y:S01]  /*5450*/  @!UP4 LDCU UR5, c[0x0][0xb0c] ;  /* 0x00016180ff05c7ac */ /* 0x000ea20008000800 */
[----:B------:R-:W3:Y:S01]  /*5460*/  @!UP4 LDCU UR4, c[0x0][0xb20] ;  /* 0x00016400ff04c7ac */ /* 0x000ee20008000800 */
[----:B-1----:R-:W-:Y:S04]  /*5470*/  UIMAD.WIDE.U32 UR6, UR15, UR8, URZ ;  /* 0x000000080f0672a5 */ /* 0x002fe8000f8e00ff */
[----:B------:R-:W-:Y:S02]  /*5480*/  @!UP4 USHF.R.U32.HI UR7, URZ, UR9, UR7 ;  /* 0x00000009ff07c299 */ /* 0x000fe40008011607 */
[----:B------:R-:W-:Y:S02]  /*5490*/  UIMAD.WIDE.U32 UR8, UR14, UR11, URZ ;  /* 0x0000000b0e0872a5 */ /* 0x000fe4000f8e00ff */
[----:B--2---:R-:W-:Y:S04]  /*54a0*/  @!UP4 UISETP.NE.AND UP0, UPT, UR5, 0x1, UPT ;  /* 0x000000010500c88c */ /* 0x004fe8000bf05270 */
[----:B------:R-:W-:Y:S02]  /*54b0*/  @!UP4 USEL UR7, UR15, UR7, !UP0 ;  /* 0x000000070f07c287 */ /* 0x000fe4000c000000 */
[----:B------:R-:W-:Y:S01]  /*54c0*/  @!UP4 UISETP.NE.AND UP0, UPT, UR10, 0x1, UPT ;  /* 0x000000010a00c88c */ /* 0x000fe2000bf05270 */
[----:B------:R-:W-:Y:S02]  /*54d0*/  @!UP4 UMOV UR6, UR9 ;  /* 0x000000090006cc82 */ /* 0x000fe40008000000 */
[----:B---3--:R-:W-:Y:S04]  /*54e0*/  @!UP4 USHF.R.U32.HI UR6, URZ, UR4, UR6 ;  /* 0x00000004ff06c299 */ /* 0x008fe80008011606 */
[----:B------:R-:W-:Y:S04]  /*54f0*/  @!UP4 USEL UR6, UR14, UR6, !UP0 ;  /* 0x000000060e06c287 */ /* 0x000fe8000c000000 */
[----:B------:R-:W-:Y:S02]  /*5500*/  @!UP4 UIADD3 UR4, UPT, UPT, -UR7, UR6, URZ ;  /* 0x000000060704c290 */ /* 0x000fe4000fffe1ff */
[----:B------:R-:W-:Y:S02]  /*5510*/  @!UP4 UIADD3 UR6, UPT, UPT, UR7, -UR6, URZ ;  /* 0x800000060706c290 */ /* 0x000fe4000fffe0ff */
[----:B------:R-:W-:Y:S02]  /*5520*/  @!UP4 UIMAD UR15, UR4, UR5, UR15 ;  /* 0x00000005040fc2a4 */ /* 0x000fe4000f8e020f */
[----:B------:R-:W-:Y:S01]  /*5530*/  @!UP4 UIMAD UR14, UR6, UR10, UR14 ;  /* 0x0000000a060ec2a4 */ /* 0x000fe2000f8e020e */
[----:B------:R-:W-:Y:S11]  /*5540*/  BRA.U UP2, `(.L_x_85) ;  /* 0x0000000102107547 */ /* 0x000ff6000b800000 */
[----:B------:R-:W-:Y:S04]  /*5550*/  MOV R3, UR68 ;  /* 0x0000004400037c02 */ /* 0x000fe80008000f00 */
[----:B------:R-:W-:Y:S04]  /*5560*/  SHF.L.U32 R10, R3, 0x1f, RZ ;  /* 0x0000001f030a7819 */ /* 0x000fe800000006ff */
[----:B------:R-:W1:Y:S02]  /*5570*/  SYNCS.PHASECHK.TRANS64.TRYWAIT P1, [UR31+0xc8], R10 ;  /* 0x0000c80aff0075a7 */ /* 0x000e64000802111f */
[----:B-1----:R-:W-:Y:S05]  /*5580*/  @!P1 BRA `(.L_x_86) ;  /* 0x0000007c003c9947 */ /* 0x002fea0003800000 */
.L_x_85:
[----:B------:R-:W-:Y:S01]  /*5590*/  UISETP.NE.AND UP2, UPT, UR54, URZ, UPT ;  /* 0x000000ff3600728c */ /* 0x000fe2000bf45270 */
[----:B------:R-:W-:Y:S01]  /*55a0*/  R2UR UR4, R0 ;  /* 0x00000000000472ca */ /* 0x000fe200000e0000 */
[----:B------:R-:W-:Y:S01]  /*55b0*/  USHF.L.U32 UR43, UR24, 0x7, URZ ;  /* 0x00000007182b7899 */ /* 0x000fe200080006ff */
[----:B------:R-:W-:Y:S05]  /*55c0*/  IMAD.U32 R0, RZ, RZ, UR54 ;  /* 0x00000036ff007e24 */ /* 0x000fea000f8e00ff */
[----:B------:R-:W-:Y:S04]  /*55d0*/  IABS R9, R0 ;  /* 0x0000000000097213 */ /* 0x000fe80000000000 */
[----:B------:R-:W2:Y:S02]  /*55e0*/  I2F.RP R15, R9 ;  /* 0x00000009000f7306 */ /* 0x000ea40000209400 */
[----:B------:R-:W-:Y:S07]  /*55f0*/  UIMAD.WIDE.U32 UR6, UR61, UR4, URZ ;  /* 0x000000043d0672a5 */ /* 0x000fee000f8e00ff */
[----:B------:R-:W-:Y:S02]  /*5600*/  UMOV UR44, UR7 ;  /* 0x00000007002c7c82 */ /* 0x000fe40008000000 */
[----:B------:R-:W-:Y:S04]  /*5610*/  UIMAD UR4, UR44, UR65, UR4 ;  /* 0x000000412c0472a4 */ /* 0x000fe8000f8e0204 */
[----:B------:R-:W-:Y:S01]  /*5620*/  UISETP.GT.U32.AND UP0, UPT, UR38, UR4, UPT ;  /* 0x000000042600728c */ /* 0x000fe2000bf04070 */
[----:B--2---:R-:W2:Y:S10]  /*5630*/  MUFU.RCP R0, R15 ;  /* 0x0000000f00007308 */ /* 0x004eb40000001000 */
[----:B------:R-:W-:Y:S02]  /*5640*/  @!UP0 UIADD3 UR4, UPT, UPT, UR4, -UR38, URZ ;  /* 0x8000002604048290 */ /* 0x000fe4000fffe0ff */
[----:B------:R-:W-:Y:S02]  /*5650*/  @!UP0 UIADD3 UR44, UPT, UPT, UR44, 0x1, URZ ;  /* 0x000000012c2c8890 */ /* 0x000fe4000fffe0ff */
[----:B------:R-:W-:Y:S02]  /*5660*/  UISETP.GE.U32.AND UP0, UPT, UR4, UR38, UPT ;  /* 0x000000260400728c */ /* 0x000fe4000bf06070 */
[----:B------:R-:W-:Y:S01]  /*5670*/  ULOP3.LUT UR4, UR20, UR46, URZ, 0x3c, !UPT ;  /* 0x0000002e14047292 */ /* 0x000fe2000f8e3cff */
[----:B--2---:R-:W-:Y:S04]  /*5680*/  VIADD R14, R0, 0xffffffe ;  /* 0x0ffffffe000e7836 */ /* 0x004fe80000000000 */
[----:B------:R-:W1:Y:S04]  /*5690*/  F2I.FTZ.U32.TRUNC.NTZ R11, R14 ;  /* 0x0000000e000b7305 */ /* 0x000e68000021f000 */
[----:B------:R-:W-:Y:S02]  /*56a0*/  @UP0 UIADD3 UR44, UPT, UPT, UR44, 0x1, URZ ;  /* 0x000000012c2c0890 */ /* 0x000fe4000fffe0ff */
[----:B------:R-:W-:Y:S01]  /*56b0*/  UISETP.GE.AND UP0, UPT, UR4, URZ, UPT ;  /* 0x000000ff0400728c */ /* 0x000fe2000bf06270 */
[----:B-1----:R-:W-:Y:S10]  /*56c0*/  IADD3 R10, PT, PT, RZ, -R11, RZ ;  /* 0x8000000bff0a7210 */ /* 0x002ff40007ffe0ff */
[----:B------:R-:W-:Y:S02]  /*56d0*/  @!UP0 UIADD3 UR44, UPT, UPT, -UR44, URZ, URZ ;  /* 0x000000ff2c2c8290 */ /* 0x000fe4000fffe1ff */
[----:B------:R-:W-:Y:S01]  /*56e0*/  @!UP6 ULOP3.LUT UR44, URZ, UR46, URZ, 0x33, !UPT ;  /* 0x0000002eff2ce292 */ /* 0x000fe2000f8e33ff */
[----:B------:R-:W-:Y:S02]  /*56f0*/  IMAD R3, R10, R9, RZ ;  /* 0x000000090a037224 */ /* 0x000fe400078e02ff */
[----:B------:R-:W-:Y:S01]  /*5700*/  IMAD.MOV.U32 R10, RZ, RZ, RZ ;  /* 0x000000ffff0a7224 */ /* 0x000fe200078e00ff */
[----:B------:R-:W-:Y:S02]  /*5710*/  ULOP3.LUT UR4, UR44, UR54, URZ, 0x3c, !UPT ;  /* 0x000000362c047292 */ /* 0x000fe4000f8e3cff */
[----:B------:R-:W-:Y:S02]  /*5720*/  IMAD.U32 R0, RZ, RZ, UR44 ;  /* 0x0000002cff007e24 */ /* 0x000fe4000f8e00ff */
[----:B------:R-:W-:Y:S01]  /*5730*/  IMAD.HI.U32 R11, R11, R3, R10 ;  /* 0x000000030b0b7227 */ /* 0x000fe200078e000a */
[----:B------:R-:W-:Y:S02]  /*5740*/  UISETP.GE.AND UP0, UPT, UR4, URZ, UPT ;  /* 0x000000ff0400728c */ /* 0x000fe4000bf06270 */
[----:B------:R-:W-:Y:S01]  /*5750*/  IABS R0, R0 ;  /* 0x0000000000007213 */ /* 0x000fe20000000000 */
[----:B------:R-:W-:Y:S01]  /*5760*/  HFMA2 R10, -RZ, RZ, 0, 5.9604644775390625e-08 ;  /* 0x00000001ff0a7431 */ /* 0x000fe200000001ff */
[----:B------:R-:W-:Y:S03]  /*5770*/  UIADD3 UR4, UPT, UPT, -UR44, URZ, URZ ;  /* 0x000000ff2c047290 */ /* 0x000fe6000fffe1ff */
[----:B------:R-:W-:Y:S01]  /*5780*/  IMAD.HI.U32 R11, R11, R0, RZ ;  /* 0x000000000b0b7227 */ /* 0x000fe200078e00ff */
[----:B------:R-:W-:Y:S04]  /*5790*/  UIMAD UR4, UR46, UR4, UR20 ;  /* 0x000000042e0472a4 */ /* 0x000fe8000f8e0214 */
[----:B------:R-:W-:Y:S01]  /*57a0*/  IADD3 R3, PT, PT, -R11, RZ, RZ ;  /* 0x000000ff0b037210 */ /* 0x000fe20007ffe1ff */
[----:B------:R-:W-:Y:S01]  /*57b0*/  USHF.L.U32 UR42, UR4, 0x7, URZ ;  /* 0x00000007042a7899 */ /* 0x000fe200080006ff */
[----:B------:R-:W-:Y:S03]  /*57c0*/  SHF.L.U32 R10, R10, 0x1f, RZ ;  /* 0x0000001f0a0a7819 */ /* 0x000fe600000006ff */
[C---:B------:R-:W-:Y:S05]  /*57d0*/  IMAD R0, R9.reuse, R3, R0 ;  /* 0x0000000309007224 */ /* 0x040fea00078e0200 */
[----:B------:R-:W-:Y:S11]  /*57e0*/  ISETP.GT.U32.AND P1, PT, R9, R0, PT ;  /* 0x000000000900720c */ /* 0x000ff60003f24070 */
[----:B------:R-:W-:Y:S02]  /*57f0*/  @!UPT UIADD3 URZ, UPT, UPT, URZ, URZ, URZ ;  /* 0x000000fffffff290 */ /* 0x000fe4000fffe0ff */
[----:B------:R-:W-:Y:S01]  /*5800*/  @!P1 IADD3 R11, PT, PT, R11, 0x1, RZ ;  /* 0x000000010b0b9810 */ /* 0x000fe20007ffe0ff */
[----:B------:R-:W-:Y:S01]  /*5810*/  @!P1 IMAD.IADD R0, R0, 0x1, -R9 ;  /* 0x0000000100009824 */ /* 0x000fe200078e0a09 */
[----:B------:R-:W-:Y:S04]  /*5820*/  ISETP.NE.U32.AND P1, PT, RZ, UR52, PT ;  /* 0x00000034ff007c0c */ /* 0x000fe8000bf25070 */
[----:B------:R-:W-:Y:S02]  /*5830*/  ISETP.GE.U32.AND P2, PT, R0, R9, PT ;  /* 0x000000090000720c */ /* 0x000fe40003f46070 */
[----:B------:R-:W-:Y:S11]  /*5840*/  ISETP.NE.AND.EX P1, PT, RZ, UR53, PT, P1 ;  /* 0x00000035ff007c0c */ /* 0x000ff6000bf25310 */
[----:B------:R-:W-:Y:S05]  /*5850*/  @P2 VIADD R11, R11, 0x1 ;  /* 0x000000010b0b2836 */ /* 0x000fea0000000000 */
[----:B------:R-:W-:Y:S11]  /*5860*/  R2UR UR45, R11 ;  /* 0x000000000b2d72ca */ /* 0x000ff600000e0000 */
[----:B------:R-:W-:Y:S02]  /*5870*/  @!UPT UIADD3 URZ, UPT, UPT, URZ, URZ, URZ ;  /* 0x000000fffffff290 */ /* 0x000fe4000fffe0ff */
[----:B------:R-:W-:Y:S02]  /*5880*/  @!UP0 UIADD3 UR45, UPT, UPT, -UR45, URZ, URZ ;  /* 0x000000ff2d2d8290 */ /* 0x000fe4000fffe1ff */
[----:B------:R-:W-:Y:S04]  /*5890*/  @!UP2 ULOP3.LUT UR45, URZ, UR54, URZ, 0x33, !UPT ;  /* 0x00000036ff2da292 */ /* 0x000fe8000f8e33ff */
[----:B------:R-:W-:Y:S04]  /*58a0*/  UIADD3 UR5, UPT, UPT, -UR45, URZ, URZ ;  /* 0x000000ff2d057290 */ /* 0x000fe8000fffe1ff */
[----:B------:R-:W-:Y:S01]  /*58b0*/  UIMAD UR44, UR54, UR5, UR44 ;  /* 0x00000005362c72a4 */ /* 0x000fe2000f8e022c */
[----:B------:R-:W-:Y:S11]  /*58c0*/  BRA.U !UP5, `(.L_x_87) ;  /* 0x000000010d387547 */ /* 0x000ff6000b800000 */
[----:B------:R-:W-:Y:S01]  /*58d0*/  UISETP.NE.AND UP1, UPT, UR66, URZ, UPT ;  /* 0x000000ff4200728c */ /* 0x000fe2000bf25270 */
[----:B------:R-:W-:Y:S01]  /*58e0*/  IMAD.MOV.U32 R68, RZ, RZ, 0x1 ;  /* 0x00000001ff447424 */ /* 0x000fe200078e00ff */
[----:B------:R-:W1:Y:S01]  /*58f0*/  LDCU.64 UR8, c[0x0][0x358] ;  /* 0x00006b00ff0877ac */ /* 0x000e620008000a00 */
[----:B------:R-:W-:Y:S03]  /*5900*/  MOV R0, 0x1 ;  /* 0x0000000100007802 */ /* 0x000fe60000000f00 */
[----:B------:R-:W-:Y:S05]  /*5910*/  PLOP3.LUT P2, PT, PT, PT, UP1, 0x80, 0x8 ;  /* 0x000000000008781c */ /* 0x000fea0003f4f018 */
[----:B------:R-:W2:Y:S01]  /*5920*/  @UP1 LDCU.64 UR4, c[0x0][0x888] ;  /* 0x00011100ff0417ac */ /* 0x000ea20008000a00 */
[----:B------:R-:W-:Y:S07]  /*5930*/  @UP1 UIMAD UR6, UR50, UR52, URZ ;  /* 0x00000034320612a4 */ /* 0x000fee000f8e02ff */
[----:B------:R-:W-:Y:S01]  /*5940*/  @!P2 PRMT R68, R0, 0x7610, R68 ;  /* 0x000076100044a816 */ /* 0x000fe20000000044 */
[----:B--2---:R-:W-:Y:S06]  /*5950*/  @UP1 UIMAD.WIDE UR4, UR6, 0x4, UR4 ;  /* 0x00000004060418a5 */ /* 0x004fec000f8e0204 */
[----:B------:R-:W-:Y:S01]  /*5960*/  IMAD.U32 R14, RZ, RZ, UR4 ;  /* 0x00000004ff0e7e24 */ /* 0x000fe2000f8e00ff */
[----:B------:R-:W-:Y:S04]  /*5970*/  MOV R15, UR5 ;  /* 0x00000005000f7c02 */ /* 0x000fe80008000f00 */
[----:B------:R-:W2:Y:S01]  /*5980*/  @!UP1 LDCU UR4, c[0x0][0x880] ;  /* 0x00011000ff0497ac */ /* 0x000ea20008000800 */
[----:B-1---5:R1:W5:Y:S02]  /*5990*/  @P2 LDG.E R27, desc[UR8][R14.64] ;  /* 0x000000080e1b2981 */ /* 0x022364000c1e1900 */
[----:B-12---:R-:W-:Y:S07]  /*59a0*/  @!P2 IMAD.U32 R27, RZ, RZ, UR4 ;  /* 0x00000004ff1bae24 */ /* 0x006fee000f8e00ff */
.L_x_87:
[----:B-----5:R-:W-:Y:S01]  /*59b0*/  @!P1 FSETP.EQ.AND P3, PT, R27, RZ, PT ;  /* 0x000000ff1b00920b */ /* 0x020fe20003f62000 */
[----:B------:R-:W-:Y:S01]  /*59c0*/  @!UPT UIADD3 URZ, UPT, UPT, URZ, URZ, URZ ;  /* 0x000000fffffff290 */ /* 0x000fe2000fffe0ff */
[----:B------:R-:W-:Y:S11]  /*59d0*/  @!P1 BRA `(.L_x_88) ;  /* 0x0000000000149947 */ /* 0x000ff60003800000 */
[----:B------:R-:W-:Y:S02]  /*59e0*/  LOP3.LUT P1, RZ, R68, 0xff, RZ, 0xc0, !PT ;  /* 0x000000ff44ff7812 */ /* 0x000fe4000782c0ff */
[----:B------:R-:W-:Y:S04]  /*59f0*/  PLOP3.LUT P3, PT, PT, PT, UP1, 0x80, 0x8 ;  /* 0x000000000008781c */ /* 0x000fe80003f6f018 */
[----:B------:R-:W-:Y:S07]  /*5a00*/  PLOP3.LUT P3, PT, P3, PT, PT, 0x8, 0x80 ;  /* 0x000000000080781c */ /* 0x000fee0001f6e170 */
[----:B------:R-:W-:Y:S11]  /*5a10*/  @P1 FSETP.EQ.AND P3, PT, R27, RZ, PT ;  /* 0x000000ff1b00120b */ /* 0x000ff60003f62000 */
[----:B------:R-:W-:Y:S02]  /*5a20*/  @!UPT UIADD3 URZ, UPT, UPT, URZ, URZ, URZ ;  /* 0x000000fffffff290 */ /* 0x000fe4000fffe0ff */
.L_x_88:
[----:B------:R-:W1:Y:S01]  /*5a30*/  SYNCS.PHASECHK.TRANS64.TRYWAIT P1, [UR31+0xa0], R10 ;  /* 0x0000a00aff0075a7 */ /* 0x000e62000802111f */
[----:B------:R-:W-:Y:S04]  /*5a40*/  ELECT P2, URZ, PT ;  /* 0x0000000000ff782f */ /* 0x000fe80003840000 */
[----:B------:R-:W-:Y:S01]  /*5a50*/  PLOP3.LUT P2, PT, P3, P2, PT, 0xf2, 0x2f ;  /* 0x00000000002f781c */ /* 0x000fe20001f45e72 */
[----:B------:R-:W-:Y:S01]  /*5a60*/  @!UPT UIADD3 URZ, UPT, UPT, URZ, URZ, URZ ;  /* 0x000000fffffff290 */ /* 0x000fe2000fffe0ff */
[----:B-1----:R-:W-:Y:S11]  /*5a70*/  @!P1 BRA `(.L_x_89) ;  /* 0x0000007800189947 */ /* 0x002ff60003800000 */
.L_x_219:
[----:B-1----:R-:W-:Y:S01]  /*5a80*/  @!P2 IADD3 R3, P1, PT, R12, 0x580, RZ ;  /* 0x000005800c03a810 */ /* 0x002fe20007f3e0ff */
[----:B------:R-:W-:Y:S01]  /*5a90*/  VOTEU.ALL UP0, P2 ;  /* 0x0000000000ff7886 */ /* 0x000fe20001000000 */
[----:B------:R-:W-:Y:S01]  /*5aa0*/  UMOV UR6, 0x0 ;  /* 0x0000000000067882 */ /* 0x000fe20000000000 */
[----:B------:R-:W-:Y:S01]  /*5ab0*/  UMOV UR7, 0x10000000 ;  /* 0x1000000000077882 */ /* 0x000fe20000000000 */
[----:B------:R-:W-:Y:S01]  /*5ac0*/  @!P2 R2UR UR5, R3 ;  /* 0x000000000305a2ca */ /* 0x000fe200000e0000 */
[----:B------:R-:W-:Y:S01]  /*5ad0*/  @!P2 IMAD.X R0, RZ, RZ, R13, P1 ;  /* 0x000000ffff00a224 */ /* 0x000fe200008e060d */
[----:B------:R-:W-:Y:S01]  /*5ae0*/  @!UP0 UIADD3 UR40, UPT, UPT, UR31, 0x200, URZ ;  /* 0x000002001f288890 */ /* 0x000fe2000fffe0ff */
[----:B------:R-:W-:Y:S03]  /*5af0*/  VOTEU.ALL UP0, P2 ;  /* 0x0000000000ff7886 */ /* 0x000fe60001000000 */
[----:B------:R-:W-:Y:S01]  /*5b00*/  @!P2 R2UR UR4, R0 ;  /* 0x000000000004a2ca */ /* 0x000fe200000e0000 */
[----:B------:R-:W-:Y:S06]  /*5b10*/  @!P2 IMAD.MOV.U32 R0, RZ, RZ, 0x2000 ;  /* 0x00002000ff00a424 */ /* 0x000fec00078e00ff */
[----:B------:R-:W-:Y:S06]  /*5b20*/  IMAD.U32 R14, RZ, RZ, UR5 ;  /* 0x00000005ff0e7e24 */ /* 0x000fec000f8e00ff */
[----:B------:R-:W-:Y:S01]  /*5b30*/  IMAD.U32 R15, RZ, RZ, UR4 ;  /* 0x00000004ff0f7e24 */ /* 0x000fe2000f8e00ff */
[----:B------:R-:W-:Y:S04]  /*5b40*/  @!P2 R2UR UR4, R14 ;  /* 0x000000000e04a2ca */ /* 0x000fe800000e0000 */
[----:B------:R-:W-:Y:S11]  /*5b50*/  @!P2 R2UR UR5, R15 ;  /* 0x000000000f05a2ca */ /* 0x000ff600000e0000 */
[----:B------:R-:W-:Y:S02]  /*5b60*/  @!UPT UIADD3 URZ, UPT, UPT, URZ, URZ, URZ ;  /* 0x000000fffffff290 */ /* 0x000fe4000fffe0ff */
[----:B------:R1:W-:Y:S01]  /*5b70*/  @!UP0 UTMALDG.4D [UR40], [UR4], desc[UR6] ;  /* 0x00000628040085b4 */ /* 0x0003e20008019000 */
[----:B------:R1:W-:Y:S01]  /*5b80*/  @!P2 SYNCS.ARRIVE.TRANS64.RED.A0TR RZ, [UR31+0x80], R0 ;  /* 0x00008000ffffa9a7 */ /* 0x0003e2000830041f */
[----:B------:R-:W-:Y:S01]  /*5b90*/  SYNCS.ARRIVE.TRANS64.RED.A1T0 RZ, [UR51], RZ ;  /* 0x000000ffffff79a7 */ /* 0x000fe20008100433 */
[----:B------:R-:W2:Y:S02]  /*5ba0*/  SYNCS.PHASECHK.TRANS64.TRYWAIT P1, [UR31+0xa8], R10 ;  /* 0x0000a80aff0075a7 */ /* 0x000ea4000802111f */
[----:B-12---:R-:W-:Y:S05]  /*5bb0*/  @!P1 BRA `(.L_x_90) ;  /* 0x0000007400e09947 */ /* 0x006fea0003800000 */
.L_x_221:
[----:B-1----:R-:W-:Y:S01]  /*5bc0*/  @!P2 IADD3 R3, P1, PT, R12, 0x580, RZ ;  /* 0x000005800c03a810 */ /* 0x002fe20007f3e0ff */
[----:B------:R-:W-:Y:S01]  /*5bd0*/  VOTEU.ALL UP0, P2 ;  /* 0x0000000000ff7886 */ /* 0x000fe20001000000 */
[----:B------:R-:W-:Y:S01]  /*5be0*/  UMOV UR6, 0x0 ;  /* 0x0000000000067882 */ /* 0x000fe20000000000 */
[----:B------:R-:W-:Y:S01]  /*5bf0*/  UMOV UR7, 0x10000000 ;  /* 0x1000000000077882 */ /* 0x000fe20000000000 */
[----:B------:R-:W-:Y:S01]  /*5c00*/  @!P2 R2UR UR5, R3 ;  /* 0x000000000305a2ca */ /* 0x000fe200000e0000 */
[----:B------:R-:W-:Y:S01]  /*5c10*/  @!P2 IMAD.X R0, RZ, RZ, R13, P1 ;  /* 0x000000ffff00a224 */ /* 0x000fe200008e060d */
[----:B------:R-:W-:Y:S02]  /*5c20*/  @!UP0 UIADD3 UR34, UPT, UPT, UR42, 0x10, URZ ;  /* 0x000000102a228890 */ /* 0x000fe4000fffe0ff */
[----:B------:R-:W-:Y:S02]  /*5c30*/  @!UP0 UIADD3 UR32, UPT, UPT, UR31, 0x2200, URZ ;  /* 0x000022001f208890 */ /* 0x000fe4000fffe0ff */
[----:B------:R-:W-:Y:S01]  /*5c40*/  @!P2 R2UR UR4, R0 ;  /* 0x000000000004a2ca */ /* 0x000fe200000e0000 */
[----:B------:R-:W-:Y:S01]  /*5c50*/  VOTEU.ALL UP0, P2 ;  /* 0x0000000000ff7886 */ /* 0x000fe20001000000 */
[----:B------:R-:W-:Y:S01]  /*5c60*/  @!P2 IMAD.MOV.U32 R0, RZ, RZ, 0x2000 ;  /* 0x00002000ff00a424 */ /* 0x000fe200078e00ff */
[----:B------:R-:W-:Y:S01]  /*5c70*/  UMOV UR35, UR43 ;  /* 0x0000002b00237c82 */ /* 0x000fe20008000000 */
[----:B------:R-:W-:Y:S01]  /*5c80*/  UMOV UR36, UR44 ;  /* 0x0000002c00247c82 */ /* 0x000fe20008000000 */
[----:B------:R-:W-:Y:S02]  /*5c90*/  UMOV UR37, UR45 ;  /* 0x0000002d00257c82 */ /* 0x000fe40008000000 */
        /* <DEDUP_REMOVED lines=10> */
.L_x_223:
        /* <DEDUP_REMOVED lines=24> */
.L_x_225:
[----:B-1----:R-:W-:Y:S01]  /*5ec0*/  @!P2 IADD3 R3, P1, PT, R12, 0x580, RZ ;  /* 0x000005800c03a810 */ /* 0x002fe20007f3e0ff */
[----:B------:R-:W-:Y:S01]  /*5ed0*/  VOTEU.ALL UP0, P2 ;  /* 0x0000000000ff7886 */ /* 0x000fe20001000000 */
[----:B------:R-:W-:Y:S01]  /*5ee0*/  UMOV UR6, 0x0 ;  /* 0x0000000000067882 */ /* 0x000fe20000000000 */
[----:B------:R-:W-:Y:S01]  /*5ef0*/  UMOV UR7, 0x10000000 ;  /* 0x1000000000077882 */ /* 0x000fe20000000000 */
[----:B------:R-:W-:Y:S01]  /*5f00*/  @!P2 R2UR UR5, R3 ;  /* 0x000000000305a2ca */ /* 0x000fe200000e0000 */
[----:B------:R-:W-:Y:S01]  /*5f10*/  @!P2 IMAD.X R0, RZ, RZ, R13, P1 ;  /* 0x000000ffff00a224 */ /* 0x000fe200008e060d */
[----:B------:R-:W-:Y:S01]  /*5f20*/  @!UP0 UIADD3 UR18, UPT, UPT, UR42, 0x30, URZ ;  /* 0x000000302a128890 */ /* 0x000fe2000fffe0ff */
[----:B------:R-:W-:Y:S01]  /*5f30*/  SHF.L.U32 R9, RZ, 0x1f, RZ ;  /* 0x0000001fff097819 */ /* 0x000fe200000006ff */
        /* <DEDUP_REMOVED lines=17> */
.L_x_227:
[----:B------:R-:W-:Y:S01]  /*6050*/  @!P2 IADD3 R3, P1, PT, R12, 0x580, RZ ;  /* 0x000005800c03a810 */ /* 0x000fe20007f3e0ff */
[----:B------:R-:W-:Y:S01]  /*6060*/  VOTEU.ALL UP0, P2 ;  /* 0x0000000000ff7886 */ /* 0x000fe20001000000 */
[----:B------:R-:W-:Y:S01]  /*6070*/  UMOV UR6, 0x0 ;  /* 0x0000000000067882 */ /* 0x000fe20000000000 */
[----:B------:R-:W-:Y:S01]  /*6080*/  UMOV UR7, 0x10000000 ;  /* 0x1000000000077882 */ /* 0x000fe20000000000 */
[----:B------:R-:W-:Y:S01]  /*6090*/  @!P2 R2UR UR5, R3 ;  /* 0x000000000305a2ca */ /* 0x000fe200000e0000 */
[----:B-1----:R-:W-:Y:S01]  /*60a0*/  @!P2 IMAD.X R0, RZ, RZ, R13, P1 ;  /* 0x000000ffff00a224 */ /* 0x002fe200008e060d */
[----:B------:R-:W-:Y:S02]  /*60b0*/  @!UP0 UIADD3 UR10, UPT, UPT, UR42, 0x40, URZ ;  /* 0x000000402a0a8890 */ /* 0x000fe4000fffe0ff */
[----:B------:R-:W-:Y:S02]  /*60c0*/  @!UP0 UIADD3 UR8, UPT, UPT, UR31, 0x200, URZ ;  /* 0x000002001f088890 */ /* 0x000fe4000fffe0ff */
[----:B------:R-:W-:Y:S01]  /*60d0*/  @!P2 R2UR UR4, R0 ;  /* 0x000000000004a2ca */ /* 0x000fe200000e0000 */
[----:B------:R-:W-:Y:S01]  /*60e0*/  VOTEU.ALL UP0, P2 ;  /* 0x0000000000ff7886 */ /* 0x000fe20001000000 */
[----:B------:R-:W-:Y:S01]  /*60f0*/  @!P2 IMAD.MOV.U32 R0, RZ, RZ, 0x2000 ;  /* 0x00002000ff00a424 */ /* 0x000fe200078e00ff */
[----:B------:R-:W-:Y:S01]  /*6100*/  UMOV UR9, UR41 ;  /* 0x0000002900097c82 */ /* 0x000fe20008000000 */
[----:B------:R-:W-:Y:S01]  /*6110*/  UMOV UR11, UR43 ;  /* 0x0000002b000b7c82 */ /* 0x000fe20008000000 */
[----:B------:R-:W-:Y:S01]  /*6120*/  UMOV UR12, UR44 ;  /* 0x0000002c000c7c82 */ /* 0x000fe20008000000 */
[----:B------:R-:W-:Y:S01]  /*6130*/  UMOV UR13, UR45 ;  /* 0x0000002d000d7c82 */ /* 0x000fe20008000000 */
        /* <DEDUP_REMOVED lines=10> */
.L_x_229:
        /* <DEDUP_REMOVED lines=25> */
.L_x_231:
[----:B------:R-:W-:Y:S01]  /*6370*/  @!P2 IADD3 R3, P1, PT, R12, 0x580, RZ ;  /* 0x000005800c03a810 */ /* 0x000fe20007f3e0ff */
[----:B------:R-:W-:Y:S01]  /*6380*/  VOTEU.ALL UP0, P2 ;  /* 0x0000000000ff7886 */ /* 0x000fe20001000000 */
[----:B------:R-:W-:Y:S01]  /*6390*/  UMOV UR6, 0x0 ;  /* 0x0000000000067882 */ /* 0x000fe20000000000 */
[----:B------:R-:W-:Y:S01]  /*63a0*/  UMOV UR7, 0x10000000 ;  /* 0x1000000000077882 */ /* 0x000fe20000000000 */
[----:B------:R-:W-:Y:S01]  /*63b0*/  @!P2 R2UR UR5, R3 ;  /* 0x000000000305a2ca */ /* 0x000fe200000e0000 */
[----:B-1----:R-:W-:Y:S01]  /*63c0*/  @!P2 IMAD.X R0, RZ, RZ, R13, P1 ;  /* 0x000000ffff00a224 */ /* 0x002fe200008e060d */
[----:B------:R-:W-:Y:S01]  /*63d0*/  @!UP0 UIADD3 UR10, UPT, UPT, UR42, 0x60, URZ ;  /* 0x000000602a0a8890 */ /* 0x000fe2000fffe0ff */
[----:B------:R-:W-:Y:S01]  /*63e0*/  @P0 SHF.R.U32.HI R4, RZ, 0x10, R5 ;  /* 0x00000010ff040819 */ /* 0x000fe20000011605 */
        /* <DEDUP_REMOVED lines=8> */
[----:B------:R-:W-:Y:S01]  /*6470*/  IMAD.U32 R14, RZ, RZ, UR5 ;  /* 0x00000005ff0e7e24 */ /* 0x000fe2000f8e00ff */
[----:B------:R-:W-:Y:S05]  /*6480*/  @P0 R2UR UR50, R4 ;  /* 0x00000000043202ca */ /* 0x000fea00000e0000 */
        /* <DEDUP_REMOVED lines=9> */
.L_x_233:
[----:B------:R-:W-:Y:S01]  /*6520*/  @!P2 IADD3 R3, P0, PT, R12, 0x580, RZ ;  /* 0x000005800c03a810 */ /* 0x000fe20007f1e0ff */
[----:B------:R-:W-:Y:S01]  /*6530*/  VOTEU.ALL UP0, P2 ;  /* 0x0000000000ff7886 */ /* 0x000fe20001000000 */
[----:B------:R-:W-:Y:S01]  /*6540*/  UMOV UR6, 0x0 ;  /* 0x0000000000067882 */ /* 0x000fe20000000000 */
[----:B------:R-:W-:Y:S01]  /*6550*/  UMOV UR7, 0x10000000 ;  /* 0x1000000000077882 */ /* 0x000fe20000000000 */
[----:B------:R-:W-:Y:S01]  /*6560*/  @!P2 R2UR UR5, R3 ;  /* 0x000000000305a2ca */ /* 0x000fe200000e0000 */
[----:B-1----:R-:W-:Y:S01]  /*6570*/  @!P2 IMAD.X R0, RZ, RZ, R13, P0 ;  /* 0x000000ffff00a224 */ /* 0x002fe200000e060d */
[----:B------:R-:W-:Y:S01]  /*6580*/  @!UP0 UIADD3 UR10, UPT, UPT, UR42, 0x70, URZ ;  /* 0x000000702a0a8890 */ /* 0x000fe2000fffe0ff */
[----:B------:R-:W-:Y:S01]  /*6590*/  R2UR UR18, R74 ;  /* 0x000000004a1272ca */ /* 0x000fe200000e0000 */
[----:B------:R-:W-:Y:S01]  /*65a0*/  @!UP0 UIADD3 UR8, UPT, UPT, UR31, 0x6200, URZ ;  /* 0x000062001f088890 */ /* 0x000fe2000fffe0ff */
[----:B------:R-:W-:Y:S01]  /*65b0*/  R2UR UR16, R75 ;  /* 0x000000004b1072ca */ /* 0x000fe200000e0000 */
[----:B------:R-:W-:Y:S01]  /*65c0*/  VOTEU.ALL UP0, P2 ;  /* 0x0000000000ff7886 */ /* 0x000fe20001000000 */
[----:B------:R-:W-:Y:S01]  /*65d0*/  @!P2 R2UR UR4, R0 ;  /* 0x000000000004a2ca */ /* 0x000fe200000e0000 */
[----:B------:R-:W-:Y:S01]  /*65e0*/  UMOV UR9, UR17 ;  /* 0x0000001100097c82 */ /* 0x000fe20008000000 */
[----:B------:R-:W-:Y:S01]  /*65f0*/  UMOV UR11, UR43 ;  /* 0x0000002b000b7c82 */ /* 0x000fe20008000000 */
[----:B------:R-:W-:Y:S01]  /*6600*/  UMOV UR12, UR44 ;  /* 0x0000002c000c7c82 */ /* 0x000fe20008000000 */
[----:B------:R-:W-:Y:S01]  /*6610*/  UMOV UR13, UR45 ;  /* 0x0000002d000d7c82 */ /* 0x000fe20008000000 */
[----:B------:R-:W-:Y:S01]  /*6620*/  LOP3.LUT R8, R8, 0x1, RZ, 0x3c, !PT ;  /* 0x0000000108087812 */ /* 0x000fe200078e3cff */
[----:B------:R-:W-:Y:S01]  /*6630*/  IMAD.U32 R4, RZ, RZ, UR5 ;  /* 0x00000005ff047e24 */ /* 0x000fe2000f8e00ff */
[----:B------:R-:W-:Y:S02]  /*6640*/  UPLOP3.LUT UP2, UPT, UPT, UPT, UPT, 0x80, 0x8 ;  /* 0x000000000008789c */ /* 0x000fe40003f4f070 */
[----:B------:R-:W-:Y:S02]  /*6650*/  UIADD3 UR20, UPT, UPT, UR14, UR18, URZ ;  /* 0x000000120e147290 */ /* 0x000fe4000fffe0ff */
[----:B------:R-:W-:Y:S02]  /*6660*/  UIADD3 UR24, UPT, UPT, UR15, UR16, URZ ;  /* 0x000000100f187290 */ /* 0x000fe4000fffe0ff */
[----:B------:R-:W-:Y:S01]  /*6670*/  IMAD.U32 R5, RZ, RZ, UR4 ;  /* 0x00000004ff057e24 */ /* 0x000fe2000f8e00ff */
[----:B------:R-:W-:Y:S04]  /*6680*/  @!P2 R2UR UR4, R4 ;  /* 0x000000000404a2ca */ /* 0x000fe800000e0000 */
[----:B------:R-:W-:Y:S11]  /*6690*/  @!P2 R2UR UR5, R5 ;  /* 0x000000000505a2ca */ /* 0x000ff600000e0000 */
[----:B------:R-:W-:Y:S02]  /*66a0*/  @!UPT UIADD3 URZ, UPT, UPT, URZ, URZ, URZ ;  /* 0x000000fffffff290 */ /* 0x000fe4000fffe0ff */
[----:B------:R1:W-:Y:S01]  /*66b0*/  @!UP0 UTMALDG.4D [UR8], [UR4], desc[UR6] ;  /* 0x00000608040085b4 */ /* 0x0003e20008019000 */
[----:B------:R1:W-:Y:S01]  /*66c0*/  @!P2 SYNCS.ARRIVE.TRANS64.RED.A0TR RZ, [UR31+0x98], R2 ;  /* 0x00009802ffffa9a7 */ /* 0x0003e2000830041f */
[----:B------:R-:W-:Y:S01]  /*66d0*/  SYNCS.ARRIVE.TRANS64.RED.A1T0 RZ, [UR47], RZ ;  /* 0x000000ffffff79a7 */ /* 0x000fe2000810042f */
[----:B------:R-:W-:Y:S05]  /*66e0*/  BRA.U UP3, `(.L_x_97) ;  /* 0xffffffe9032c7547 */ /* 0x000fea000b83ffff */
[----:B------:R-:W2:Y:S02]  /*66f0*/  SYNCS.PHASECHK.TRANS64.TRYWAIT P0, [UR31+0xa0], R10 ;  /* 0x0000a00aff0075a7 */ /* 0x000ea4000800111f */
[----:B--2---:R-:W-:Y:S05]  /*6700*/  @!P0 BRA `(.L_x_98) ;  /* 0x0000006c00b48947 */ /* 0x004fea0003800000 */
.L_x_235:
[----:B------:R-:W3:Y:S02]  /*6710*/  SYNCS.PHASECHK.TRANS64.TRYWAIT P0, [UR31+0xa8], R10 ;  /* 0x0000a80aff0075a7 */ /* 0x000ee4000800111f */
[----:B---3--:R-:W-:Y:S05]  /*6720*/  @!P0 BRA `(.L_x_99) ;  /* 0x0000006c00c48947 */ /* 0x008fea0003800000 */
.L_x_237:
[----:B------:R-:W3:Y:S01]  /*6730*/  SYNCS.PHASECHK.TRANS64.TRYWAIT P0, [UR31+0xb0], R10 ;  /* 0x0000b00aff0075a7 */ /* 0x000ee2000800111f */
[----:B------:R-:W-:Y:S01]  /*6740*/  HFMA2 R0, -RZ, RZ, 0, 5.9604644775390625e-08 ;  /* 0x00000001ff007431 */ /* 0x000fe200000001ff */
[----:B---3--:R-:W-:Y:S06]  /*6750*/  @!P0 BRA `(.L_x_100) ;  /* 0x0000006c00d08947 */ /* 0x008fec0003800000 */
.L_x_239:
[----:B-1----:R-:W-:Y:S02]  /*6760*/  MOV R2, UR31 ;  /* 0x0000001f00027c02 */ /* 0x002fe40008000f00 */
[----:B--2---:R-:W-:-:S07]  /*6770*/  SHF.L.U32 R3, R0, 0x1f, RZ ;  /* 0x0000001f00037819 */ /* 0x004fce00000006ff */
.L_x_101:
[----:B-1----:R1:W2:Y:S02]  /*6780*/  SYNCS.PHASECHK.TRANS64.TRYWAIT P0, [R2+URZ+0xb8], R3 ;  /* 0x0000b803020075a7 */ /* 0x0022a400080011ff */
[----:B--2---:R-:W-:Y:S05]  /*6790*/  @!P0 NANOSLEEP.SYNCS 0x989680 ;  /* 0x009896800000895d */ /* 0x004fea0003900000 */
[----:B------:R-:W2:Y:S02]  /*67a0*/  @!P0 SYNCS.PHASECHK.TRANS64 P0, [R2+URZ+0xb8], R3 ;  /* 0x0000b803020085a7 */ /* 0x000ea400080010ff */
[----:B--2---:R-:W-:Y:S05]  /*67b0*/  @P0 EXIT ;  /* 0x000000000000094d */ /* 0x004fea0003800000 */
[----:B------:R-:W-:Y:S05]  /*67c0*/  BRA `(.L_x_101) ;  /* 0xfffffffc00ec7947 */ /* 0x000fea000383ffff */
.L_x_82:
[----:B------:R-:W-:-:S06]  /*67d0*/  UISETP.GE.AND UP0, UPT, UR18, 0x4, UPT ;  /* 0x000000041200788c */ /* 0x000fcc000bf06270 */
[----:B------:R-:W-:-:S13]  /*67e0*/  PLOP3.LUT P0, PT, PT, PT, UP0, 0x80, 0x8 ;  /* 0x000000000008781c */ /* 0x000fda0003f0f008 */
[----:B-1----:R-:W-:Y:S05]  /*67f0*/  @!P0 EXIT ;  /* 0x000000000000894d */ /* 0x002fea0003800000 */
[----:B------:R-:W1:Y:S08]  /*6800*/  S2UR UR4, SR_CgaCtaId ;  /* 0x00000000000479c3 */ /* 0x000e700000008800 */
[----:B------:R-:W-:Y:S01]  /*6810*/  BAR.SYNC.DEFER_BLOCKING 0x6, 0xa0 ;  /* 0x0182800000007b1d */ /* 0x000fe20000010000 */
[C---:B------:R-:W-:Y:S01]  /*6820*/  IMAD.SHL.U32 R0, R66.reuse, 0x10, RZ ;  /* 0x0000001042007824 */ /* 0x040fe200078e00ff */
[C---:B------:R-:W-:Y:S01]  /*6830*/  SHF.L.U32 R23, R66.reuse, 0x10, RZ ;  /* 0x0000001042177819 */ /* 0x040fe200000006ff */
[C---:B------:R-:W-:Y:S01]  /*6840*/  IMAD.SHL.U32 R65, R66.reuse, 0x2, RZ ;  /* 0x0000000242417824 */ /* 0x040fe200078e00ff */
[----:B------:R-:W-:Y:S01]  /*6850*/  LOP3.LUT R67, R66, 0x60, RZ, 0xc0, !PT ;  /* 0x0000006042437812 */ /* 0x000fe200078ec0ff */
[----:B------:R-:W-:Y:S01]  /*6860*/  USHF.R.S32.HI UR54, URZ, 0x1f, UR5 ;  /* 0x0000001fff367899 */ /* 0x000fe20008011405 */
[----:B------:R-:W-:Y:S01]  /*6870*/  LOP3.LUT R4, R0, 0x60, RZ, 0xc0, !PT ;  /* 0x0000006000047812 */ /* 0x000fe200078ec0ff */
[----:B------:R-:W-:Y:S01]  /*6880*/  UMOV UR49, 0x400 ;  /* 0x0000040000317882 */ /* 0x000fe20000000000 */
[----:B------:R-:W2:Y:S01]  /*6890*/  LDCU.64 UR6, c[0x0][0x890] ;  /* 0x00011200ff0677ac */ /* 0x000ea20008000a00 */
[----:B------:R-:W3:Y:S01]  /*68a0*/  LDC.64 R60, c[0x0][0x8b0] ;  /* 0x00022c00ff3c7b82 */ /* 0x000ee20000000a00 */
[----:B------:R-:W-:Y:S01]  /*68b0*/  LOP3.LUT R65, R4, 0xc, R65, 0xf8, !PT ;  /* 0x0000000c04417812 */ /* 0x000fe200078ef841 */
[----:B------:R-:W-:Y:S01]  /*68c0*/  HFMA2 R63, -RZ, RZ, 0, 0 ;  /* 0x00000000ff3f7431 */ /* 0x000fe200000001ff */
[C---:B------:R-:W-:Y:S01]  /*68d0*/  LOP3.LUT R78, R66.reuse, 0x2, RZ, 0xc0, !PT ;  /* 0x00000002424e7812 */ /* 0x040fe200078ec0ff */
[----:B------:R-:W-:Y:S01]  /*68e0*/  ULEA.HI UR54, UR54, UR5, URZ, 0x7 ;  /* 0x0000000536367291 */ /* 0x000fe2000f8f38ff */
[----:B------:R-:W-:Y:S01]  /*68f0*/  LOP3.LUT R65, R65, 0x790, R0, 0xf8, !PT ;  /* 0x0000079041417812 */ /* 0x000fe200078ef800 */
[----:B------:R-:W-:Y:S01]  /*6900*/  IMAD.MOV.U32 R64, RZ, RZ, RZ ;  /* 0x000000ffff407224 */ /* 0x000fe200078e00ff */
[----:B------:R-:W-:Y:S01]  /*6910*/  LOP3.LUT R66, R66, 0x4, RZ, 0xc0, !PT ;  /* 0x0000000442427812 */ /* 0x000fe200078ec0ff */
[----:B------:R-:W4:Y:S01]  /*6920*/  LDC.64 R42, c[0x0][0x8a8] ;  /* 0x00022a00ff2a7b82 */ /* 0x000f220000000a00 */
[----:B------:R-:W-:Y:S01]  /*6930*/  MOV R22, RZ ;  /* 0x000000ff00167202 */ /* 0x000fe20000000f00 */
[----:B------:R-:W3:Y:S01]  /*6940*/  LDCU.64 UR56, c[0x0][0x348] ;  /* 0x00006900ff3877ac */ /* 0x000ee20008000a00 */
[----:B------:R-:W-:Y:S01]  /*6950*/  LOP3.LUT R23, R23, 0x600000, RZ, 0xc0, !PT ;  /* 0x0060000017177812 */ /* 0x000fe200078ec0ff */
[----:B-1----:R-:W-:Y:S01]  /*6960*/  ULEA UR49, UR4, UR49, 0x18 ;  /* 0x0000003104317291 */ /* 0x002fe2000f8ec0ff */
[----:B------:R-:W1:Y:S01]  /*6970*/  LDCU UR4, c[0x0][0x370] ;  /* 0x00006e00ff0477ac */ /* 0x000e620008000800 */
[----:B--2---:R-:W-:-:S02]  /*6980*/  IMAD.U32 R71, RZ, RZ, UR6 ;  /* 0x00000006ff477e24 */ /* 0x004fc4000f8e00ff */
[----:B------:R-:W-:Y:S01]  /*6990*/  IMAD.U32 R70, RZ, RZ, UR7 ;  /* 0x00000007ff467e24 */ /* 0x000fe2000f8e00ff */
[----:B------:R-:W2:Y:S04]  /*69a0*/  LDCU UR6, c[0x0][0x374] ;  /* 0x00006e80ff0677ac */ /* 0x000ea80008000800 */
[----:B------:R-:W3:Y:S01]  /*69b0*/  LDS R2, [UR49+0x120] ;  /* 0x00012031ff027984 */ /* 0x000ee20008000800 */
[----:B------:R-:W3:Y:S01]  /*69c0*/  LDCU UR45, c[0x0][0xb0c] ;  /* 0x00016180ff2d77ac */ /* 0x000ee20008000800 */
[----:B------:R-:W3:Y:S01]  /*69d0*/  LDCU UR38, c[0x0][0xb30] ;  /* 0x00016600ff2677ac */ /* 0x000ee20008000800 */
[----:B------:R-:W3:Y:S01]  /*69e0*/  LDCU.64 UR58, c[0x0][0x888] ;  /* 0x00011100ff3a77ac */ /* 0x000ee20008000a00 */
[----:B-1----:R-:W-:Y:S01]  /*69f0*/  IMAD.U32 R73, RZ, RZ, UR4 ;  /* 0x00000004ff497e24 */ /* 0x002fe2000f8e00ff */
[----:B------:R-:W-:Y:S01]  /*6a00*/  UIADD3 UR4, UPT, UPT, UR49, 0x200, URZ ;  /* 0x0000020031047890 */ /* 0x000fe2000fffe0ff */
[----:B--2---:R-:W-:Y:S01]  /*6a10*/  IMAD.U32 R72, RZ, RZ, UR6 ;  /* 0x00000006ff487e24 */ /* 0x004fe2000f8e00ff */
[----:B------:R-:W1:Y:S04]  /*6a20*/  LDCU.64 UR46, c[0x0][0xb28] ;  /* 0x00016500ff2e77ac */ /* 0x000e680008000a00 */
[----:B------:R-:W-:Y:S01]  /*6a30*/  IMAD.U32 R62, RZ, RZ, UR4 ;  /* 0x00000004ff3e7e24 */ /* 0x000fe2000f8e00ff */
[----:B------:R-:W2:Y:S03]  /*6a40*/  LDCU.128 UR60, c[0x0][0xb10] ;  /* 0x00016200ff3c77ac */ /* 0x000ea60008000c00 */
[----:B------:R-:W-:Y:S01]  /*6a50*/  IMAD R65, R65, 0x4, R62 ;  /* 0x0000000441417824 */ /* 0x000fe200078e023e */
[----:B------:R-:W-:Y:S01]  /*6a60*/  USHF.R.S32.HI UR54, URZ, 0x7, UR54 ;  /* 0x00000007ff367899 */ /* 0x000fe20008011436 */
[----:B------:R-:W-:-:S02]  /*6a70*/  UMOV UR55, URZ ;  /* 0x000000ff00377c82 */ /* 0x000fc40008000000 */
[--C-:B------:R-:W-:Y:S01]  /*6a80*/  IMAD R78, R78, -0x10, R65.reuse ;  /* 0xfffffff04e4e7824 */ /* 0x100fe200078e0241 */
[----:B------:R-:W-:Y:S01]  /*6a90*/  UMOV UR52, URZ ;  /* 0x000000ff00347c82 */ /* 0x000fe20008000000 */
[----:B------:R-:W-:Y:S01]  /*6aa0*/  IMAD R77, R66, -0x10, R65 ;  /* 0xfffffff0424d7824 */ /* 0x000fe200078e0241 */
[C---:B---3--:R-:W-:Y:S02]  /*6ab0*/  IADD3 R3, PT, PT, R2.reuse, 0x80, RZ ;  /* 0x0000008002037810 */ /* 0x048fe40007ffe0ff */
[----:B------:R-:W-:Y:S02]  /*6ac0*/  LOP3.LUT R2, R2, 0xffff, RZ, 0xc0, !PT ;  /* 0x0000ffff02027812 */ /* 0x000fe400078ec0ff */
[----:B------:R-:W-:-:S05]  /*6ad0*/  LOP3.LUT R3, R3, 0xffff, RZ, 0xc0, !PT ;  /* 0x0000ffff03037812 */ /* 0x000fca00078ec0ff */
[----:B-12-4-:R3:W-:Y:S02]  /*6ae0*/  STL.64 [R1], R2 ;  /* 0x0000000201007387 */ /* 0x0167e40000100a00 */
.L_x_177:
[----:B---3--:R-:W-:Y:S04]  /*6af0*/  SHF.L.U32 R3, R63, 0x1f, RZ ;  /* 0x0000001f3f037819 */ /* 0x008fe800000006ff */
[----:B-1----:R-:W1:Y:S02]  /*6b00*/  SYNCS.PHASECHK.TRANS64.TRYWAIT P0, [UR49+0xd0], R3 ;  /* 0x0000d003ff0075a7 */ /* 0x002e640008001131 */
[----:B-1----:R-:W-:Y:S05]  /*6b10*/  @!P0 BRA `(.L_x_102) ;  /* 0x0000006800f88947 */ /* 0x002fea0003800000 */
.L_x_241:
[----:B------:R-:W2:Y:S01]  /*6b20*/  LDS.128 R4, [UR49+0x110] ;  /* 0x00011031ff047984 */ /* 0x000ea20008000c00 */
[----:B------:R-:W-:Y:S01]  /*6b30*/  LEA R2, R22, UR48, 0x2 ;  /* 0x0000003016027c11 */ /* 0x000fe2000f8e10ff */
[----:B------:R-:W-:Y:S02]  /*6b40*/  UIADD3 UR4, UPT, UPT, UR49, 0xd8, URZ ;  /* 0x000000d831047890 */ /* 0x000fe4000fffe0ff */
[----:B------:R-:W-:Y:S02]  /*6b50*/  UISETP.GE.AND UP0, UPT, UR39, 0x1, UPT ;  /* 0x000000012700788c */ /* 0x000fe4000bf06270 */
[----:B------:R-:W-:Y:S01]  /*6b60*/  UPRMT UR4, URZ, 0x654, UR4 ;  /* 0x00000654ff047896 */ /* 0x000fe20008000004 */
[----:B------:R-:W-:Y:S01]  /*6b70*/  @!PT LDS RZ, [RZ] ;  /* 0x00000000fffff984 */ /* 0x000fe20000000800 */
[----:B------:R-:W-:Y:S01]  /*6b80*/  @!PT LDS RZ, [RZ] ;  /* 0x00000000fffff984 */ /* 0x000fe20000000800 */
[----:B------:R-:W-:Y:S01]  /*6b90*/  @!PT LDS RZ, [RZ] ;  /* 0x00000000fffff984 */ /* 0x000fe20000000800 */
[----:B------:R-:W-:Y:S01]  /*6ba0*/  @!PT LDS RZ, [RZ] ;  /* 0x00000000fffff984 */ /* 0x000fe20000000800 */
[----:B------:R3:W-:Y:S06]  /*6bb0*/  MEMBAR.ALL.CTA ;  /* 0x0000000000007992 */ /* 0x0007ec0000008000 */
[----:B---3--:R-:W3:Y:S02]  /*6bc0*/  FENCE.VIEW.ASYNC.S ;  /* 0x00000000000073c6 */ /* 0x008ee40000000000 */
[----:B---3--:R-:W-:Y:S06]  /*6bd0*/  SYNCS.ARRIVE.TRANS64.RED.A1T0 RZ, [UR4], RZ ;  /* 0x000000ffffff79a7 */ /* 0x008fec0008100404 */
[----:B------:R-:W5:Y:S01]  /*6be0*/  LDL R2, [R2] ;  /* 0x0000000002027983 */ /* 0x000f620000100800 */
[----:B--2---:R-:W-:Y:S11]  /*6bf0*/  LOP3.LUT P0, RZ, R6, 0x1, RZ, 0xc0, !PT ;  /* 0x0000000106ff7812 */ /* 0x004ff6000780c0ff */
[----:B------:R-:W-:Y:S02]  /*6c00*/  @!UPT UIADD3 URZ, UPT, UPT, URZ, URZ, URZ ;  /* 0x000000fffffff290 */ /* 0x000fe4000fffe0ff */
[----:B------:R-:W-:Y:S01]  /*6c10*/  VOTEU.ANY UP1, P0 ;  /* 0x0000000000ff7886 */ /* 0x000fe20000020100 */
[----:B------:R-:W-:Y:S01]  /*6c20*/  PLOP3.LUT P0, PT, PT, PT, UP1, 0x80, 0x8 ;  /* 0x000000000008781c */ /* 0x000fe20003f0f018 */
[----:B------:R-:W-:Y:S06]  /*6c30*/  UP2UR UR4, UPR, URZ, 0x2 ;  /* 0x00000002ff047883 */ /* 0x000fec0008000000 */
[----:B------:R-:W-:Y:S06]  /*6c40*/  IMAD.U32 R81, RZ, RZ, UR4 ;  /* 0x00000004ff517e24 */ /* 0x000fec000f8e00ff */
[----:B-1----:R-:W-:Y:S02]  /*6c50*/  @P0 MOV R3, R4 ;  /* 0x0000000400030202 */ /* 0x002fe40000000f00 */
[----:B------:R-:W-:Y:S02]  /*6c60*/  @P0 LOP3.LUT R0, R5, 0xffff, RZ, 0xc0, !PT ;  /* 0x0000ffff05000812 */ /* 0x000fe400078ec0ff */
[----:B------:R-:W-:Y:S01]  /*6c70*/  @P0 R2UR UR5, R3 ;  /* 0x00000000030502ca */ /* 0x000fe200000e0000 */
[----:B------:R-:W-:Y:S01]  /*6c80*/  IMAD.U32 R3, RZ, RZ, UR54 ;  /* 0x00000036ff037e24 */ /* 0x000fe2000f8e00ff */
[----:B------:R-:W-:Y:S04]  /*6c90*/  @P0 R2UR UR4, R0 ;  /* 0x00000000000402ca */ /* 0x000fe800000e0000 */
[----:B------:R-:W-:Y:S07]  /*6ca0*/  IABS R0, R3 ;  /* 0x0000000300007213 */ /* 0x000fee0000000000 */
[----:B------:R-:W-:Y:S02]  /*6cb0*/  @UP1 UMOV UR37, UR5 ;  /* 0x0000000500251c82 */ /* 0x000fe40008000000 */
[----:B------:R-:W-:Y:S01]  /*6cc0*/  @UP1 UMOV UR36, UR4 ;  /* 0x0000000400241c82 */ /* 0x000fe20008000000 */
[----:B------:R-:W-:Y:S05]  /*6cd0*/  BRA.U !UP0, `(.L_x_103) ;  /* 0x0000000108d47547 */ /* 0x000fea000b800000 */
[----:B------:R-:W1:Y:S01]  /*6ce0*/  LDCU UR14, c[0x0][0xb20] ;  /* 0x00016400ff0e77ac */ /* 0x000e620008000800 */
[----:B------:R-:W-:Y:S02]  /*6cf0*/  R2UR UR15, R72 ;  /* 0x00000000480f72ca */ /* 0x000fe400000e0000 */
[----:B------:R-:W-:Y:S01]  /*6d00*/  R2UR UR9, R73 ;  /* 0x00000000490972ca */ /* 0x000fe200000e0000 */
[----:B------:R-:W-:Y:S02]  /*6d10*/  UIMAD.WIDE.U32 UR10, UR36, UR63, URZ ;  /* 0x0000003f240a72a5 */ /* 0x000fe4000f8e00ff */
[----:B------:R-:W-:Y:S02]  /*6d20*/  UISETP.NE.AND UP0, UPT, UR62, 0x1, UPT ;  /* 0x000000013e00788c */ /* 0x000fe4000bf05270 */
[----:B------:R-:W-:Y:S02]  /*6d30*/  UISETP.NE.AND UP1, UPT, UR45, 0x1, UPT ;  /* 0x000000012d00788c */ /* 0x000fe4000bf25270 */
[----:B------:R-:W-:Y:S02]  /*6d40*/  UISETP.NE.AND UP2, UPT, UR39, 0x1, UPT ;  /* 0x000000012700788c */ /* 0x000fe4000bf45270 */
[----:B------:R-:W-:Y:S02]  /*6d50*/  UIMAD.WIDE.U32 UR12, UR37, UR60, URZ ;  /* 0x0000003c250c72a5 */ /* 0x000fe4000f8e00ff */
[----:B------:R-:W-:Y:S02]  /*6d60*/  UIMAD.WIDE.U32 UR4, UR15, UR63, URZ ;  /* 0x0000003f0f0472a5 */ /* 0x000fe4000f8e00ff */
[----:B------:R-:W-:Y:S05]  /*6d70*/  UIMAD.WIDE.U32 UR6, UR9, UR60, URZ ;  /* 0x0000003c090672a5 */ /* 0x000fea000f8e00ff */
[----:B------:R-:W-:Y:S02]  /*6d80*/  UMOV UR4, UR5 ;  /* 0x0000000500047c82 */ /* 0x000fe40008000000 */
[----:B-1----:R-:W-:Y:S01]  /*6d90*/  USHF.R.U32.HI UR8, URZ, UR14, UR4 ;  /* 0x0000000eff087299 */ /* 0x002fe20008011604 */
[----:B------:R-:W-:Y:S02]  /*6da0*/  UMOV UR6, UR11 ;  /* 0x0000000b00067c82 */ /* 0x000fe40008000000 */
[----:B------:R-:W-:Y:S02]  /*6db0*/  UMOV UR4, UR7 ;  /* 0x0000000700047c82 */ /* 0x000fe40008000000 */
[----:B------:R-:W-:Y:S02]  /*6dc0*/  USHF.R.U32.HI UR5, URZ, UR61, UR4 ;  /* 0x0000003dff057299 */ /* 0x000fe40008011604 */
[----:B------:R-:W-:Y:S02]  /*6dd0*/  USEL UR4, UR15, UR8, !UP0 ;  /* 0x000000080f047287 */ /* 0x000fe4000c000000 */
[----:B------:R-:W-:Y:S02]  /*6de0*/  USHF.R.U32.HI UR8, URZ, UR14, UR6 ;  /* 0x0000000eff087299 */ /* 0x000fe40008011606 */
[----:B------:R-:W-:Y:S02]  /*6df0*/  UIMAD.WIDE.U32 UR6, UR4, UR46, URZ ;  /* 0x0000002e040672a5 */ /* 0x000fe4000f8e00ff */
[----:B------:R-:W-:Y:S02]  /*6e00*/  USEL UR9, UR9, UR5, !UP1 ;  /* 0x0000000509097287 */ /* 0x000fe4000c800000 */
[----:B------:R-:W-:Y:S02]  /*6e10*/  USEL UR8, UR36, UR8, !UP0 ;  /* 0x0000000824087287 */ /* 0x000fe4000c000000 */
[----:B------:R-:W-:Y:S01]  /*6e20*/  UIMAD.WIDE.U32 UR10, UR9, UR46, URZ ;  /* 0x0000002e090a72a5 */ /* 0x000fe2000f8e00ff */
[----:B------:R-:W-:Y:S01]  /*6e30*/  UMOV UR6, UR7 ;  /* 0x0000000700067c82 */ /* 0x000fe20008000000 */
[----:B------:R-:W-:Y:S01]  /*6e40*/  UMOV UR5, UR13 ;  /* 0x0000000d00057c82 */ /* 0x000fe20008000000 */
[----:B------:R-:W-:Y:S02]  /*6e50*/  @UP2 USHF.R.U32.HI UR4, URZ, UR47, UR6 ;  /* 0x0000002fff042299 */ /* 0x000fe40008011606 */
[----:B------:R-:W-:Y:S02]  /*6e60*/  USHF.R.U32.HI UR5, URZ, UR61, UR5 ;  /* 0x0000003dff057299 */ /* 0x000fe40008011605 */
[----:B------:R-:W-:Y:S02]  /*6e70*/  UIMAD UR4, UR39, UR4, URZ ;  /* 0x00000004270472a4 */ /* 0x000fe4000f8e02ff */
[----:B------:R-:W-:Y:S02]  /*6e80*/  USEL UR5, UR37, UR5, !UP1 ;  /* 0x0000000525057287 */ /* 0x000fe4000c800000 */
[----:B------:R-:W-:Y:S01]  /*6e90*/  UISETP.GE.AND UP0, UPT, UR8, UR4, UPT ;  /* 0x000000040800728c */ /* 0x000fe2000bf06270 */
[----:B------:R-:W-:Y:S01]  /*6ea0*/  UMOV UR6, UR11 ;  /* 0x0000000b00067c82 */ /* 0x000fe20008000000 */
[----:B------:R-:W-:Y:S02]  /*6eb0*/  UIMAD.WIDE.U32 UR10, UR8, UR46, URZ ;  /* 0x0000002e080a72a5 */ /* 0x000fe4000f8e00ff */
[----:B------:R-:W-:Y:S04]  /*6ec0*/  @UP2 USHF.R.U32.HI UR9, URZ, UR47, UR6 ;  /* 0x0000002fff092299 */ /* 0x000fe80008011606 */
[----:B------:R-:W-:Y:S01]  /*6ed0*/  UIMAD UR6, UR39, UR9, URZ ;  /* 0x00000009270672a4 */ /* 0x000fe2000f8e02ff */
[----:B------:R-:W-:Y:S03]  /*6ee0*/  UMOV UR4, UR11 ;  /* 0x0000000b00047c82 */ /* 0x000fe60008000000 */
[----:B------:R-:W-:Y:S02]  /*6ef0*/  UISETP.GE.OR UP0, UPT, UR5, UR6, UP0 ;  /* 0x000000060500728c */ /* 0x000fe40008706670 */
[----:B------:R-:W-:Y:S02]  /*6f00*/  USHF.R.U32.HI UR4, URZ, UR47, UR4 ;  /* 0x0000002fff047299 */ /* 0x000fe40008011604 */
[----:B------:R-:W-:Y:S02]  /*6f10*/  UIMAD.WIDE.U32 UR6, UR5, UR46, URZ ;  /* 0x0000002e050672a5 */ /* 0x000fe4000f8e00ff */
[----:B------:R-:W-:Y:S02]  /*6f20*/  USEL UR11, UR8, UR4, !UP2 ;  /* 0x00000004080b7287 */ /* 0x000fe4000d000000 */
[----:B------:R-:W-:Y:S02]  /*6f30*/  UIADD3 UR6, UPT, UPT, -UR5, URZ, URZ ;  /* 0x000000ff05067290 */ /* 0x000fe4000fffe1ff */
[----:B------:R-:W-:Y:S02]  /*6f40*/  UIADD3 UR10, UPT, UPT, -UR11, URZ, URZ ;  /* 0x000000ff0b0a7290 */ /* 0x000fe4000fffe1ff */
[----:B------:R-:W-:Y:S02]  /*6f50*/  UIMAD UR6, UR45, UR6, UR37 ;  /* 0x000000062d0672a4 */ /* 0x000fe4000f8e0225 */
[----:B------:R-:W-:Y:S01]  /*6f60*/  UIMAD UR10, UR39, UR10, UR8 ;  /* 0x0000000a270a72a4 */ /* 0x000fe2000f8e0208 */
[----:B------:R-:W-:Y:S01]  /*6f70*/  @!UP0 UMOV UR4, UR7 ;  /* 0x0000000700048c82 */ /* 0x000fe20008000000 */
[----:B------:R-:W-:Y:S02]  /*6f80*/  UIADD3 UR7, UPT, UPT, -UR8, URZ, URZ ;  /* 0x000000ff08077290 */ /* 0x000fe4000fffe1ff */
[----:B------:R-:W-:Y:S04]  /*6f90*/  @!UP0 USHF.R.U32.HI UR4, URZ, UR47, UR4 ;  /* 0x0000002fff048299 */ /* 0x000fe80008011604 */
[----:B------:R-:W-:Y:S04]  /*6fa0*/  @!UP0 USEL UR4, UR5, UR4, !UP2 ;  /* 0x0000000405048287 */ /* 0x000fe8000d000000 */
[----:B------:R-:W-:Y:S02]  /*6fb0*/  @!UP0 UIMAD UR9, UR9, UR10, UR4 ;  /* 0x0000000a090982a4 */ /* 0x000fe4000f8e0204 */
[----:B------:R-:W-:Y:S02]  /*6fc0*/  @!UP0 UIADD3 UR10, UPT, UPT, UR11, -UR4, URZ ;  /* 0x800000040b0a8290 */ /* 0x000fe4000fffe0ff */
[----:B------:R-:W-:Y:S02]  /*6fd0*/  UIMAD UR4, UR62, UR7, UR36 ;  /* 0x000000073e0472a4 */ /* 0x000fe4000f8e0224 */
[----:B------:R-:W-:Y:S03]  /*6fe0*/  @!UP0 UIMAD UR8, UR10, UR39, UR5 ;  /* 0x000000270a0882a4 */ /* 0x000fe6000f8e0205 */
[----:B------:R-:W-:Y:S02]  /*6ff0*/  @!UP0 UMOV UR5, UR9 ;  /* 0x0000000900058c82 */ /* 0x000fe40008000000 */
[----:B------:R-:W-:Y:S02]  /*7000*/  UIMAD UR37, UR5, UR45, UR6 ;  /* 0x0000002d052572a4 */ /* 0x000fe4000f8e0206 */
[----:B------:R-:W-:Y:S11]  /*7010*/  UIMAD UR36, UR8, UR62, UR4 ;  /* 0x0000003e082472a4 */ /* 0x000ff6000f8e0204 */
[----:B------:R-:W-:Y:S01]  /*7020*/  @!UPT UIADD3 URZ, UPT, UPT, URZ, URZ, URZ ;  /* 0x000000fffffff290 */ /* 0x000fe2000fffe0ff */
.L_x_103:
[----:B------:R-:W1:Y:S01]  /*7030*/  LDCU UR11, c[0x0][0x388] ;  /* 0x00007100ff0b77ac */ /* 0x000e620008000800 */
[----:B------:R-:W-:Y:S01]  /*7040*/  R2UR UR6, R0 ;  /* 0x00000000000672ca */ /* 0x000fe200000e0000 */
[----:B------:R-:W-:Y:S01]  /*7050*/  BSSY.RECONVERGENT B6, `(.L_x_104) ;  /* 0x0000076000067945 */ /* 0x000fe20003800200 */
[----:B------:R-:W-:Y:S01]  /*7060*/  IABS R3, R3 ;  /* 0x0000000300037213 */ /* 0x000fe20000000000 */
[----:B------:R-:W-:Y:S01]  /*7070*/  USHF.L.U32 UR42, UR24, 0x7, URZ ;  /* 0x00000007182a7899 */ /* 0x000fe200080006ff */
[----:B------:R-:W-:Y:S02]  /*7080*/  @P0 SHF.R.U32.HI R4, RZ, 0x10, R5 ;  /* 0x00000010ff040819 */ /* 0x000fe40000011605 */
[----:B------:R-:W-:Y:S01]  /*7090*/  R2UR UR16, R79 ;  /* 0x000000004f1072ca */ /* 0x000fe200000e0000 */
[----:B------:R-:W-:Y:S01]  /*70a0*/  IMAD.MOV R3, RZ, RZ, -R3 ;  /* 0x000000ffff037224 */ /* 0x000fe200078e0a03 */
[----:B------:R-:W-:Y:S02]  /*70b0*/  @P0 R2UR UR16, R4 ;  /* 0x00000000041002ca */ /* 0x000fe400000e0000 */
[----:B------:R-:W-:Y:S02]  /*70c0*/  LOP3.LUT P0, RZ, R62, 0x1b0, RZ, 0xc0, !PT ;  /* 0x000001b03eff7812 */ /* 0x000fe4000780c0ff */
[----:B------:R-:W-:Y:S01]  /*70d0*/  R2UR UR9, R3 ;  /* 0x00000000030972ca */ /* 0x000fe200000e0000 */
[----:B------:R-:W2:Y:S08]  /*70e0*/  I2F.RP R9, UR6 ;  /* 0x0000000600097d06 */ /* 0x000eb00008209400 */
[----:B------:R-:W-:Y:S02]  /*70f0*/  IMAD.U32 R79, RZ, RZ, UR16 ;  /* 0x00000010ff4f7e24 */ /* 0x000fe4000f8e00ff */
[----:B--2---:R-:W2:Y:S02]  /*7100*/  MUFU.RCP R0, R9 ;  /* 0x0000000900007308 */ /* 0x004ea40000001000 */
[----:B--2---:R-:W-:Y:S08]  /*7110*/  VIADD R8, R0, 0xffffffe ;  /* 0x0ffffffe00087836 */ /* 0x004ff00000000000 */
[----:B------:R-:W2:Y:S02]  /*7120*/  F2I.FTZ.U32.TRUNC.NTZ R0, R8 ;  /* 0x0000000800007305 */ /* 0x000ea4000021f000 */
[----:B--2---:R-:W-:Y:S01]  /*7130*/  R2UR UR5, R0 ;  /* 0x00000000000572ca */ /* 0x004fe200000e0000 */
[----:B------:R-:W-:Y:S05]  /*7140*/  IMAD.U32 R0, RZ, RZ, UR20 ;  /* 0x00000014ff007e24 */ /* 0x000fea000f8e00ff */
[----:B------:R-:W-:Y:S04]  /*7150*/  IABS R0, R0 ;  /* 0x0000000000007213 */ /* 0x000fe80000000000 */
[----:B------:R-:W-:Y:S01]  /*7160*/  R2UR UR8, R0 ;  /* 0x00000000000872ca */ /* 0x000fe200000e0000 */
[----:B-1----:R-:W-:Y:S02]  /*7170*/  IMAD.U32 R0, RZ, RZ, UR11 ;  /* 0x0000000bff007e24 */ /* 0x002fe4000f8e00ff */
[----:B------:R-:W-:Y:S03]  /*7180*/  UIADD3 UR4, UPT, UPT, URZ, -UR5, URZ ;  /* 0x80000005ff047290 */ /* 0x000fe6000fffe0ff */
[----:B------:R-:W-:Y:S01]  /*7190*/  IABS R9, R0 ;  /* 0x0000000000097213 */ /* 0x000fe20000000000 */
[----:B------:R-:W-:Y:S03]  /*71a0*/  UIMAD UR7, UR4, UR6, URZ ;  /* 0x00000006040772a4 */ /* 0x000fe6000f8e02ff */
[----:B------:R-:W-:Y:S01]  /*71b0*/  UMOV UR4, URZ ;  /* 0x000000ff00047c82 */ /* 0x000fe20008000000 */
[----:B------:R-:W1:Y:S01]  /*71c0*/  I2F.RP R0, R9 ;  /* 0x0000000900007306 */ /* 0x000e620000209400 */
[----:B------:R-:W-:Y:S07]  /*71d0*/  UIMAD.WIDE.U32 UR4, UR5, UR7, UR4 ;  /* 0x00000007050472a5 */ /* 0x000fee000f8e0004 */
[----:B------:R-:W-:Y:S02]  /*71e0*/  UMOV UR4, UR5 ;  /* 0x0000000500047c82 */ /* 0x000fe40008000000 */
[----:B------:R-:W-:Y:S01]  /*71f0*/  UIMAD.WIDE.U32 UR4, UR4, UR8, URZ ;  /* 0x00000008040472a5 */ /* 0x000fe2000f8e00ff */
[----:B-1----:R-:W1:Y:S06]  /*7200*/  MUFU.RCP R0, R0 ;  /* 0x0000000000007308 */ /* 0x002e6c0000001000 */
[----:B------:R-:W-:Y:S02]  /*7210*/  UMOV UR43, UR5 ;  /* 0x00000005002b7c82 */ /* 0x000fe40008000000 */
[----:B------:R-:W-:Y:S04]  /*7220*/  UIMAD UR4, UR43, UR9, UR8 ;  /* 0x000000092b0472a4 */ /* 0x000fe8000f8e0208 */
[----:B------:R-:W-:Y:S01]  /*7230*/  UISETP.GT.U32.AND UP0, UPT, UR6, UR4, UPT ;  /* 0x000000040600728c */ /* 0x000fe2000bf04070 */
[----:B-1----:R-:W-:Y:S10]  /*7240*/  VIADD R10, R0, 0xffffffe ;  /* 0x0ffffffe000a7836 */ /* 0x002ff40000000000 */
[----:B------:R-:W-:Y:S02]  /*7250*/  @!UP0 UIADD3 UR4, UPT, UPT, UR4, -UR6, URZ ;  /* 0x8000000604048290 */ /* 0x000fe4000fffe0ff */
[----:B------:R-:W-:Y:S01]  /*7260*/  @!UP0 UIADD3 UR43, UPT, UPT, UR43, 0x1, URZ ;  /* 0x000000012b2b8890 */ /* 0x000fe2000fffe0ff */
[----:B------:R-:W1:Y:S01]  /*7270*/  F2I.FTZ.U32.TRUNC.NTZ R11, R10 ;  /* 0x0000000a000b7305 */ /* 0x000e62000021f000 */
[----:B------:R-:W-:Y:S02]  /*7280*/  UISETP.GE.U32.AND UP2, UPT, UR4, UR6, UPT ;  /* 0x000000060400728c */ /* 0x000fe4000bf46070 */
[----:B------:R-:W-:Y:S02]  /*7290*/  ULOP3.LUT UR4, UR20, UR54, URZ, 0x3c, !UPT ;  /* 0x0000003614047292 */ /* 0x000fe4000f8e3cff */
[----:B------:R-:W-:Y:S02]  /*72a0*/  UISETP.NE.AND UP0, UPT, UR54, URZ, UPT ;  /* 0x000000ff3600728c */ /* 0x000fe4000bf05270 */
[----:B------:R-:W-:Y:S05]  /*72b0*/  UISETP.GE.AND UP1, UPT, UR4, URZ, UPT ;  /* 0x000000ff0400728c */ /* 0x000fea000bf26270 */
[----:B------:R-:W-:Y:S01]  /*72c0*/  @UP2 UIADD3 UR43, UPT, UPT, UR43, 0x1, URZ ;  /* 0x000000012b2b2890 */ /* 0x000fe2000fffe0ff */
[--C-:B-1----:R-:W-:Y:S02]  /*72d0*/  IMAD.MOV R8, RZ, RZ, -R11.reuse ;  /* 0x000000ffff087224 */ /* 0x102fe400078e0a0b */
[----:B------:R-:W-:Y:S03]  /*72e0*/  IMAD.MOV.U32 R10, RZ, RZ, RZ ;  /* 0x000000ffff0a7224 */ /* 0x000fe600078e00ff */
[----:B------:R-:W-:Y:S01]  /*72f0*/  @!UP1 UIADD3 UR43, UPT, UPT, -UR43, URZ, URZ ;  /* 0x000000ff2b2b9290 */ /* 0x000fe2000fffe1ff */
[----:B------:R-:W-:Y:S01]  /*7300*/  IMAD R3, R8, R9, RZ ;  /* 0x0000000908037224 */ /* 0x000fe200078e02ff */
[----:B------:R-:W-:Y:S02]  /*7310*/  UISETP.NE.AND UP1, UPT, UR38, 0x1, UPT ;  /* 0x000000012600788c */ /* 0x000fe4000bf25270 */
[----:B------:R-:W-:Y:S01]  /*7320*/  @!UP0 ULOP3.LUT UR43, URZ, UR54, URZ, 0x33, !UPT ;  /* 0x00000036ff2b8292 */ /* 0x000fe2000f8e33ff */
[----:B------:R-:W-:Y:S05]  /*7330*/  IMAD.HI.U32 R11, R11, R3, R10 ;  /* 0x000000030b0b7227 */ /* 0x000fea00078e000a */
[----:B------:R-:W-:Y:S03]  /*7340*/  MOV R0, UR43 ;  /* 0x0000002b00007c02 */ /* 0x000fe60008000f00 */
[----:B------:R-:W1:Y:S01]  /*7350*/  @!UP1 LDCU.128 UR12, c[0x0][0xb10] ;  /* 0x00016200ff0c97ac */ /* 0x000e620008000c00 */
[----:B------:R-:W-:Y:S05]  /*7360*/  IABS R0, R0 ;  /* 0x0000000000007213 */ /* 0x000fea0000000000 */
[----:B------:R-:W-:Y:S01]  /*7370*/  IMAD.HI.U32 R11, R11, R0, RZ ;  /* 0x000000000b0b7227 */ /* 0x000fe200078e00ff */
[----:B------:R-:W2:Y:S03]  /*7380*/  @!UP1 LDCU UR10, c[0x0][0xb20] ;  /* 0x00016400ff0a97ac */ /* 0x000ea60008000800 */
[----:B------:R-:W-:Y:S01]  /*7390*/  IMAD.MOV R3, RZ, RZ, -R11 ;  /* 0x000000ffff037224 */ /* 0x000fe200078e0a0b */
[----:B------:R-:W3:Y:S03]  /*73a0*/  @!UP1 LDCU UR5, c[0x0][0xb0c] ;  /* 0x00016180ff0597ac */ /* 0x000ee60008000800 */
[C---:B------:R-:W-:Y:S01]  /*73b0*/  IMAD R0, R9.reuse, R3, R0 ;  /* 0x0000000309007224 */ /* 0x040fe200078e0200 */
[----:B-1----:R-:W-:Y:S04]  /*73c0*/  UIMAD.WIDE.U32 UR6, UR36, UR15, URZ ;  /* 0x0000000f240672a5 */ /* 0x002fe8000f8e00ff */
[----:B------:R-:W-:Y:S01]  /*73d0*/  ISETP.GT.U32.AND P1, PT, R9, R0, PT ;  /* 0x000000000900720c */ /* 0x000fe20003f24070 */
[----:B------:R-:W-:Y:S02]  /*73e0*/  UIMAD.WIDE.U32 UR8, UR37, UR12, URZ ;  /* 0x0000000c250872a5 */ /* 0x000fe4000f8e00ff */
[----:B------:R-:W-:Y:S02]  /*73f0*/  @!UP1 UISETP.NE.AND UP0, UPT, UR14, 0x1, UPT ;  /* 0x000000010e00988c */ /* 0x000fe4000bf05270 */
[----:B------:R-:W-:Y:S01]  /*7400*/  ULOP3.LUT UR8, UR43, UR11, URZ, 0x3c, !UPT ;  /* 0x0000000b2b087292 */ /* 0x000fe2000f8e3cff */
[----:B------:R-:W-:Y:S02]  /*7410*/  @!UP1 UMOV UR6, UR7 ;  /* 0x0000000700069c82 */ /* 0x000fe40008000000 */
[----:B------:R-:W-:Y:S01]  /*7420*/  @!UP1 UMOV UR4, UR9 ;  /* 0x0000000900049c82 */ /* 0x000fe20008000000 */
[----:B--2---:R-:W-:Y:S02]  /*7430*/  @!UP1 USHF.R.U32.HI UR6, URZ, UR10, UR6 ;  /* 0x0000000aff069299 */ /* 0x004fe40008011606 */
[----:B---3--:R-:W-:Y:S02]  /*7440*/  @!UP1 UISETP.NE.AND UP2, UPT, UR5, 0x1, UPT ;  /* 0x000000010500988c */ /* 0x008fe4000bf45270 */
[----:B------:R-:W-:Y:S01]  /*7450*/  @!UP1 USHF.R.U32.HI UR4, URZ, UR13, UR4 ;  /* 0x0000000dff049299 */ /* 0x000fe20008011604 */
[----:B------:R-:W-:Y:S01]  /*7460*/  @!P1 IMAD.IADD R0, R0, 0x1, -R9 ;  /* 0x0000000100009824 */ /* 0x000fe200078e0a09 */
[----:B------:R-:W-:Y:S01]  /*7470*/  @!UP1 USEL UR6, UR36, UR6, !UP0 ;  /* 0x0000000624069287 */ /* 0x000fe2000c000000 */
[----:B------:R-:W-:Y:S01]  /*7480*/  @!P1 IADD3 R11, PT, PT, R11, 0x1, RZ ;  /* 0x000000010b0b9810 */ /* 0x000fe20007ffe0ff */
[----:B------:R-:W-:Y:S02]  /*7490*/  @!UP1 USEL UR7, UR37, UR4, !UP2 ;  /* 0x0000000425079287 */ /* 0x000fe4000d000000 */
[----:B------:R-:W-:Y:S01]  /*74a0*/  UISETP.GE.AND UP0, UPT, UR8, URZ, UPT ;  /* 0x000000ff0800728c */ /* 0x000fe2000bf06270 */
[----:B------:R-:W-:Y:S01]  /*74b0*/  ISETP.GE.U32.AND P2, PT, R0, R9, PT ;  /* 0x000000090000720c */ /* 0x000fe20003f46070 */
[----:B------:R-:W-:Y:S02]  /*74c0*/  UISETP.NE.AND UP2, UPT, UR11, URZ, UPT ;  /* 0x000000ff0b00728c */ /* 0x000fe4000bf45270 */
[----:B------:R-:W-:Y:S02]  /*74d0*/  @!UP1 UIADD3 UR4, UPT, UPT, -UR7, UR6, URZ ;  /* 0x0000000607049290 */ /* 0x000fe4000fffe1ff */
[----:B------:R-:W-:Y:S02]  /*74e0*/  @!UP1 UIADD3 UR6, UPT, UPT, UR7, -UR6, URZ ;  /* 0x8000000607069290 */ /* 0x000fe4000fffe0ff */
[----:B------:R-:W-:Y:S02]  /*74f0*/  @!UP1 UIMAD UR37, UR4, UR5, UR37 ;  /* 0x00000005042592a4 */ /* 0x000fe4000f8e0225 */
[----:B------:R-:W-:Y:S02]  /*7500*/  UIADD3 UR4, UPT, UPT, -UR43, URZ, URZ ;  /* 0x000000ff2b047290 */ /* 0x000fe4000fffe1ff */
[----:B------:R-:W-:Y:S02]  /*7510*/  @!UP1 UIMAD UR36, UR6, UR14, UR36 ;  /* 0x0000000e062492a4 */ /* 0x000fe4000f8e0224 */
[----:B------:R-:W-:Y:S01]  /*7520*/  UIMAD UR5, UR54, UR4, UR20 ;  /* 0x00000004360572a4 */ /* 0x000fe2000f8e0214 */
[----:B------:R-:W-:Y:S03]  /*7530*/  @P2 VIADD R11, R11, 0x1 ;  /* 0x000000010b0b2836 */ /* 0x000fe60000000000 */
[----:B------:R-:W-:Y:S02]  /*7540*/  USHF.L.U32 UR53, UR5, 0x7, URZ ;  /* 0x0000000705357899 */ /* 0x000fe400080006ff */
[----:B------:R-:W-:Y:S11]  /*7550*/  R2UR UR44, R11 ;  /* 0x000000000b2c72ca */ /* 0x000ff600000e0000 */
[----:B------:R-:W-:Y:S02]  /*7560*/  @!UPT UIADD3 URZ, UPT, UPT, URZ, URZ, URZ ;  /* 0x000000fffffff290 */ /* 0x000fe4000fffe0ff */
[----:B------:R-:W-:Y:S02]  /*7570*/  @!UP0 UIADD3 UR44, UPT, UPT, -UR44, URZ, URZ ;  /* 0x000000ff2c2c8290 */ /* 0x000fe4000fffe1ff */
[----:B------:R-:W-:Y:S04]  /*7580*/  @!UP2 ULOP3.LUT UR44, URZ, UR11, URZ, 0x33, !UPT ;  /* 0x0000000bff2ca292 */ /* 0x000fe8000f8e33ff */
[----:B------:R-:W-:Y:S04]  /*7590*/  UIADD3 UR4, UPT, UPT, -UR44, URZ, URZ ;  /* 0x000000ff2c047290 */ /* 0x000fe8000fffe1ff */
[----:B------:R-:W-:Y:S01]  /*75a0*/  UIMAD UR43, UR11, UR4, UR43 ;  /* 0x000000040b2b72a4 */ /* 0x000fe2000f8e022b */
[----:B------:R-:W-:Y:S11]  /*75b0*/  @!P0 BRA `(.L_x_105) ;  /* 0x00000000007c8947 */ /* 0x000ff60003800000 */
[----:B------:R-:W1:Y:S01]  /*75c0*/  LDCU.64 UR8, c[0x4][0x80] ;  /* 0x01001000ff0877ac */ /* 0x000e620008000a00 */
[----:B------:R-:W-:Y:S01]  /*75d0*/  MOV R16, 0x0 ;  /* 0x0000000000107802 */ /* 0x000fe20000000f00 */
[----:B------:R-:W-:Y:S02]  /*75e0*/  HFMA2 R12, -RZ, RZ, 0, 5.9604644775390625e-08 ;  /* 0x00000001ff0c7431 */ /* 0x000fe400000001ff */
[----:B------:R-:W-:Y:S01]  /*75f0*/  IMAD.MOV.U32 R8, RZ, RZ, 0x70 ;  /* 0x00000070ff087424 */ /* 0x000fe200078e00ff */
[----:B------:R2:W3:Y:S01]  /*7600*/  LDC.64 R14, c[0x4][R16] ;  /* 0x01000000100e7b82 */ /* 0x0004e20000000a00 */
[----:B------:R-:W4:Y:S01]  /*7610*/  LDCU.64 UR6, c[0x4][0x88] ;  /* 0x01001100ff0677ac */ /* 0x000f220008000a00 */
[----:B------:R-:W-:Y:S01]  /*7620*/  IMAD.MOV.U32 R13, RZ, RZ, RZ ;  /* 0x000000ffff0d7224 */ /* 0x000fe200078e00ff */
[----:B------:R-:W2:Y:S01]  /*7630*/  LDCU.64 UR4, c[0x4][0x8] ;  /* 0x01000100ff0477ac */ /* 0x000ea20008000a00 */
[----:B-1----:R-:W-:Y:S01]  /*7640*/  MOV R5, UR9 ;  /* 0x0000000900057c02 */ /* 0x002fe20008000f00 */
[----:B------:R-:W-:Y:S01]  /*7650*/  IMAD.U32 R4, RZ, RZ, UR8 ;  /* 0x00000008ff047e24 */ /* 0x000fe2000f8e00ff */
[----:B----4-:R-:W-:Y:S01]  /*7660*/  MOV R7, UR7 ;  /* 0x0000000700077c02 */ /* 0x010fe20008000f00 */
[----:B------:R-:W-:Y:S01]  /*7670*/  IMAD.U32 R6, RZ, RZ, UR6 ;  /* 0x00000006ff067e24 */ /* 0x000fe2000f8e00ff */
[----:B--2---:R-:W-:Y:S01]  /*7680*/  MOV R11, UR5 ;  /* 0x00000005000b7c02 */ /* 0x004fe20008000f00 */
[----:B------:R-:W-:Y:S02]  /*7690*/  IMAD.U32 R10, RZ, RZ, UR4 ;  /* 0x00000004ff0a7e24 */ /* 0x000fe4000f8e00ff */
[----:B------:R-:W-:Y:S07]  /*76a0*/  LEPC R20, `(.L_x_106) ;  /* 0x000000001014794e */ /* 0x000fee0000000000 */
[----:B---3-5:R-:W-:Y:S05]  /*76b0*/  CALL.ABS.NOINC R14 ;  /* 0x000000000e007343 */ /* 0x028fea0003c00000 */
.L_x_106:
[----:B------:R-:W1:Y:S01]  /*76c0*/  LDCU.64 UR8, c[0x4][0x80] ;  /* 0x01001000ff0877ac */ /* 0x000e620008000a00 */
[----:B------:R-:W2:Y:S01]  /*76d0*/  LDC.64 R16, c[0x4][R16] ;  /* 0x0100000010107b82 */ /* 0x000ea20000000a00 */
[----:B------:R-:W-:Y:S02]  /*76e0*/  HFMA2 R12, -RZ, RZ, 0, 5.9604644775390625e-08 ;  /* 0x00000001ff0c7431 */ /* 0x000fe400000001ff */
[----:B------:R-:W-:Y:S02]  /*76f0*/  IMAD.MOV.U32 R8, RZ, RZ, 0x70 ;  /* 0x00000070ff087424 */ /* 0x000fe400078e00ff */
[----:B------:R-:W-:Y:S01]  /*7700*/  IMAD.MOV.U32 R13, RZ, RZ, RZ ;  /* 0x000000ffff0d7224 */ /* 0x000fe200078e00ff */
[----:B------:R-:W3:Y:S01]  /*7710*/  LDCU.64 UR6, c[0x4][0x88] ;  /* 0x01001100ff0677ac */ /* 0x000ee20008000a00 */
[----:B------:R-:W4:Y:S01]  /*7720*/  LDCU.64 UR4, c[0x4][0x8] ;  /* 0x01000100ff0477ac */ /* 0x000f220008000a00 */
[----:B-1----:R-:W-:Y:S02]  /*7730*/  MOV R4, UR8 ;  /* 0x0000000800047c02 */ /* 0x002fe40008000f00 */
[----:B------:R-:W-:Y:S02]  /*7740*/  MOV R5, UR9 ;  /* 0x0000000900057c02 */ /* 0x000fe40008000f00 */
[----:B---3--:R-:W-:Y:S01]  /*7750*/  MOV R7, UR7 ;  /* 0x0000000700077c02 */ /* 0x008fe20008000f00 */
[----:B------:R-:W-:Y:S01]  /*7760*/  IMAD.U32 R6, RZ, RZ, UR6 ;  /* 0x00000006ff067e24 */ /* 0x000fe2000f8e00ff */
[----:B----4-:R-:W-:Y:S01]  /*7770*/  MOV R11, UR5 ;  /* 0x00000005000b7c02 */ /* 0x010fe20008000f00 */
[----:B------:R-:W-:Y:S02]  /*7780*/  IMAD.U32 R10, RZ, RZ, UR4 ;  /* 0x00000004ff0a7e24 */ /* 0x000fe4000f8e00ff */
[----:B------:R-:W-:Y:S07]  /*7790*/  LEPC R20, `(.L_x_105) ;  /* 0x000000001014794e */ /* 0x000fee0000000000 */
[----:B--2---:R-:W-:Y:S05]  /*77a0*/  CALL.ABS.NOINC R16 ;  /* 0x0000000010007343 */ /* 0x004fea0003c00000 */
.L_x_105:
[----:B------:R-:W-:Y:S05]  /*77b0*/  BSYNC.RECONVERGENT B6 ;  /* 0x0000000000067941 */ /* 0x000fea0003800200 */
.L_x_104:
[----:B------:R-:W-:Y:S02]  /*77c0*/  R2UR UR6, R76 ;  /* 0x000000004c0672ca */ /* 0x000fe400000e0000 */
[----:B------:R-:W-:Y:S02]  /*77d0*/  R2UR UR5, R71 ;  /* 0x00000000470572ca */ /* 0x000fe400000e0000 */
[----:B------:R-:W-:Y:S02]  /*77e0*/  R2UR UR4, R70 ;  /* 0x00000000460472ca */ /* 0x000fe400000e0000 */
[----:B------:R-:W-:Y:S02]  /*77f0*/  ISETP.NE.U32.AND P4, PT, R60, RZ, PT ;  /* 0x000000ff3c00720c */ /* 0x000fe40003f85070 */
[----:B------:R-:W-:Y:S02]  /*7800*/  ISETP.NE.U32.AND P2, PT, RZ, UR58, PT ;  /* 0x0000003aff007c0c */ /* 0x000fe4000bf45070 */
[----:B------:R-:W-:Y:S02]  /*7810*/  ISETP.NE.AND.EX P4, PT, R61, RZ, PT, P4 ;  /* 0x000000ff3d00720c */ /* 0x000fe40003f85340 */
[----:B------:R-:W-:Y:S01]  /*7820*/  ISETP.NE.AND.EX P2, PT, RZ, UR59, PT, P2 ;  /* 0x0000003bff007c0c */ /* 0x000fe2000bf45320 */
[----:B------:R-:W-:Y:S02]  /*7830*/  UISETP.NE.AND UP2, UPT, UR6, URZ, UPT ;  /* 0x000000ff0600728c */ /* 0x000fe4000bf45270 */
[----:B------:R-:W-:Y:S04]  /*7840*/  UISETP.NE.U32.AND UP0, UPT, UR5, URZ, UPT ;  /* 0x000000ff0500728c */ /* 0x000fe8000bf05070 */
[----:B------:R-:W-:Y:S01]  /*7850*/  UISETP.NE.AND.EX UP1, UPT, UR4, URZ, UPT, UP0 ;  /* 0x000000ff0400728c */ /* 0x000fe2000bf25300 */
[----:B------:R-:W-:Y:S01]  /*7860*/  PLOP3.LUT P1, PT, PT, PT, UP2, 0x80, 0x8 ;  /* 0x000000000008781c */ /* 0x000fe20003f2f028 */
[----:B------:R-:W-:Y:S03]  /*7870*/  UPLOP3.LUT UP0, UPT, UPT, UPT, UPT, 0x40, 0x4 ;  /* 0x000000000004789c */ /* 0x000fe60003f0e870 */
[----:B------:R-:W-:Y:S06]  /*7880*/  @UP2 UPLOP3.LUT UP0, UPT, UPT, UPT, UP1, 0x80, 0x8 ;  /* 0x000000000008289c */ /* 0x000fec0003f0f010 */
[----:B------:R-:W-:Y:S01]  /*7890*/  PLOP3.LUT P0, PT, PT, PT, UP0, 0x80, 0x8 ;  /* 0x000000000008781c */ /* 0x000fe20003f0f008 */
[----:B------:R-:W-:Y:S01]  /*78a0*/  @!UPT UIADD3 URZ, UPT, UPT, URZ, URZ, URZ ;  /* 0x000000fffffff290 */ /* 0x000fe2000fffe0ff */
[----:B------:R-:W-:Y:S11]  /*78b0*/  BRA.U !UP1, `(.L_x_107) ;  /* 0x0000000109407547 */ /* 0x000ff6000b800000 */
[----:B------:R-:W-:Y:S01]  /*78c0*/  UISETP.NE.U32.AND UP0, UPT, UR58, URZ, UPT ;  /* 0x000000ff3a00728c */ /* 0x000fe2000bf05070 */
[----:B------:R-:W-:Y:S01]  /*78d0*/  R2UR UR6, R71 ;  /* 0x00000000470672ca */ /* 0x000fe200000e0000 */
[----:B------:R-:W1:Y:S01]  /*78e0*/  LDCU.64 UR8, c[0x0][0x358] ;  /* 0x00006b00ff0877ac */ /* 0x000e620008000a00 */
[----:B------:R-:W-:Y:S02]  /*78f0*/  HFMA2 R68, -RZ, RZ, 0, 5.9604644775390625e-08 ;  /* 0x00000001ff447431 */ /* 0x000fe400000001ff */
[----:B------:R-:W-:Y:S01]  /*7900*/  IMAD.MOV.U32 R0, RZ, RZ, 0x1 ;  /* 0x00000001ff007424 */ /* 0x000fe200078e00ff */
[----:B------:R-:W-:Y:S06]  /*7910*/  UISETP.NE.AND.EX UP0, UPT, UR59, URZ, UPT, UP0 ;  /* 0x000000ff3b00728c */ /* 0x000fec000bf05300 */
[----:B------:R-:W-:Y:S05]  /*7920*/  PLOP3.LUT P3, PT, PT, PT, UP0, 0x80, 0x8 ;  /* 0x000000000008781c */ /* 0x000fea0003f6f008 */
[----:B------:R-:W2:Y:S01]  /*7930*/  @UP0 LDCU.64 UR4, c[0x0][0x888] ;  /* 0x00011100ff0407ac */ /* 0x000ea20008000a00 */
[----:B------:R-:W-:Y:S07]  /*7940*/  @UP0 UIMAD UR6, UR50, UR6, URZ ;  /* 0x00000006320602a4 */ /* 0x000fee000f8e02ff */
[----:B------:R-:W-:Y:S01]  /*7950*/  @!P3 PRMT R68, R0, 0x7610, R68 ;  /* 0x000076100044b816 */ /* 0x000fe20000000044 */
[----:B--2---:R-:W-:Y:S06]  /*7960*/  @UP0 UIMAD.WIDE UR4, UR6, 0x4, UR4 ;  /* 0x00000004060408a5 */ /* 0x004fec000f8e0204 */
[----:B------:R-:W-:Y:S02]  /*7970*/  IMAD.U32 R4, RZ, RZ, UR4 ;  /* 0x00000004ff047e24 */ /* 0x000fe4000f8e00ff */
[----:B------:R-:W-:Y:S03]  /*7980*/  IMAD.U32 R5, RZ, RZ, UR5 ;  /* 0x00000005ff057e24 */ /* 0x000fe6000f8e00ff */
[----:B------:R-:W2:Y:S02]  /*7990*/  @!UP0 LDCU UR4, c[0x0][0x880] ;  /* 0x00011000ff0487ac */ /* 0x000ea40008000800 */
[----:B-1---5:R1:W5:Y:S02]  /*79a0*/  @P3 LDG.E R27, desc[UR8][R4.64] ;  /* 0x00000008041b3981 */ /* 0x022364000c1e1900 */
[----:B-12---:R-:W-:Y:S02]  /*79b0*/  @!P3 MOV R27, UR4 ;  /* 0x00000004001bbc02 */ /* 0x006fe40008000f00 */
.L_x_107:
[----:B------:R-:W-:Y:S05]  /*79c0*/  @!P4 BRA `(.L_x_108) ;  /* 0x000000000024c947 */ /* 0x000fea0003800000 */
[----:B------:R-:W-:Y:S01]  /*79d0*/  ISETP.NE.U32.AND P3, PT, R42, RZ, PT ;  /* 0x000000ff2a00720c */ /* 0x000fe20003f65070 */
[----:B------:R-:W1:Y:S03]  /*79e0*/  LDCU.64 UR4, c[0x0][0x358] ;  /* 0x00006b00ff0477ac */ /* 0x000e660008000a00 */
[----:B------:R-:W-:Y:S11]  /*79f0*/  ISETP.NE.AND.EX P3, PT, R43, RZ, PT, P3 ;  /* 0x000000ff2b00720c */ /* 0x000ff60003f65330 */
[----:B------:R-:W-:Y:S02]  /*7a00*/  @!UPT UIADD3 URZ, UPT, UPT, URZ, URZ, URZ ;  /* 0x000000fffffff290 */ /* 0x000fe4000fffe0ff */
[----:B------:R-:W2:Y:S01]  /*7a10*/  @P3 LDC.64 R4, c[0x0][0x8a8] ;  /* 0x00022a00ff043b82 */ /* 0x000ea20000000a00 */
[----:B------:R-:W-:Y:S04]  /*7a20*/  @P3 IMAD R0, R60, UR50, RZ ;  /* 0x000000323c003c24 */ /* 0x000fe8000f8e02ff */
[----:B--2---:R-:W-:Y:S05]  /*7a30*/  @P3 IMAD.WIDE R4, R0, 0x4, R4 ;  /* 0x0000000400043825 */ /* 0x004fea00078e0204 */
[----:B-1---5:R1:W5:Y:S02]  /*7a40*/  @P3 LDG.E R24, desc[UR4][R4.64] ;  /* 0x0000000404183981 */ /* 0x022364000c1e1900 */
[----:B-1----:R-:W2:Y:S02]  /*7a50*/  @!P3 LDC R24, c[0x0][0x8a0] ;  /* 0x00022800ff18bb82 */ /* 0x002ea40000000800 */
.L_x_108:
[----:B-----5:R-:W-:Y:S01]  /*7a60*/  FSETP.NEU.AND P3, PT, R27, RZ, PT ;  /* 0x000000ff1b00720b */ /* 0x020fe20003f6d000 */
[----:B------:R-:W-:Y:S01]  /*7a70*/  BSSY B1, `(.L_x_109) ;  /* 0x0000038000017945 */ /* 0x000fe20003800000 */
[----:B------:R-:W-:Y:S01]  /*7a80*/  SEL R5, RZ, 0xffffffff, P2 ;  /* 0xffffffffff057807 */ /* 0x000fe20001000000 */
[----:B------:R-:W-:Y:S01]  /*7a90*/  IMAD.MOV.U32 R85, RZ, RZ, 0x1 ;  /* 0x00000001ff557424 */ /* 0x000fe200078e00ff */
[----:B------:R-:W-:Y:S01]  /*7aa0*/  @P1 LOP3.LUT P2, RZ, R68, 0xff, RZ, 0xc0, !PT ;  /* 0x000000ff44ff1812 */ /* 0x000fe2000784c0ff */
[----:B------:R-:W-:Y:S01]  /*7ab0*/  IMAD.IADD R25, R23, 0x1, R2 ;  /* 0x0000000117197824 */ /* 0x000fe200078e0202 */
[----:B------:R-:W-:Y:S01]  /*7ac0*/  @P1 SEL R0, RZ, 0xffffffff, P3 ;  /* 0xffffffffff001807 */ /* 0x000fe20001800000 */
[----:B------:R-:W-:Y:S01]  /*7ad0*/  IMAD R83, R66, -0x10, R78 ;  /* 0xfffffff042537824 */ /* 0x000fe200078e024e */
[----:B------:R-:W-:Y:S01]  /*7ae0*/  LEA R84, R22, UR49, 0x3 ;  /* 0x0000003116547c11 */ /* 0x000fe2000f8e18ff */
[----:B------:R-:W-:Y:S01]  /*7af0*/  IMAD.MOV.U32 R86, RZ, RZ, RZ ;  /* 0x000000ffff567224 */ /* 0x000fe200078e00ff */
[C---:B------:R-:W-:Y:S02]  /*7b00*/  @P0 SEL R0, R5.reuse, R0, !P2 ;  /* 0x0000000005000207 */ /* 0x040fe40005000000 */
[----:B------:R-:W-:Y:S02]  /*7b10*/  CS2R R46, SRZ ;  /* 0x00000000002e7805 */ /* 0x000fe4000001ff00 */
[----:B------:R-:W-:Y:S02]  /*7b20*/  SHF.L.U32 R3, R64, 0x1f, RZ ;  /* 0x0000001f40037819 */ /* 0x000fe400000006ff */
[----:B------:R-:W-:Y:S02]  /*7b30*/  CS2R R44, SRZ ;  /* 0x00000000002c7805 */ /* 0x000fe4000001ff00 */
[----:B------:R-:W-:Y:S02]  /*7b40*/  @P1 LOP3.LUT R0, R0, 0x1, RZ, 0xc0, !PT ;  /* 0x0000000100001812 */ /* 0x000fe400078ec0ff */
[----:B------:R-:W-:Y:S02]  /*7b50*/  CS2R R50, SRZ ;  /* 0x0000000000327805 */ /* 0x000fe4000001ff00 */
[----:B------:R-:W-:Y:S02]  /*7b60*/  PLOP3.LUT P2, PT, PT, PT, UP1, 0x80, 0x8 ;  /* 0x000000000008781c */ /* 0x000fe40003f4f018 */
[----:B------:R-:W-:Y:S02]  /*7b70*/  CS2R R48, SRZ ;  /* 0x0000000000307805 */ /* 0x000fe4000001ff00 */
[----:B------:R-:W-:Y:S02]  /*7b80*/  ISETP.NE.U32.OR P5, PT, R0, 0x1, !P1 ;  /* 0x000000010000780c */ /* 0x000fe40004fa5470 */
[----:B------:R-:W-:Y:S02]  /*7b90*/  CS2R R54, SRZ ;  /* 0x0000000000367805 */ /* 0x000fe4000001ff00 */
[----:B------:R-:W-:Y:S02]  /*7ba0*/  LOP3.LUT P4, R80, R68, 0xff, RZ, 0xc0, !PT ;  /* 0x000000ff44507812 */ /* 0x000fe4000788c0ff */
[----:B------:R-:W-:Y:S02]  /*7bb0*/  CS2R R52, SRZ ;  /* 0x0000000000347805 */ /* 0x000fe4000001ff00 */
[----:B------:R-:W-:Y:S02]  /*7bc0*/  SEL R0, RZ, 0xffffffff, P3 ;  /* 0xffffffffff007807 */ /* 0x000fe40001800000 */
[----:B------:R-:W-:Y:S02]  /*7bd0*/  CS2R R58, SRZ ;  /* 0x00000000003a7805 */ /* 0x000fe4000001ff00 */
[----:B------:R-:W-:Y:S02]  /*7be0*/  P2R R82, PR, RZ, 0x20 ;  /* 0x00000020ff527803 */ /* 0x000fe40000000000 */
[----:B------:R-:W-:Y:S02]  /*7bf0*/  CS2R R56, SRZ ;  /* 0x0000000000387805 */ /* 0x000fe4000001ff00 */
[----:B------:R-:W-:Y:S02]  /*7c00*/  @P2 SEL R0, R5, R0, !P4 ;  /* 0x0000000005002207 */ /* 0x000fe40006000000 */
[----:B------:R-:W-:Y:S02]  /*7c10*/  @P5 SHF.L.U32 R4, RZ, 0x1f, RZ ;  /* 0x0000001fff045819 */ /* 0x000fe400000006ff */
[----:B------:R-:W-:Y:S02]  /*7c20*/  LOP3.LUT R0, R0, 0x1, RZ, 0xc0, !PT ;  /* 0x0000000100007812 */ /* 0x000fe400078ec0ff */
[----:B------:R-:W1:Y:S02]  /*7c30*/  @P5 SYNCS.PHASECHK.TRANS64.TRYWAIT P1, [UR49+0x80], R4 ;  /* 0x00008004ff0055a7 */ /* 0x000e640008021131 */
[----:B------:R-:W-:Y:S04]  /*7c40*/  ISETP.NE.U32.AND P2, PT, R0, 0x1, PT ;  /* 0x000000010000780c */ /* 0x000fe80003f45070 */
[----:B------:R-:W-:Y:S01]  /*7c50*/  P2R R87, PR, RZ, 0x4 ;  /* 0x00000004ff577803 */ /* 0x000fe20000000000 */
[----:B------:R3:W4:Y:S01]  /*7c60*/  SYNCS.PHASECHK.TRANS64.TRYWAIT P0, [R84+URZ+0xe0], R3 ;  /* 0x0000e003540075a7 */ /* 0x00072200080011ff */
[----:B-1----:R-:W-:Y:S01]  /*7c70*/  @P5 SEL R85, RZ, 0x1, !P1 ;  /* 0x00000001ff555807 */ /* 0x002fe20004800000 */
[----:B---3--:R-:W-:Y:S06]  /*7c80*/  @!P5 BRA `(.L_x_110) ;  /* 0x000000000058d947 */ /* 0x008fec0003800000 */
[----:B------:R-:W-:Y:S01]  /*7c90*/  IMAD.MOV.U32 R47, RZ, RZ, RZ ;  /* 0x000000ffff2f7224 */ /* 0x000fe200078e00ff */
[----:B------:R-:W-:Y:S01]  /*7ca0*/  ISETP.NE.AND P1, PT, R85, RZ, PT ;  /* 0x000000ff5500720c */ /* 0x000fe20003f25270 */
[----:B------:R-:W-:Y:S01]  /*7cb0*/  BSSY B0, `(.L_x_111) ;  /* 0x000000c000007945 */ /* 0x000fe20003800000 */
[----:B------:R-:W-:Y:S02]  /*7cc0*/  CS2R R58, SRZ ;  /* 0x00000000003a7805 */ /* 0x000fe4000001ff00 */
[----:B------:R-:W-:Y:S02]  /*7cd0*/  CS2R R56, SRZ ;  /* 0x0000000000387805 */ /* 0x000fe4000001ff00 */
[----:B------:R-:W-:Y:S02]  /*7ce0*/  CS2R R54, SRZ ;  /* 0x0000000000367805 */ /* 0x000fe4000001ff00 */
[----:B------:R-:W-:Y:S02]  /*7cf0*/  CS2R R52, SRZ ;  /* 0x0000000000347805 */ /* 0x000fe4000001ff00 */
[----:B------:R-:W-:Y:S02]  /*7d00*/  CS2R R50, SRZ ;  /* 0x0000000000327805 */ /* 0x000fe4000001ff00 */
[----:B------:R-:W-:Y:S02]  /*7d10*/  CS2R R48, SRZ ;  /* 0x0000000000307805 */ /* 0x000fe4000001ff00 */
[----:B------:R-:W-:Y:S01]  /*7d20*/  CS2R R44, SRZ ;  /* 0x00000000002c7805 */ /* 0x000fe2000001ff00 */
[----:B------:R-:W-:Y:S06]  /*7d30*/  @P1 BRA `(.L_x_112) ;  /* 0x00000000000c1947 */ /* 0x000fec0003800000 */
[----:B------:R-:W-:Y:S04]  /*7d40*/  SHF.L.U32 R5, RZ, 0x1f, RZ ;  /* 0x0000001fff057819 */ /* 0x000fe800000006ff */
[----:B------:R-:W1:Y:S02]  /*7d50*/  SYNCS.PHASECHK.TRANS64.TRYWAIT P1, [UR49+0x80], R5 ;  /* 0x00008005ff0075a7 */ /* 0x000e640008021131 */
[----:B-1----:R-:W-:Y:S05]  /*7d60*/  @!P1 BRA `(.L_x_113) ;  /* 0x00000058007c9947 */ /* 0x002fea0003800000 */
.L_x_112:
[----:B------:R-:W-:Y:S05]  /*7d70*/  BSYNC B0 ;  /* 0x0000000000007941 */ /* 0x000fea0003800000 */
.L_x_111:
[----:B------:R-:W-:Y:S01]  /*7d80*/  ISETP.NE.AND P1, PT, R87, RZ, PT ;  /* 0x000000ff5700720c */ /* 0x000fe20003f25270 */
[----:B------:R-:W-:Y:S11]  /*7d90*/  HFMA2 R86, -RZ, RZ, 0, 5.9604644775390625e-08 ;  /* 0x00000001ff567431 */ /* 0x000ff600000001ff */
[----:B------:R-:W-:Y:S01]  /*7da0*/  @!UPT UIADD3 URZ, UPT, UPT, URZ, URZ, URZ ;  /* 0x000000fffffff290 */ /* 0x000fe2000fffe0ff */
[----:B------:R3:W1:Y:S04]  /*7db0*/  @P1 LDS.128 R56, [R65] ;  /* 0x0000000041381984 */ /* 0x0006680000000c00 */
[----:B------:R3:W1:Y:S04]  /*7dc0*/  @P1 LDS.128 R52, [R78+0x10] ;  /* 0x000010004e341984 */ /* 0x0006680000000c00 */
[----:B------:R3:W1:Y:S04]  /*7dd0*/  @P1 LDS.128 R48, [R77+0x20] ;  /* 0x000020004d301984 */ /* 0x0006680000000c00 */
[----:B------:R3:W1:Y:S02]  /*7de0*/  @P1 LDS.128 R44, [R83+0x30] ;  /* 0x00003000532c1984 */ /* 0x0006640000000c00 */
.L_x_110:
[----:B------:R-:W-:Y:S05]  /*7df0*/  BSYNC B1 ;  /* 0x0000000000017941 */ /* 0x000fea0003800000 */
.L_x_109:
[----:B-1----:R-:W-:Y:S04]  /*7e00*/  SHF.R.U32.HI R0, RZ, 0x15, R25 ;  /* 0x00000015ff007819 */ /* 0x002fe80000011619 */
[----:B------:R-:W-:Y:S01]  /*7e10*/  LOP3.LUT P1, RZ, R0, 0x3, R69, 0x48, !PT ;  /* 0x0000000300ff7812 */ /* 0x000fe20007824845 */
[----:B------:R-:W-:Y:S01]  /*7e20*/  @!UPT UIADD3 URZ, UPT, UPT, URZ, URZ, URZ ;  /* 0x000000fffffff290 */ /* 0x000fe2000fffe0ff */
[----:B----4-:R-:W-:Y:S11]  /*7e30*/  @P0 BRA `(.L_x_114) ;  /* 0x0000000000080947 */ /* 0x010ff60003800000 */
[----:B------:R-:W1:Y:S02]  /*7e40*/  SYNCS.PHASECHK.TRANS64.TRYWAIT P0, [R84+URZ+0xe0], R3 ;  /* 0x0000e003540075a7 */ /* 0x000e6400080011ff */
[----:B-1----:R-:W-:Y:S05]  /*7e50*/  @!P0 BRA `(.L_x_115) ;  /* 0x0000005800588947 */ /* 0x002fea0003800000 */
.L_x_114:
[----:B------:R-:W-:Y:S05]  /*7e60*/  @!P1 BRA `(.L_x_116) ;  /* 0x0000000000409947 */ /* 0x000fea0003800000 */
[----:B------:R-:W4:Y:S01]  /*7e70*/  LDCU.64 UR8, c[0x4][0x70] ;  /* 0x01000e00ff0877ac */ /* 0x000f220008000a00 */
[----:B-1----:R-:W-:Y:S01]  /*7e80*/  MOV R3, 0x0 ;  /* 0x0000000000037802 */ /* 0x002fe20000000f00 */
[----:B------:R-:W-:Y:S02]  /*7e90*/  HFMA2 R12, -RZ, RZ, 0, 5.9604644775390625e-08 ;  /* 0x00000001ff0c7431 */ /* 0x000fe400000001ff */
[----:B------:R-:W-:Y:S02]  /*7ea0*/  IMAD.MOV.U32 R8, RZ, RZ, 0x192 ;  /* 0x00000192ff087424 */ /* 0x000fe400078e00ff */
[----:B------:R-:W-:Y:S01]  /*7eb0*/  IMAD.MOV.U32 R13, RZ, RZ, RZ ;  /* 0x000000ffff0d7224 */ /* 0x000fe200078e00ff */
[----:B------:R-:W1:Y:S01]  /*7ec0*/  LDCU.64 UR6, c[0x4][0x78] ;  /* 0x01000f00ff0677ac */ /* 0x000e620008000a00 */
[----:B------:R-:W2:Y:S01]  /*7ed0*/  LDC.64 R2, c[0x4][R3] ;  /* 0x0100000003027b82 */ /* 0x000ea20000000a00 */
[----:B------:R-:W5:Y:S01]  /*7ee0*/  LDCU.64 UR4, c[0x4][0x10] ;  /* 0x01000200ff0477ac */ /* 0x000f620008000a00 */
[----:B----4-:R-:W-:Y:S01]  /*7ef0*/  MOV R5, UR9 ;  /* 0x0000000900057c02 */ /* 0x010fe20008000f00 */
[----:B------:R-:W-:Y:S01]  /*7f00*/  IMAD.U32 R4, RZ, RZ, UR8 ;  /* 0x00000008ff047e24 */ /* 0x000fe2000f8e00ff */
[----:B-1----:R-:W-:Y:S01]  /*7f10*/  MOV R7, UR7 ;  /* 0x0000000700077c02 */ /* 0x002fe20008000f00 */
[----:B------:R-:W-:Y:S01]  /*7f20*/  IMAD.U32 R6, RZ, RZ, UR6 ;  /* 0x00000006ff067e24 */ /* 0x000fe2000f8e00ff */
[----:B-----5:R-:W-:Y:S01]  /*7f30*/  MOV R11, UR5 ;  /* 0x00000005000b7c02 */ /* 0x020fe20008000f00 */
[----:B------:R-:W-:Y:S02]  /*7f40*/  IMAD.U32 R10, RZ, RZ, UR4 ;  /* 0x00000004ff0a7e24 */ /* 0x000fe4000f8e00ff */
[----:B------:R-:W-:Y:S07]  /*7f50*/  LEPC R20, `(.L_x_116) ;  /* 0x000000001014794e */ /* 0x000fee0000000000 */
[----:B--23--:R-:W-:Y:S05]  /*7f60*/  CALL.ABS.NOINC R2 ;  /* 0x0000000002007343 */ /* 0x00cfea0003c00000 */
.L_x_116:
[----:B------:R-:W-:Y:S01]  /*7f70*/  LOP3.LUT R20, R56, 0xffffe000, RZ, 0xc0, !PT ;  /* 0xffffe00038147812 */ /* 0x000fe200078ec0ff */
[----:B------:R-:W-:Y:S05]  /*7f80*/  WARPSYNC.ALL ;  /* 0x0000000000007948 */ /* 0x000fea0003800000 */
[----:B------:R-:W-:Y:S01]  /*7f90*/  R2UR UR4, R25 ;  /* 0x00000000190472ca */ /* 0x000fe200000e0000 */
[----:B------:R-:W-:Y:S01]  /*7fa0*/  BSSY.RECONVERGENT B0, `(.L_x_117) ;  /* 0x0000058000007945 */ /* 0x000fe20003800200 */
[----:B------:R-:W-:Y:S02]  /*7fb0*/  LOP3.LUT R21, R57, 0xffffe000, RZ, 0xc0, !PT ;  /* 0xffffe00039157812 */ /* 0x000fe400078ec0ff */
[----:B------:R-:W-:Y:S02]  /*7fc0*/  LOP3.LUT R26, R58, 0xffffe000, RZ, 0xc0, !PT ;  /* 0xffffe0003a1a7812 */ /* 0x000fe400078ec0ff */
[----:B------:R-:W-:Y:S02]  /*7fd0*/  LOP3.LUT R33, R52, 0xffffe000, RZ, 0xc0, !PT ;  /* 0xffffe00034217812 */ /* 0x000fe400078ec0ff */
[----:B------:R-:W-:Y:S05]  /*7fe0*/  ISETP.NE.AND P0, PT, R67, RZ, PT ;  /* 0x000000ff4300720c */ /* 0x000fea0003f05270 */
[----:B------:R-:W2:Y:S02]  /*7ff0*/  LDTM.x16 R4, tmem[UR4] ;  /* 0x00000004000479ee */ /* 0x000ea40008240000 */
[C---:B--2---:R-:W-:Y:S01]  /*8000*/  FMUL R0, R24.reuse, R4 ;  /* 0x0000000418007220 */ /* 0x044fe20000400000 */
[C---:B------:R-:W-:Y:S01]  /*8010*/  FMUL R2, R24.reuse, R5 ;  /* 0x0000000518027220 */ /* 0x040fe20000400000 */
[C---:B-1----:R-:W-:Y:S01]  /*8020*/  FMUL R3, R24.reuse, R6 ;  /* 0x0000000618037220 */ /* 0x042fe20000400000 */
[----:B------:R-:W-:Y:S01]  /*8030*/  FMUL R7, R24, R7 ;  /* 0x0000000718077220 */ /* 0x000fe20000400000 */
[----:B------:R-:W-:Y:S01]  /*8040*/  FFMA R28, R27, R20, R0 ;  /* 0x000000141b1c7223 */ /* 0x000fe20000000000 */
[----:B------:R-:W-:Y:S01]  /*8050*/  LOP3.LUT R20, R59, 0xffffe000, RZ, 0xc0, !PT ;  /* 0xffffe0003b147812 */ /* 0x000fe200078ec0ff */
[C---:B------:R-:W-:Y:S01]  /*8060*/  FFMA R29, R27.reuse, R21, R2 ;  /* 0x000000151b1d7223 */ /* 0x040fe20000000002 */
[----:B------:R-:W-:Y:S01]  /*8070*/  LOP3.LUT R21, R54, 0xffffe000, RZ, 0xc0, !PT ;  /* 0xffffe00036157812 */ /* 0x000fe200078ec0ff */
[----:B------:R-:W-:Y:S01]  /*8080*/  FFMA R30, R27, R26, R3 ;  /* 0x0000001a1b1e7223 */ /* 0x000fe20000000003 */
[----:B------:R-:W-:Y:S01]  /*8090*/  LOP3.LUT R26, R53, 0xffffe000, RZ, 0xc0, !PT ;  /* 0xffffe000351a7812 */ /* 0x000fe200078ec0ff */
[----:B------:R-:W-:Y:S01]  /*80a0*/  FFMA R31, R27, R20, R7 ;  /* 0x000000141b1f7223 */ /* 0x000fe20000000007 */
[----:B------:R-:W-:Y:S01]  /*80b0*/  LOP3.LUT R20, R55, 0xffffe000, RZ, 0xc0, !PT ;  /* 0xffffe00037147812 */ /* 0x000fe200078ec0ff */
[C---:B------:R-:W-:Y:S01]  /*80c0*/  FMUL R4, R24.reuse, R8 ;  /* 0x0000000818047220 */ /* 0x040fe20000400000 */
[----:B------:R-:W-:Y:S01]  /*80d0*/  F2FP.TF32.F32.PACK_B R28, R28 ;  /* 0x0000001cff1c723e */ /* 0x000fe200024050ff */
[C---:B------:R-:W-:Y:S01]  /*80e0*/  FMUL R5, R24.reuse, R9 ;  /* 0x0000000918057220 */ /* 0x040fe20000400000 */
[----:B------:R-:W-:Y:S01]  /*80f0*/  F2FP.TF32.F32.PACK_B R29, R29 ;  /* 0x0000001dff1d723e */ /* 0x000fe200024050ff */
[C---:B------:R-:W-:Y:S01]  /*8100*/  FMUL R6, R24.reuse, R10 ;  /* 0x0000000a18067220 */ /* 0x040fe20000400000 */
[----:B------:R-:W-:Y:S01]  /*8110*/  FMUL R11, R24, R11 ;  /* 0x0000000b180b7220 */ /* 0x000fe20000400000 */
[----:B------:R-:W-:Y:S01]  /*8120*/  F2FP.TF32.F32.PACK_B R30, R30 ;  /* 0x0000001eff1e723e */ /* 0x000fe200024050ff */
[C---:B------:R-:W-:Y:S01]  /*8130*/  FFMA R4, R27.reuse, R33, R4 ;  /* 0x000000211b047223 */ /* 0x040fe20000000004 */
[----:B------:R-:W-:Y:S01]  /*8140*/  F2FP.TF32.F32.PACK_B R31, R31 ;  /* 0x0000001fff1f723e */ /* 0x000fe200024050ff */
[C---:B------:R-:W-:Y:S01]  /*8150*/  FFMA R5, R27.reuse, R26, R5 ;  /* 0x0000001a1b057223 */ /* 0x040fe20000000005 */
[C---:B------:R-:W-:Y:S01]  /*8160*/  FFMA R6, R27.reuse, R21, R6 ;  /* 0x000000151b067223 */ /* 0x040fe20000000006 */
[----:B------:R-:W-:Y:S01]  /*8170*/  FFMA R7, R27, R20, R11 ;  /* 0x000000141b077223 */ /* 0x000fe2000000000b */
[----:B------:R-:W-:Y:S01]  /*8180*/  LOP3.LUT R33, R48, 0xffffe000, RZ, 0xc0, !PT ;  /* 0xffffe00030217812 */ /* 0x000fe200078ec0ff */
[----:B------:R1:W-:Y:S01]  /*8190*/  STS.128 [R65], R28 ;  /* 0x0000001c41007388 */ /* 0x0003e20000000c00 */
[----:B------:R-:W-:Y:S01]  /*81a0*/  LOP3.LUT R26, R49, 0xffffe000, RZ, 0xc0, !PT ;  /* 0xffffe000311a7812 */ /* 0x000fe200078ec0ff */
[C---:B------:R-:W-:Y:S01]  /*81b0*/  FMUL R8, R24.reuse, R12 ;  /* 0x0000000c18087220 */ /* 0x040fe20000400000 */
[----:B------:R-:W-:Y:S01]  /*81c0*/  FMUL R9, R24, R13 ;  /* 0x0000000d18097220 */ /* 0x000fe20000400000 */
[----:B------:R-:W-:Y:S01]  /*81d0*/  LOP3.LUT R21, R50, 0xffffe000, RZ, 0xc0, !PT ;  /* 0xffffe00032157812 */ /* 0x000fe200078ec0ff */
[C---:B------:R-:W-:Y:S01]  /*81e0*/  FMUL R10, R24.reuse, R14 ;  /* 0x0000000e180a7220 */ /* 0x040fe20000400000 */
[----:B------:R-:W-:Y:S01]  /*81f0*/  LOP3.LUT R20, R51, 0xffffe000, RZ, 0xc0, !PT ;  /* 0xffffe00033147812 */ /* 0x000fe200078ec0ff */
[----:B------:R-:W-:Y:S01]  /*8200*/  FMUL R15, R24, R15 ;  /* 0x0000000f180f7220 */ /* 0x000fe20000400000 */
[----:B------:R-:W-:Y:S01]  /*8210*/  F2FP.TF32.F32.PACK_B R4, R4 ;  /* 0x00000004ff04723e */ /* 0x000fe200024050ff */
[C---:B------:R-:W-:Y:S01]  /*8220*/  FFMA R8, R27.reuse, R33, R8 ;  /* 0x000000211b087223 */ /* 0x040fe20000000008 */
[----:B------:R-:W-:Y:S01]  /*8230*/  F2FP.TF32.F32.PACK_B R5, R5 ;  /* 0x00000005ff05723e */ /* 0x000fe200024050ff */
[C---:B------:R-:W-:Y:S01]  /*8240*/  FFMA R9, R27.reuse, R26, R9 ;  /* 0x0000001a1b097223 */ /* 0x040fe20000000009 */
[----:B------:R-:W-:Y:S01]  /*8250*/  F2FP.TF32.F32.PACK_B R6, R6 ;  /* 0x00000006ff06723e */ /* 0x000fe200024050ff */
[C---:B------:R-:W-:Y:S01]  /*8260*/  FFMA R10, R27.reuse, R21, R10 ;  /* 0x000000151b0a7223 */ /* 0x040fe2000000000a */
[----:B------:R-:W-:Y:S01]  /*8270*/  F2FP.TF32.F32.PACK_B R7, R7 ;  /* 0x00000007ff07723e */ /* 0x000fe200024050ff */
[----:B------:R-:W-:Y:S01]  /*8280*/  FFMA R11, R27, R20, R15 ;  /* 0x000000141b0b7223 */ /* 0x000fe2000000000f */
[----:B------:R-:W-:Y:S01]  /*8290*/  LOP3.LUT R33, R44, 0xffffe000, RZ, 0xc0, !PT ;  /* 0xffffe0002c217812 */ /* 0x000fe200078ec0ff */
[C---:B------:R-:W-:Y:S01]  /*82a0*/  FMUL R12, R24.reuse, R16 ;  /* 0x00000010180c7220 */ /* 0x040fe20000400000 */
[----:B------:R-:W-:Y:S01]  /*82b0*/  LOP3.LUT R26, R45, 0xffffe000, RZ, 0xc0, !PT ;  /* 0xffffe0002d1a7812 */ /* 0x000fe200078ec0ff */
[----:B------:R1:W-:Y:S01]  /*82c0*/  STS.128 [R78+0x10], R4 ;  /* 0x000010044e007388 */ /* 0x0003e20000000c00 */
        /* <DEDUP_REMOVED lines=13> */
[----:B------:R-:W-:Y:S02]  /*83a0*/  F2FP.TF32.F32.PACK_B R12, R12 ;  /* 0x0000000cff0c723e */ /* 0x000fe400024050ff */
[----:B------:R-:W-:Y:S01]  /*83b0*/  F2FP.TF32.F32.PACK_B R13, R13 ;  /* 0x0000000dff0d723e */ /* 0x000fe200024050ff */
[----:B------:R1:W-:Y:S01]  /*83c0*/  STS.128 [R77+0x20], R8 ;  /* 0x000020084d007388 */ /* 0x0003e20000000c00 */
[----:B------:R-:W-:Y:S02]  /*83d0*/  F2FP.TF32.F32.PACK_B R14, R14 ;  /* 0x0000000eff0e723e */ /* 0x000fe400024050ff */
[----:B------:R-:W-:Y:S05]  /*83e0*/  F2FP.TF32.F32.PACK_B R15, R15 ;  /* 0x0000000fff0f723e */ /* 0x000fea00024050ff */
[----:B------:R1:W-:Y:S01]  /*83f0*/  STS.128 [R83+0x30], R12 ;  /* 0x0000300c53007388 */ /* 0x0003e20000000c00 */
[----:B------:R-:W-:Y:S01]  /*8400*/  @!PT LDS RZ, [RZ] ;  /* 0x00000000fffff984 */ /* 0x000fe20000000800 */
[----:B------:R-:W-:Y:S01]  /*8410*/  @!PT LDS RZ, [RZ] ;  /* 0x00000000fffff984 */ /* 0x000fe20000000800 */
[----:B------:R-:W-:Y:S01]  /*8420*/  @!PT LDS RZ, [RZ] ;  /* 0x00000000fffff984 */ /* 0x000fe20000000800 */
[----:B------:R-:W-:Y:S01]  /*8430*/  @!PT LDS RZ, [RZ] ;  /* 0x00000000fffff984 */ /* 0x000fe20000000800 */
[----:B------:R2:W-:Y:S07]  /*8440*/  MEMBAR.ALL.CTA ;  /* 0x0000000000007992 */ /* 0x0005ee0000008000 */
[----:B--2---:R-:W2:Y:S02]  /*8450*/  FENCE.VIEW.ASYNC.S ;  /* 0x00000000000073c6 */ /* 0x004ea40000000000 */
[----:B--2---:R-:W-:Y:S06]  /*8460*/  BAR.SYNC.DEFER_BLOCKING 0x1, 0x80 ;  /* 0x0042000000007b1d */ /* 0x004fec0000010000 */
[----:B------:R-:W-:Y:S05]  /*8470*/  @P0 BRA `(.L_x_118) ;  /* 0x0000000000280947 */ /* 0x000fea0003800000 */
[----:B------:R-:W-:Y:S01]  /*8480*/  UIADD3 UR4, UPT, UPT, UR49, 0x200, URZ ;  /* 0x0000020031047890 */ /* 0x000fe2000fffe0ff */
[----:B------:R-:W-:Y:S05]  /*8490*/  UMOV UR41, UR53 ;  /* 0x0000003500297c82 */ /* 0x000fea0008000000 */
[----:B------:R-:W-:Y:S01]  /*84a0*/  MOV R62, UR4 ;  /* 0x00000004003e7c02 */ /* 0x000fe20008000f00 */
[----:B------:R-:W-:Y:S03]  /*84b0*/  UIADD3 UR4, UP0, UPT, UR56, 0x680, URZ ;  /* 0x0000068038047890 */ /* 0x000fe6000ff1e0ff */
[----:B------:R-:W-:Y:S01]  /*84c0*/  R2UR UR40, R62 ;  /* 0x000000003e2872ca */ /* 0x000fe200000e0000 */
[----:B------:R-:W-:Y:S11]  /*84d0*/  UIADD3.X UR5, UPT, UPT, URZ, UR57, URZ, UP0, !UPT ;  /* 0x00000039ff057290 */ /* 0x000ff600087fe4ff */
[----:B------:R-:W-:Y:S01]  /*84e0*/  @!UPT UIADD3 URZ, UPT, UPT, URZ, URZ, URZ ;  /* 0x000000fffffff290 */ /* 0x000fe2000fffe0ff */
[----:B------:R2:W-:Y:S01]  /*84f0*/  UTMASTG.4D [UR40], [UR4] ;  /* 0x00000028040073b5 */ /* 0x0005e20008018000 */
[----:B------:R0:W-:Y:S01]  /*8500*/  UTMACMDFLUSH ;  /* 0x00000000000079b7 */ /* 0x0001e20000000000 */
[----:B--2---:R-:W-:Y:S04]  /*8510*/  DEPBAR.LE SB0, 0x1 ;  /* 0x000080400000791a */ /* 0x004fe80000000000 */
.L_x_118:
[----:B------:R-:W-:Y:S05]  /*8520*/  BSYNC.RECONVERGENT B0 ;  /* 0x0000000000007941 */ /* 0x000fea0003800200 */
.L_x_117:
[----:B------:R-:W-:Y:S01]  /*8530*/  BAR.SYNC.DEFER_BLOCKING 0x1, 0x80 ;  /* 0x0042000000007b1d */ /* 0x000fe20000010000 */
[----:B------:R-:W-:Y:S01]  /*8540*/  ISETP.NE.AND P1, PT, R82, RZ, PT ;  /* 0x000000ff5200720c */ /* 0x000fe20003f25270 */
[----:B------:R-:W-:Y:S01]  /*8550*/  UISETP.NE.AND UP0, UPT, UR55, URZ, UPT ;  /* 0x000000ff3700728c */ /* 0x000fe2000bf05270 */
[----:B------:R-:W-:Y:S11]  /*8560*/  LEA R3, R86, UR49, 0x3 ;  /* 0x0000003156037c11 */ /* 0x000ff6000f8e18ff */
[----:B-1----:R-:W-:Y:S01]  /*8570*/  @P1 SHF.L.U32 R4, RZ, 0x1f, RZ ;  /* 0x0000001fff041819 */ /* 0x002fe200000006ff */
[----:B------:R-:W-:Y:S06]  /*8580*/  BRA.U !UP0, `(.L_x_119) ;  /* 0x0000000108247547 */ /* 0x000fec000b800000 */
[----:B------:R-:W1:Y:S01]  /*8590*/  S2R R0, SR_CgaCtaId ;  /* 0x0000000000007919 */ /* 0x000e620000008800 */
[----:B------:R-:W-:Y:S01]  /*85a0*/  IMAD.U32 R2, RZ, RZ, UR52 ;  /* 0x00000034ff027e24 */ /* 0x000fe2000f8e00ff */
[----:B------:R-:W-:Y:S04]  /*85b0*/  UIADD3 UR4, UPT, UPT, UR52, 0x1, URZ ;  /* 0x0000000134047890 */ /* 0x000fe8000fffe0ff */
[----:B------:R-:W-:Y:S01]  /*85c0*/  @P1 LEA R2, R2, UR49, 0x3 ;  /* 0x0000003102021c11 */ /* 0x000fe2000f8e18ff */
[----:B------:R-:W-:Y:S04]  /*85d0*/  UISETP.NE.AND UP0, UPT, UR4, 0x4, UPT ;  /* 0x000000040400788c */ /* 0x000fe8000bf05270 */
[----:B------:R-:W-:Y:S01]  /*85e0*/  @P1 VIADD R5, R2, 0xa0 ;  /* 0x000000a002051836 */ /* 0x000fe20000000000 */
[----:B------:R-:W-:Y:S04]  /*85f0*/  USEL UR52, UR4, URZ, UP0 ;  /* 0x000000ff04347287 */ /* 0x000fe80008000000 */
[----:B-1----:R-:W-:Y:S04]  /*8600*/  @P1 PRMT R0, R0, 0x654, R5 ;  /* 0x0000065400001816 */ /* 0x002fe80000000005 */
[----:B------:R1:W-:Y:S04]  /*8610*/  @P1 SYNCS.ARRIVE.TRANS64.RED.A1T0 RZ, [R0+URZ], RZ ;  /* 0x000000ff00ff19a7 */ /* 0x0003e800081004ff */
.L_x_119:
[----:B------:R-:W2:Y:S01]  /*8620*/  @P1 SYNCS.PHASECHK.TRANS64.TRYWAIT P0, [R3+URZ+0x80], R4 ;  /* 0x00008004030015a7 */ /* 0x000ea200080011ff */
[----:B------:R-:W-:Y:S01]  /*8630*/  BSSY B1, `(.L_x_120) ;  /* 0x0000016000017945 */ /* 0x000fe20003800000 */
[----:B--2---:R-:W-:Y:S03]  /*8640*/  @P1 SEL R85, RZ, 0x1, !P0 ;  /* 0x00000001ff551807 */ /* 0x004fe60004000000 */
[----:B------:R-:W-:Y:S05]  /*8650*/  @!P1 BRA `(.L_x_121) ;  /* 0x00000000004c9947 */ /* 0x000fea0003800000 */
[----:B------:R-:W-:Y:S01]  /*8660*/  ISETP.NE.AND P0, PT, R85, RZ, PT ;  /* 0x000000ff5500720c */ /* 0x000fe20003f05270 */
[----:B------:R-:W-:Y:S01]  /*8670*/  BSSY B0, `(.L_x_122) ;  /* 0x000000b000007945 */ /* 0x000fe20003800000 */
[----:B------:R-:W-:Y:S11]  /*8680*/  ISETP.NE.AND P1, PT, R87, RZ, PT ;  /* 0x000000ff5700720c */ /* 0x000ff60003f25270 */
[----:B------:R-:W-:Y:S02]  /*8690*/  @!UPT UIADD3 URZ, UPT, UPT, URZ, URZ, URZ ;  /* 0x000000fffffff290 */ /* 0x000fe4000fffe0ff */
[C---:B------:R-:W-:Y:S01]  /*86a0*/  @P1 IMAD R6, R86.reuse, 0x2000, R65 ;  /* 0x0000200056061824 */ /* 0x040fe200078e0241 */
[C---:B------:R-:W-:Y:S01]  /*86b0*/  @P1 LEA R4, R86.reuse, R77, 0xd ;  /* 0x0000004d56041211 */ /* 0x040fe200078e68ff */
[C---:B------:R-:W-:Y:S02]  /*86c0*/  @P1 IMAD R5, R86.reuse, 0x2000, R78 ;  /* 0x0000200056051824 */ /* 0x040fe400078e024e */
[----:B------:R-:W-:Y:S01]  /*86d0*/  @P1 IMAD R2, R86, 0x2000, R83 ;  /* 0x0000200056021824 */ /* 0x000fe200078e0253 */
[----:B------:R-:W-:Y:S06]  /*86e0*/  @P0 BRA `(.L_x_123) ;  /* 0x00000000000c0947 */ /* 0x000fec0003800000 */
[----:B-1----:R-:W-:Y:S04]  /*86f0*/  SHF.L.U32 R0, RZ, 0x1f, RZ ;  /* 0x0000001fff007819 */ /* 0x002fe800000006ff */
[----:B------:R-:W1:Y:S02]  /*8700*/  SYNCS.PHASECHK.TRANS64.TRYWAIT P0, [R3+URZ+0x80], R0 ;  /* 0x00008000030075a7 */ /* 0x000e6400080011ff */
[----:B-1----:R-:W-:Y:S05]  /*8710*/  @!P0 BRA `(.L_x_124) ;  /* 0x00000050003c8947 */ /* 0x002fea0003800000 */
.L_x_123:
[----:B------:R-:W-:Y:S05]  /*8720*/  BSYNC B0 ;  /* 0x0000000000007941 */ /* 0x000fea0003800000 */
.L_x_122:
[----:B------:R-:W-:Y:S02]  /*8730*/  ISETP.NE.AND P0, PT, R87, RZ, PT ;  /* 0x000000ff5700720c */ /* 0x000fe40003f05270 */
[----:B------:R-:W-:Y:S11]  /*8740*/  IADD3 R86, PT, PT, R86, 0x1, RZ ;  /* 0x0000000156567810 */ /* 0x000ff60007ffe0ff */
[----:B------:R2:W4:Y:S04]  /*8750*/  @P0 LDS.128 R56, [R6] ;  /* 0x0000000006380984 */ /* 0x0005280000000c00 */
[----:B------:R2:W1:Y:S04]  /*8760*/  @P0 LDS.128 R52, [R5+0x10] ;  /* 0x0000100005340984 */ /* 0x0004680000000c00 */
[----:B------:R2:W1:Y:S04]  /*8770*/  @P0 LDS.128 R48, [R4+0x20] ;  /* 0x0000200004300984 */ /* 0x0004680000000c00 */
[----:B------:R2:W1:Y:S02]  /*8780*/  @P0 LDS.128 R44, [R2+0x30] ;  /* 0x00003000022c0984 */ /* 0x0004640000000c00 */
.L_x_121:
[----:B------:R-:W-:Y:S05]  /*8790*/  BSYNC B1 ;  /* 0x0000000000017941 */ /* 0x000fea0003800000 */
.L_x_120:
[----:B-1----:R-:W-:Y:S05]  /*87a0*/  VIADD R0, R25, 0x10 ;  /* 0x0000001019007836 */ /* 0x002fea0000000000 */
[----:B------:R-:W-:Y:S04]  /*87b0*/  SHF.R.U32.HI R0, RZ, 0x15, R0 ;  /* 0x00000015ff007819 */ /* 0x000fe80000011600 */
[----:B------:R-:W-:Y:S11]  /*87c0*/  LOP3.LUT P0, RZ, R0, 0x3, R69, 0x48, !PT ;  /* 0x0000000300ff7812 */ /* 0x000ff60007804845 */
[----:B------:R-:W-:Y:S02]  /*87d0*/  @!UPT UIADD3 URZ, UPT, UPT, URZ, URZ, URZ ;  /* 0x000000fffffff290 */ /* 0x000fe4000fffe0ff */
[----:B------:R-:W-:Y:S05]  /*87e0*/  @!P0 BRA `(.L_x_125) ;  /* 0x0000000000408947 */ /* 0x000fea0003800000 */
[----:B------:R-:W1:Y:S01]  /*87f0*/  LDCU.64 UR8, c[0x4][0x70] ;  /* 0x01000e00ff0877ac */ /* 0x000e620008000a00 */
[----:B------:R-:W-:Y:S01]  /*8800*/  MOV R3, 0x0 ;  /* 0x0000000000037802 */ /* 0x000fe20000000f00 */
[----:B------:R-:W-:Y:S02]  /*8810*/  HFMA2 R12, -RZ, RZ, 0, 5.9604644775390625e-08 ;  /* 0x00000001ff0c7431 */ /* 0x000fe400000001ff */
[----:B------:R-:W-:Y:S02]  /*8820*/  IMAD.MOV.U32 R8, RZ, RZ, 0x192 ;  /* 0x00000192ff087424 */ /* 0x000fe400078e00ff */
[----:B------:R-:W-:Y:S01]  /*8830*/  IMAD.MOV.U32 R13, RZ, RZ, RZ ;  /* 0x000000ffff0d7224 */ /* 0x000fe200078e00ff */
[----:B------:R-:W5:Y:S01]  /*8840*/  LDCU.64 UR6, c[0x4][0x78] ;  /* 0x01000f00ff0677ac */ /* 0x000f620008000a00 */
[----:B--2---:R-:W2:Y:S01]  /*8850*/  LDC.64 R2, c[0x4][R3] ;  /* 0x0100000003027b82 */ /* 0x004ea20000000a00 */
[----:B------:R-:W3:Y:S01]  /*8860*/  LDCU.64 UR4, c[0x4][0x10] ;  /* 0x01000200ff0477ac */ /* 0x000ee20008000a00 */
[----:B-1----:R-:W-:Y:S01]  /*8870*/  MOV R5, UR9 ;  /* 0x0000000900057c02 */ /* 0x002fe20008000f00 */
[----:B------:R-:W-:Y:S01]  /*8880*/  IMAD.U32 R4, RZ, RZ, UR8 ;  /* 0x00000008ff047e24 */ /* 0x000fe2000f8e00ff */
[----:B-----5:R-:W-:Y:S01]  /*8890*/  MOV R7, UR7 ;  /* 0x0000000700077c02 */ /* 0x020fe20008000f00 */
[----:B------:R-:W-:Y:S01]  /*88a0*/  IMAD.U32 R6, RZ, RZ, UR6 ;  /* 0x00000006ff067e24 */ /* 0x000fe2000f8e00ff */
[----:B---3--:R-:W-:Y:S01]  /*88b0*/  MOV R11, UR5 ;  /* 0x00000005000b7c02 */ /* 0x008fe20008000f00 */
[----:B------:R-:W-:Y:S02]  /*88c0*/  IMAD.U32 R10, RZ, RZ, UR4 ;  /* 0x00000004ff0a7e24 */ /* 0x000fe4000f8e00ff */
[----:B------:R-:W-:Y:S07]  /*88d0*/  LEPC R20, `(.L_x_125) ;  /* 0x000000001014794e */ /* 0x000fee0000000000 */
[----:B--2-4-:R-:W-:Y:S05]  /*88e0*/  CALL.ABS.NOINC R2 ;  /* 0x0000000002007343 */ /* 0x014fea0003c00000 */
.L_x_125:
[----:B----4-:R-:W-:Y:S01]  /*88f0*/  LOP3.LUT R20, R56, 0xffffe000, RZ, 0xc0, !PT ;  /* 0xffffe00038147812 */ /* 0x010fe200078ec0ff */
[----:B------:R-:W-:Y:S05]  /*8900*/  WARPSYNC.ALL ;  /* 0x0000000000007948 */ /* 0x000fea0003800000 */
[----:B------:R-:W-:Y:S01]  /*8910*/  R2UR UR4, R25 ;  /* 0x00000000190472ca */ /* 0x000fe200000e0000 */
[----:B------:R-:W1:Y:S01]  /*8920*/  S2R R88, SR_CgaCtaId ;  /* 0x0000000000587919 */ /* 0x000e620000008800 */
[----:B------:R-:W-:Y:S01]  /*8930*/  LOP3.LUT R21, R57, 0xffffe000, RZ, 0xc0, !PT ;  /* 0xffffe00039157812 */ /* 0x000fe200078ec0ff */
[----:B------:R-:W-:Y:S01]  /*8940*/  IMAD.U32 R40, RZ, RZ, UR52 ;  /* 0x00000034ff287e24 */ /* 0x000fe2000f8e00ff */
[----:B------:R-:W-:Y:S01]  /*8950*/  LOP3.LUT R41, R58, 0xffffe000, RZ, 0xc0, !PT ;  /* 0xffffe0003a297812 */ /* 0x000fe200078ec0ff */
[----:B------:R-:W-:Y:S01]  /*8960*/  BSSY.RECONVERGENT B0, `(.L_x_126) ;  /* 0x0000059000007945 */ /* 0x000fe20003800200 */
[----:B------:R-:W-:Y:S02]  /*8970*/  LOP3.LUT R26, R48, 0xffffe000, RZ, 0xc0, !PT ;  /* 0xffffe000301a7812 */ /* 0x000fe400078ec0ff */
[----:B------:R-:W-:Y:S02]  /*8980*/  ISETP.NE.AND P6, PT, R82, RZ, PT ;  /* 0x000000ff5200720c */ /* 0x000fe40003fc5270 */
[----:B------:R-:W-:Y:S03]  /*8990*/  ISETP.NE.AND P0, PT, R67, RZ, PT ;  /* 0x000000ff4300720c */ /* 0x000fe60003f05270 */
[----:B--2---:R-:W2:Y:S08]  /*89a0*/  LDTM.x16 R4, tmem[UR4+0x10] ;  /* 0x00001004000479ee */ /* 0x004eb00008240000 */
[----:B------:R-:W-:Y:S02]  /*89b0*/  @P6 LEA R40, R40, UR49, 0x3 ;  /* 0x0000003128286c11 */ /* 0x000fe4000f8e18ff */
[----:B------:R-:W-:Y:S03]  /*89c0*/  @P6 SHF.L.U32 R91, RZ, 0x1f, RZ ;  /* 0x0000001fff5b6819 */ /* 0x000fe600000006ff */
[----:B------:R-:W-:Y:S01]  /*89d0*/  @P6 VIADD R89, R40, 0xa0 ;  /* 0x000000a028596836 */ /* 0x000fe20000000000 */
[----:B------:R-:W-:Y:S04]  /*89e0*/  LEA R40, R86, UR49, 0x3 ;  /* 0x0000003156287c11 */ /* 0x000fe8000f8e18ff */
[----:B-1----:R-:W-:Y:S01]  /*89f0*/  @P6 PRMT R89, R88, 0x654, R89 ;  /* 0x0000065458596816 */ /* 0x002fe20000000059 */
[C---:B--2---:R-:W-:Y:S01]  /*8a00*/  FMUL R0, R24.reuse, R4 ;  /* 0x0000000418007220 */ /* 0x044fe20000400000 */
[C---:B------:R-:W-:Y:S01]  /*8a10*/  FMUL R2, R24.reuse, R5 ;  /* 0x0000000518027220 */ /* 0x040fe20000400000 */
[C---:B------:R-:W-:Y:S01]  /*8a20*/  FMUL R3, R24.reuse, R10 ;  /* 0x0000000a18037220 */ /* 0x040fe20000400000 */
[----:B------:R-:W-:Y:S01]  /*8a30*/  FMUL R4, R24, R11 ;  /* 0x0000000b18047220 */ /* 0x000fe20000400000 */
[C---:B------:R-:W-:Y:S01]  /*8a40*/  FFMA R28, R27.reuse, R20, R0 ;  /* 0x000000141b1c7223 */ /* 0x040fe20000000000 */
[----:B------:R-:W-:Y:S01]  /*8a50*/  LOP3.LUT R20, R52, 0xffffe000, RZ, 0xc0, !PT ;  /* 0xffffe00034147812 */ /* 0x000fe200078ec0ff */
[----:B------:R-:W-:Y:S01]  /*8a60*/  FFMA R29, R27, R21, R2 ;  /* 0x000000151b1d7223 */ /* 0x000fe20000000002 */
[----:B------:R-:W-:Y:S01]  /*8a70*/  LOP3.LUT R21, R59, 0xffffe000, RZ, 0xc0, !PT ;  /* 0xffffe0003b157812 */ /* 0x000fe200078ec0ff */
[C---:B------:R-:W-:Y:S01]  /*8a80*/  FMUL R0, R24.reuse, R6 ;  /* 0x0000000618007220 */ /* 0x040fe20000400000 */
[----:B------:R-:W-:Y:S01]  /*8a90*/  F2FP.TF32.F32.PACK_B R28, R28 ;  /* 0x0000001cff1c723e */ /* 0x000fe200024050ff */
[C---:B------:R-:W-:Y:S01]  /*8aa0*/  FMUL R2, R24.reuse, R7 ;  /* 0x0000000718027220 */ /* 0x040fe20000400000 */
[----:B------:R-:W-:Y:S01]  /*8ab0*/  F2FP.TF32.F32.PACK_B R29, R29 ;  /* 0x0000001dff1d723e */ /* 0x000fe200024050ff */
[----:B------:R-:W-:Y:S01]  /*8ac0*/  FFMA R30, R27, R41, R0 ;  /* 0x000000291b1e7223 */ /* 0x000fe20000000000 */
[----:B------:R-:W-:Y:S01]  /*8ad0*/  LOP3.LUT R41, R55, 0xffffe000, RZ, 0xc0, !PT ;  /* 0xffffe00037297812 */ /* 0x000fe200078ec0ff */
[----:B------:R-:W-:Y:S01]  /*8ae0*/  FFMA R31, R27, R21, R2 ;  /* 0x000000151b1f7223 */ /* 0x000fe20000000002 */
[----:B------:R-:W-:Y:S01]  /*8af0*/  LOP3.LUT R21, R53, 0xffffe000, RZ, 0xc0, !PT ;  /* 0xffffe00035157812 */ /* 0x000fe200078ec0ff */
[C---:B------:R-:W-:Y:S01]  /*8b00*/  FMUL R0, R24.reuse, R8 ;  /* 0x0000000818007220 */ /* 0x040fe20000400000 */
[----:B------:R-:W-:Y:S01]  /*8b10*/  F2FP.TF32.F32.PACK_B R30, R30 ;  /* 0x0000001eff1e723e */ /* 0x000fe200024050ff */
[----:B------:R-:W-:Y:S01]  /*8b20*/  FMUL R2, R24, R9 ;  /* 0x0000000918027220 */ /* 0x000fe20000400000 */
[----:B------:R-:W-:Y:S01]  /*8b30*/  F2FP.TF32.F32.PACK_B R31, R31 ;  /* 0x0000001fff1f723e */ /* 0x000fe200024050ff */
[C---:B------:R-:W-:Y:S01]  /*8b40*/  FFMA R32, R27.reuse, R20, R0 ;  /* 0x000000141b207223 */ /* 0x040fe20000000000 */
[----:B------:R-:W-:Y:S01]  /*8b50*/  LOP3.LUT R20, R54, 0xffffe000, RZ, 0xc0, !PT ;  /* 0xffffe00036147812 */ /* 0x000fe200078ec0ff */
[----:B------:R-:W-:Y:S01]  /*8b60*/  FFMA R33, R27, R21, R2 ;  /* 0x000000151b217223 */ /* 0x000fe20000000002 */
[C---:B------:R-:W-:Y:S01]  /*8b70*/  FMUL R5, R24.reuse, R12 ;  /* 0x0000000c18057220 */ /* 0x040fe20000400000 */
[----:B------:R1:W-:Y:S01]  /*8b80*/  STS.128 [R65+0x2000], R28 ;  /* 0x0020001c41007388 */ /* 0x0003e20000000c00 */
[----:B------:R-:W-:Y:S01]  /*8b90*/  LOP3.LUT R21, R49, 0xffffe000, RZ, 0xc0, !PT ;  /* 0xffffe00031157812 */ /* 0x000fe200078ec0ff */
[C---:B------:R-:W-:Y:S01]  /*8ba0*/  FFMA R34, R27.reuse, R20, R3 ;  /* 0x000000141b227223 */ /* 0x040fe20000000003 */
[----:B------:R-:W-:Y:S01]  /*8bb0*/  FFMA R35, R27, R41, R4 ;  /* 0x000000291b237223 */ /* 0x000fe20000000004 */
        /* <DEDUP_REMOVED lines=22> */
[----:B------:R-:W-:Y:S02]  /*8d20*/  F2FP.TF32.F32.PACK_B R36, R36 ;  /* 0x00000024ff24723e */ /* 0x000fe400024050ff */
[----:B------:R-:W-:Y:S02]  /*8d30*/  F2FP.TF32.F32.PACK_B R37, R37 ;  /* 0x00000025ff25723e */ /* 0x000fe400024050ff */
[----:B------:R-:W-:Y:S01]  /*8d40*/  F2FP.TF32.F32.PACK_B R38, R38 ;  /* 0x00000026ff26723e */ /* 0x000fe200024050ff */
[C---:B-1----:R-:W-:Y:S01]  /*8d50*/  FFMA R28, R27.reuse, R20, R9 ;  /* 0x000000141b1c7223 */ /* 0x042fe20000000009 */
[----:B------:R-:W-:Y:S01]  /*8d60*/  F2FP.TF32.F32.PACK_B R39, R39 ;  /* 0x00000027ff27723e */ /* 0x000fe200024050ff */
[C---:B------:R-:W-:Y:S01]  /*8d70*/  FFMA R29, R27.reuse, R21, R10 ;  /* 0x000000151b1d7223 */ /* 0x040fe2000000000a */
[C---:B------:R-:W-:Y:S01]  /*8d80*/  FFMA R30, R27.reuse, R26, R11 ;  /* 0x0000001a1b1e7223 */ /* 0x040fe2000000000b */
[----:B------:R-:W-:Y:S01]  /*8d90*/  FFMA R31, R27, R41, R12 ;  /* 0x000000291b1f7223 */ /* 0x000fe2000000000c */
[----:B------:R-:W-:Y:S01]  /*8da0*/  F2FP.TF32.F32.PACK_B R28, R28 ;  /* 0x0000001cff1c723e */ /* 0x000fe200024050ff */
[----:B------:R2:W-:Y:S01]  /*8db0*/  STS.128 [R77+0x2020], R36 ;  /* 0x002020244d007388 */ /* 0x0005e20000000c00 */
[----:B------:R-:W-:Y:S02]  /*8dc0*/  F2FP.TF32.F32.PACK_B R29, R29 ;  /* 0x0000001dff1d723e */ /* 0x000fe400024050ff */
        /* <DEDUP_REMOVED lines=8> */
[----:B-1----:R-:W1:Y:S02]  /*8e50*/  FENCE.VIEW.ASYNC.S ;  /* 0x00000000000073c6 */ /* 0x002e640000000000 */
[----:B-1----:R-:W-:Y:S06]  /*8e60*/  BAR.SYNC.DEFER_BLOCKING 0x1, 0x80 ;  /* 0x0042000000007b1d */ /* 0x002fec0000010000 */
[----:B------:R-:W-:Y:S05]  /*8e70*/  @P0 BRA `(.L_x_127) ;  /* 0x00000000001c0947 */ /* 0x000fea0003800000 */
[----:B------:R-:W-:Y:S02]  /*8e80*/  UIADD3 UR4, UP0, UPT, UR56, 0x680, URZ ;  /* 0x0000068038047890 */ /* 0x000fe4000ff1e0ff */
[----:B------:R-:W-:Y:S02]  /*8e90*/  UIADD3 UR40, UPT, UPT, UR49, 0x2200, URZ ;  /* 0x0000220031287890 */ /* 0x000fe4000fffe0ff */
[----:B------:R-:W-:Y:S02]  /*8ea0*/  UIADD3 UR41, UPT, UPT, UR53, 0x10, URZ ;  /* 0x0000001035297890 */ /* 0x000fe4000fffe0ff */
[----:B------:R-:W-:Y:S09]  /*8eb0*/  UIADD3.X UR5, UPT, UPT, URZ, UR57, URZ, UP0, !UPT ;  /* 0x00000039ff057290 */ /* 0x000ff200087fe4ff */
[----:B------:R1:W-:Y:S01]  /*8ec0*/  UTMASTG.4D [UR40], [UR4] ;  /* 0x00000028040073b5 */ /* 0x0003e20008018000 */
[----:B------:R0:W-:Y:S01]  /*8ed0*/  UTMACMDFLUSH ;  /* 0x00000000000079b7 */ /* 0x0001e20000000000 */
[----:B-1----:R-:W-:Y:S04]  /*8ee0*/  DEPBAR.LE SB0, 0x1 ;  /* 0x000080400000791a */ /* 0x002fe80000000000 */
.L_x_127:
[----:B------:R-:W-:Y:S05]  /*8ef0*/  BSYNC.RECONVERGENT B0 ;  /* 0x0000000000007941 */ /* 0x000fea0003800200 */
.L_x_126:
[----:B------:R-:W-:Y:S01]  /*8f00*/  BAR.SYNC.DEFER_BLOCKING 0x1, 0x80 ;  /* 0x0042000000007b1d */ /* 0x000fe20000010000 */
[----:B------:R-:W-:Y:S04]  /*8f10*/  UIADD3 UR4, UPT, UPT, UR52, 0x1, URZ ;  /* 0x0000000134047890 */ /* 0x000fe8000fffe0ff */
[----:B------:R-:W-:Y:S04]  /*8f20*/  UISETP.NE.AND UP0, UPT, UR4, 0x4, UPT ;  /* 0x000000040400788c */ /* 0x000fe8000bf05270 */
[----:B------:R-:W-:Y:S01]  /*8f30*/  USEL UR51, UR4, URZ, UP0 ;  /* 0x000000ff04337287 */ /* 0x000fe20008000000 */
[----:B------:R1:W-:Y:S01]  /*8f40*/  @P6 SYNCS.ARRIVE.TRANS64.RED.A1T0 RZ, [R89+URZ], RZ ;  /* 0x000000ff59ff69a7 */ /* 0x0003e200081004ff */
[----:B------:R-:W-:Y:S01]  /*8f50*/  BSSY B1, `(.L_x_128) ;  /* 0x0000017000017945 */ /* 0x000fe20003800000 */
[----:B------:R-:W4:Y:S02]  /*8f60*/  @P6 SYNCS.PHASECHK.TRANS64.TRYWAIT P0, [R40+URZ+0x80], R91 ;  /* 0x0000805b280065a7 */ /* 0x000f2400080011ff */
[----:B----4-:R-:W-:Y:S01]  /*8f70*/  @P6 SEL R85, RZ, 0x1, !P0 ;  /* 0x00000001ff556807 */ /* 0x010fe20004000000 */
[----:B-1----:R-:W-:Y:S06]  /*8f80*/  @!P6 BRA `(.L_x_129) ;  /* 0x00000000004ce947 */ /* 0x002fec0003800000 */
        /* <DEDUP_REMOVED lines=9> */
[----:B------:R-:W-:Y:S04]  /*9020*/  SHF.L.U32 R5, RZ, 0x1f, RZ ;  /* 0x0000001fff057819 */ /* 0x000fe800000006ff */
[----:B------:R-:W1:Y:S02]  /*9030*/  SYNCS.PHASECHK.TRANS64.TRYWAIT P0, [R40+URZ+0x80], R5 ;  /* 0x00008005280075a7 */ /* 0x000e6400080011ff */
[----:B-1----:R-:W-:Y:S05]  /*9040*/  @!P0 BRA `(.L_x_132) ;  /* 0x0000004800048947 */ /* 0x002fea0003800000 */
.L_x_131:
[----:B------:R-:W-:Y:S05]  /*9050*/  BSYNC B0 ;  /* 0x0000000000007941 */ /* 0x000fea0003800000 */
.L_x_130:
[----:B------:R-:W-:Y:S02]  /*9060*/  ISETP.NE.AND P0, PT, R87, RZ, PT ;  /* 0x000000ff5700720c */ /* 0x000fe40003f05270 */
[----:B------:R-:W-:Y:S11]  /*9070*/  IADD3 R86, PT, PT, R86, 0x1, RZ ;  /* 0x0000000156567810 */ /* 0x000ff60007ffe0ff */
[----:B------:R4:W1:Y:S04]  /*9080*/  @P0 LDS.128 R56, [R4] ;  /* 0x0000000004380984 */ /* 0x0008680000000c00 */
[----:B------:R4:W1:Y:S04]  /*9090*/  @P0 LDS.128 R52, [R3+0x10] ;  /* 0x0000100003340984 */ /* 0x0008680000000c00 */
[----:B------:R4:W1:Y:S04]  /*90a0*/  @P0 LDS.128 R48, [R2+0x20] ;  /* 0x0000200002300984 */ /* 0x0008680000000c00 */
[----:B------:R4:W1:Y:S02]  /*90b0*/  @P0 LDS.128 R44, [R0+0x30] ;  /* 0x00003000002c0984 */ /* 0x0008640000000c00 */
.L_x_129:
[----:B------:R-:W-:Y:S05]  /*90c0*/  BSYNC B1 ;  /* 0x0000000000017941 */ /* 0x000fea0003800000 */
.L_x_128:
[----:B----4-:R-:W-:Y:S05]  /*90d0*/  VIADD R0, R25, 0x20 ;  /* 0x0000002019007836 */ /* 0x010fea0000000000 */
        /* <DEDUP_REMOVED lines=9> */
[----:B------:R-:W4:Y:S01]  /*9170*/  LDCU.64 UR6, c[0x4][0x78] ;  /* 0x01000f00ff0677ac */ /* 0x000f220008000a00 */
[----:B------:R-:W2:Y:S01]  /*9180*/  LDC.64 R2, c[0x4][R3] ;  /* 0x0100000003027b82 */ /* 0x000ea20000000a00 */
[----:B------:R-:W5:Y:S01]  /*9190*/  LDCU.64 UR4, c[0x4][0x10] ;  /* 0x01000200ff0477ac */ /* 0x000f620008000a00 */
[----:B-1----:R-:W-:Y:S01]  /*91a0*/  MOV R5, UR9 ;  /* 0x0000000900057c02 */ /* 0x002fe20008000f00 */
[----:B------:R-:W-:Y:S01]  /*91b0*/  IMAD.U32 R4, RZ, RZ, UR8 ;  /* 0x00000008ff047e24 */ /* 0x000fe2000f8e00ff */
[----:B----4-:R-:W-:Y:S01]  /*91c0*/  MOV R7, UR7 ;  /* 0x0000000700077c02 */ /* 0x010fe20008000f00 */
[----:B------:R-:W-:Y:S01]  /*91d0*/  IMAD.U32 R6, RZ, RZ, UR6 ;  /* 0x00000006ff067e24 */ /* 0x000fe2000f8e00ff */
[----:B-----5:R-:W-:Y:S01]  /*91e0*/  MOV R11, UR5 ;  /* 0x00000005000b7c02 */ /* 0x020fe20008000f00 */
[----:B------:R-:W-:Y:S02]  /*91f0*/  IMAD.U32 R10, RZ, RZ, UR4 ;  /* 0x00000004ff0a7e24 */ /* 0x000fe4000f8e00ff */
[----:B------:R-:W-:Y:S07]  /*9200*/  LEPC R20, `(.L_x_133) ;  /* 0x000000001014794e */ /* 0x000fee0000000000 */
[----:B--23--:R-:W-:Y:S05]  /*9210*/  CALL.ABS.NOINC R2 ;  /* 0x0000000002007343 */ /* 0x00cfea0003c00000 */
.L_x_133:
[----:B-1----:R-:W-:Y:S01]  /*9220*/  LOP3.LUT R20, R56, 0xffffe000, RZ, 0xc0, !PT ;  /* 0xffffe00038147812 */ /* 0x002fe200078ec0ff */
[----:B------:R-:W-:Y:S05]  /*9230*/  WARPSYNC.ALL ;  /* 0x0000000000007948 */ /* 0x000fea0003800000 */
[----:B------:R-:W-:Y:S01]  /*9240*/  R2UR UR4, R25 ;  /* 0x00000000190472ca */ /* 0x000fe200000e0000 */
[----:B------:R-:W-:Y:S01]  /*9250*/  IMAD.U32 R89, RZ, RZ, UR51 ;  /* 0x00000033ff597e24 */ /* 0x000fe2000f8e00ff */
[----:B------:R-:W-:Y:S01]  /*9260*/  LOP3.LUT R21, R57, 0xffffe000, RZ, 0xc0, !PT ;  /* 0xffffe00039157812 */ /* 0x000fe200078ec0ff */
[----:B------:R-:W-:Y:S01]  /*9270*/  BSSY.RECONVERGENT B0, `(.L_x_134) ;  /* 0x000005a000007945 */ /* 0x000fe20003800200 */
[----:B------:R-:W-:Y:S02]  /*9280*/  LOP3.LUT R41, R58, 0xffffe000, RZ, 0xc0, !PT ;  /* 0xffffe0003a297812 */ /* 0x000fe400078ec0ff */
[----:B------:R-:W-:Y:S02]  /*9290*/  LOP3.LUT R26, R54, 0xffffe000, RZ, 0xc0, !PT ;  /* 0xffffe000361a7812 */ /* 0x000fe400078ec0ff */
[----:B------:R-:W-:Y:S02]  /*92a0*/  LOP3.LUT R40, R50, 0xffffe000, RZ, 0xc0, !PT ;  /* 0xffffe00032287812 */ /* 0x000fe400078ec0ff */
[----:B------:R-:W-:Y:S02]  /*92b0*/  ISETP.NE.AND P6, PT, R82, RZ, PT ;  /* 0x000000ff5200720c */ /* 0x000fe40003fc5270 */
[----:B------:R-:W-:Y:S01]  /*92c0*/  ISETP.NE.AND P0, PT, R67, RZ, PT ;  /* 0x000000ff4300720c */ /* 0x000fe20003f05270 */
[----:B------:R-:W1:Y:S01]  /*92d0*/  LDTM.x16 R4, tmem[UR4+0x20] ;  /* 0x00002004000479ee */ /* 0x000e620008240000 */
[----:B------:R-:W-:Y:S09]  /*92e0*/  LEA R90, R86, UR49, 0x3 ;  /* 0x00000031565a7c11 */ /* 0x000ff2000f8e18ff */
[----:B------:R-:W-:Y:S02]  /*92f0*/  @P6 LEA R89, R89, UR49, 0x3 ;  /* 0x0000003159596c11 */ /* 0x000fe4000f8e18ff */
[----:B------:R-:W-:Y:S03]  /*9300*/  @P6 SHF.L.U32 R91, RZ, 0x1f, RZ ;  /* 0x0000001fff5b6819 */ /* 0x000fe600000006ff */
[----:B------:R-:W-:Y:S05]  /*9310*/  @P6 VIADD R89, R89, 0xa0 ;  /* 0x000000a059596836 */ /* 0x000fea0000000000 */
[----:B------:R-:W-:Y:S01]  /*9320*/  @P6 PRMT R89, R88, 0x654, R89 ;  /* 0x0000065458596816 */ /* 0x000fe20000000059 */
[C---:B-1----:R-:W-:Y:S01]  /*9330*/  FMUL R0, R24.reuse, R4 ;  /* 0x0000000418007220 */ /* 0x042fe20000400000 */
[C---:B------:R-:W-:Y:S01]  /*9340*/  FMUL R2, R24.reuse, R5 ;  /* 0x0000000518027220 */ /* 0x040fe20000400000 */
[C---:B------:R-:W-:Y:S01]  /*9350*/  FMUL R3, R24.reuse, R10 ;  /* 0x0000000a18037220 */ /* 0x040fe20000400000 */
[----:B------:R-:W-:Y:S01]  /*9360*/  FMUL R4, R24, R11 ;  /* 0x0000000b18047220 */ /* 0x000fe20000400000 */
[C---:B--2---:R-:W-:Y:S01]  /*9370*/  FFMA R28, R27.reuse, R20, R0 ;  /* 0x000000141b1c7223 */ /* 0x044fe20000000000 */
        /* <DEDUP_REMOVED lines=9> */
[C---:B------:R-:W-:Y:S01]  /*9410*/  FFMA R31, R27.reuse, R21, R2 ;  /* 0x000000151b1f7223 */ /* 0x040fe20000000002 */
[C---:B------:R-:W-:Y:S01]  /*9420*/  FMUL R0, R24.reuse, R8 ;  /* 0x0000000818007220 */ /* 0x040fe20000400000 */
[C---:B------:R-:W-:Y:S01]  /*9430*/  FMUL R2, R24.reuse, R9 ;  /* 0x0000000918027220 */ /* 0x040fe20000400000 */
[----:B------:R-:W-:Y:S01]  /*9440*/  F2FP.TF32.F32.PACK_B R30, R30 ;  /* 0x0000001eff1e723e */ /* 0x000fe200024050ff */
[----:B------:R-:W-:Y:S01]  /*9450*/  FMUL R5, R24, R12 ;  /* 0x0000000c18057220 */ /* 0x000fe20000400000 */
[----:B------:R-:W-:Y:S01]  /*9460*/  F2FP.TF32.F32.PACK_B R31, R31 ;  /* 0x0000001fff1f723e */ /* 0x000fe200024050ff */
[C---:B------:R-:W-:Y:S01]  /*9470*/  FFMA R32, R27.reuse, R20, R0 ;  /* 0x000000141b207223 */ /* 0x040fe20000000000 */
[C---:B------:R-:W-:Y:S01]  /*9480*/  FFMA R33, R27.reuse, R41, R2 ;  /* 0x000000291b217223 */ /* 0x040fe20000000002 */
[----:B------:R-:W-:Y:S01]  /*9490*/  FFMA R34, R27, R26, R3 ;  /* 0x0000001a1b227223 */ /* 0x000fe20000000003 */
[----:B------:R-:W-:Y:S01]  /*94a0*/  LOP3.LUT R20, R55, 0xffffe000, RZ, 0xc0, !PT ;  /* 0xffffe00037147812 */ /* 0x000fe200078ec0ff */
[----:B------:R1:W-:Y:S01]  /*94b0*/  STS.128 [R65+0x4000], R28 ;  /* 0x0040001c41007388 */ /* 0x0003e20000000c00 */
[----:B------:R-:W-:Y:S01]  /*94c0*/  LOP3.LUT R26, R48, 0xffffe000, RZ, 0xc0, !PT ;  /* 0xffffe000301a7812 */ /* 0x000fe200078ec0ff */
[C---:B------:R-:W-:Y:S01]  /*94d0*/  FMUL R6, R24.reuse, R13 ;  /* 0x0000000d18067220 */ /* 0x040fe20000400000 */
[----:B------:R-:W-:Y:S01]  /*94e0*/  LOP3.LUT R21, R49, 0xffffe000, RZ, 0xc0, !PT ;  /* 0xffffe00031157812 */ /* 0x000fe200078ec0ff */
[----:B------:R-:W-:Y:S01]  /*94f0*/  FFMA R35, R27, R20, R4 ;  /* 0x000000141b237223 */ /* 0x000fe20000000004 */
        /* <DEDUP_REMOVED lines=22> */
[----:B------:R-:W-:Y:S02]  /*9660*/  F2FP.TF32.F32.PACK_B R38, R38 ;  /* 0x00000026ff26723e */ /* 0x000fe400024050ff */
[----:B------:R-:W-:Y:S01]  /*9670*/  F2FP.TF32.F32.PACK_B R39, R39 ;  /* 0x00000027ff27723e */ /* 0x000fe200024050ff */
[C---:B-1----:R-:W-:Y:S01]  /*9680*/  FFMA R28, R27.reuse, R20, R9 ;  /* 0x000000141b1c7223 */ /* 0x042fe20000000009 */
[C---:B------:R-:W-:Y:S01]  /*9690*/  FFMA R29, R27.reuse, R21, R10 ;  /* 0x000000151b1d7223 */ /* 0x040fe2000000000a */
[C---:B------:R-:W-:Y:S01]  /*96a0*/  FFMA R30, R27.reuse, R26, R11 ;  /* 0x0000001a1b1e7223 */ /* 0x040fe2000000000b */
[----:B------:R-:W-:Y:S01]  /*96b0*/  FFMA R31, R27, R41, R12 ;  /* 0x000000291b1f7223 */ /* 0x000fe2000000000c */
[----:B------:R2:W-:Y:S01]  /*96c0*/  STS.128 [R77+0x4020], R36 ;  /* 0x004020244d007388 */ /* 0x0005e20000000c00 */
[----:B------:R-:W-:Y:S02]  /*96d0*/  F2FP.TF32.F32.PACK_B R28, R28 ;  /* 0x0000001cff1c723e */ /* 0x000fe400024050ff */
        /* <DEDUP_REMOVED lines=19> */
.L_x_135:
[----:B------:R-:W-:Y:S05]  /*9810*/  BSYNC.RECONVERGENT B0 ;  /* 0x0000000000007941 */ /* 0x000fea0003800200 */
.L_x_134:
[----:B------:R-:W-:Y:S01]  /*9820*/  BAR.SYNC.DEFER_BLOCKING 0x1, 0x80 ;  /* 0x0042000000007b1d */ /* 0x000fe20000010000 */
[----:B------:R-:W-:Y:S04]  /*9830*/  UIADD3 UR4, UPT, UPT, UR51, 0x1, URZ ;  /* 0x0000000133047890 */ /* 0x000fe8000fffe0ff */
[----:B------:R-:W-:Y:S04]  /*9840*/  UISETP.NE.AND UP0, UPT, UR4, 0x4, UPT ;  /* 0x000000040400788c */ /* 0x000fe8000bf05270 */
[----:B------:R-:W-:Y:S01]  /*9850*/  USEL UR50, UR4, URZ, UP0 ;  /* 0x000000ff04327287 */ /* 0x000fe20008000000 */
[----:B------:R1:W-:Y:S01]  /*9860*/  @P6 SYNCS.ARRIVE.TRANS64.RED.A1T0 RZ, [R89+URZ], RZ ;  /* 0x000000ff59ff69a7 */ /* 0x0003e200081004ff */
[----:B------:R-:W-:Y:S01]  /*9870*/  BSSY B1, `(.L_x_136) ;  /* 0x000001c000017945 */ /* 0x000fe20003800000 */
[----:B------:R-:W4:Y:S01]  /*9880*/  @P6 SYNCS.PHASECHK.TRANS64.TRYWAIT P0, [R90+URZ+0x80], R91 ;  /* 0x0000805b5a0065a7 */ /* 0x000f2200080011ff */
[----:B-1----:R-:W-:Y:S02]  /*9890*/  MOV R89, RZ ;  /* 0x000000ff00597202 */ /* 0x002fe40000000f00 */
[----:B----4-:R-:W-:Y:S01]  /*98a0*/  @P6 SEL R85, RZ, 0x1, !P0 ;  /* 0x00000001ff556807 */ /* 0x010fe20004000000 */
[----:B------:R-:W-:Y:S06]  /*98b0*/  @!P6 BRA `(.L_x_137) ;  /* 0x00000000005ce947 */ /* 0x000fec0003800000 */
        /* <DEDUP_REMOVED lines=12> */
.L_x_139:
[----:B------:R-:W-:Y:S05]  /*9980*/  BSYNC B0 ;  /* 0x0000000000007941 */ /* 0x000fea0003800000 */
.L_x_138:
[----:B------:R-:W-:Y:S01]  /*9990*/  ISETP.NE.AND P0, PT, R87, RZ, PT ;  /* 0x000000ff5700720c */ /* 0x000fe20003f05270 */
[----:B------:R-:W-:Y:S11]  /*99a0*/  VIADD R86, R86, 0x1 ;  /* 0x0000000156567836 */ /* 0x000ff60000000000 */
[----:B------:R-:W-:Y:S01]  /*99b0*/  @!UPT UIADD3 URZ, UPT, UPT, URZ, URZ, URZ ;  /* 0x000000fffffff290 */ /* 0x000fe2000fffe0ff */
[----:B------:R4:W1:Y:S04]  /*99c0*/  @P0 LDS.128 R56, [R4] ;  /* 0x0000000004380984 */ /* 0x0008680000000c00 */
[----:B------:R4:W1:Y:S04]  /*99d0*/  @P0 LDS.128 R52, [R3+0x10] ;  /* 0x0000100003340984 */ /* 0x0008680000000c00 */
[----:B------:R4:W1:Y:S04]  /*99e0*/  @P0 LDS.128 R48, [R2+0x20] ;  /* 0x0000200002300984 */ /* 0x0008680000000c00 */
[----:B------:R4:W1:Y:S01]  /*99f0*/  @P0 LDS.128 R44, [R0+0x30] ;  /* 0x00003000002c0984 */ /* 0x0008620000000c00 */
[C---:B------:R-:W-:Y:S04]  /*9a00*/  ISETP.NE.AND P0, PT, R86.reuse, 0x4, PT ;  /* 0x000000045600780c */ /* 0x040fe80003f05270 */
[----:B------:R-:W-:Y:S02]  /*9a10*/  SEL R86, R86, RZ, P0 ;  /* 0x000000ff56567207 */ /* 0x000fe40000000000 */
[----:B------:R-:W-:Y:S02]  /*9a20*/  SEL R89, RZ, 0x1, P0 ;  /* 0x00000001ff597807 */ /* 0x000fe40000000000 */
.L_x_137:
[----:B------:R-:W-:Y:S05]  /*9a30*/  BSYNC B1 ;  /* 0x0000000000017941 */ /* 0x000fea0003800000 */
.L_x_136:
        /* <DEDUP_REMOVED lines=21> */
.L_x_141:
        /* <DEDUP_REMOVED lines=11> */
[----:B------:R-:W1:Y:S10]  /*9c40*/  LDTM.x16 R4, tmem[UR4+0x30] ;  /* 0x00003004000479ee */ /* 0x000e740008240000 */
[----:B------:R-:W-:Y:S02]  /*9c50*/  @P6 LEA R90, R90, UR49, 0x3 ;  /* 0x000000315a5a6c11 */ /* 0x000fe4000f8e18ff */
[----:B------:R-:W-:Y:S03]  /*9c60*/  @P6 SHF.L.U32 R93, R89, 0x1f, RZ ;  /* 0x0000001f595d6819 */ /* 0x000fe600000006ff */
[----:B------:R-:W-:Y:S01]  /*9c70*/  @P6 VIADD R91, R90, 0xa0 ;  /* 0x000000a05a5b6836 */ /* 0x000fe20000000000 */
[----:B------:R-:W-:Y:S04]  /*9c80*/  LEA R90, R86, UR49, 0x3 ;  /* 0x00000031565a7c11 */ /* 0x000fe8000f8e18ff */
        /* <DEDUP_REMOVED lines=79> */
.L_x_143:
[----:B------:R-:W-:Y:S05]  /*a180*/  BSYNC.RECONVERGENT B0 ;  /* 0x0000000000007941 */ /* 0x000fea0003800200 */
.L_x_142:
        /* <DEDUP_REMOVED lines=18> */
[----:B------:R-:W-:Y:S04]  /*a2b0*/  SHF.L.U32 R5, R89, 0x1f, RZ ;  /* 0x0000001f59057819 */ /* 0x000fe800000006ff */
[----:B------:R-:W1:Y:S02]  /*a2c0*/  SYNCS.PHASECHK.TRANS64.TRYWAIT P0, [R90+URZ+0x80], R5 ;  /* 0x000080055a0075a7 */ /* 0x000e6400080011ff */
[----:B-1----:R-:W-:Y:S05]  /*a2d0*/  @!P0 BRA `(.L_x_148) ;  /* 0x0000003400888947 */ /* 0x002fea0003800000 */
.L_x_147:
[----:B------:R-:W-:Y:S05]  /*a2e0*/  BSYNC B0 ;  /* 0x0000000000007941 */ /* 0x000fea0003800000 */
.L_x_146:
        /* <DEDUP_REMOVED lines=8> */
[----:B------:R-:W-:Y:S02]  /*a370*/  SEL R6, RZ, 0x1, P0 ;  /* 0x00000001ff067807 */ /* 0x000fe40000000000 */
[----:B------:R-:W-:Y:S02]  /*a380*/  SEL R86, R86, RZ, P0 ;  /* 0x000000ff56567207 */ /* 0x000fe40000000000 */
[----:B------:R-:W-:Y:S02]  /*a390*/  LOP3.LUT R89, R89, R6, RZ, 0x3c, !PT ;  /* 0x0000000659597212 */ /* 0x000fe400078e3cff */
.L_x_145:
[----:B------:R-:W-:Y:S05]  /*a3a0*/  BSYNC B1 ;  /* 0x0000000000017941 */ /* 0x000fea0003800000 */
.L_x_144:
        /* <DEDUP_REMOVED lines=21> */
.L_x_149:
        /* <DEDUP_REMOVED lines=88> */
[----:B------:R-:W-:Y:S02]  /*aa80*/  UIADD3 UR4, UPT, UPT, UR49, 0x200, URZ ;  /* 0x0000020031047890 */ /* 0x000fe4000fffe0ff */
[----:B------:R-:W-:Y:S04]  /*aa90*/  UIADD3 UR41, UPT, UPT, UR53, 0x40, URZ ;  /* 0x0000004035297890 */ /* 0x000fe8000fffe0ff */
[----:B------:R-:W-:Y:S01]  /*aaa0*/  MOV R62, UR4 ;  /* 0x00000004003e7c02 */ /* 0x000fe20008000f00 */
[----:B------:R-:W-:Y:S03]  /*aab0*/  UIADD3 UR4, UP0, UPT, UR56, 0x680, URZ ;  /* 0x0000068038047890 */ /* 0x000fe6000ff1e0ff */
[----:B------:R-:W-:Y:S01]  /*aac0*/  R2UR UR40, R62 ;  /* 0x000000003e2872ca */ /* 0x000fe200000e0000 */
[----:B------:R-:W-:Y:S11]  /*aad0*/  UIADD3.X UR5, UPT, UPT, URZ, UR57, URZ, UP0, !UPT ;  /* 0x00000039ff057290 */ /* 0x000ff600087fe4ff */
[----:B------:R-:W-:Y:S01]  /*aae0*/  @!UPT UIADD3 URZ, UPT, UPT, URZ, URZ, URZ ;  /* 0x000000fffffff290 */ /* 0x000fe2000fffe0ff */
[----:B------:R1:W-:Y:S01]  /*aaf0*/  UTMASTG.4D [UR40], [UR4] ;  /* 0x00000028040073b5 */ /* 0x0003e20008018000 */
[----:B------:R0:W-:Y:S01]  /*ab00*/  UTMACMDFLUSH ;  /* 0x00000000000079b7 */ /* 0x0001e20000000000 */
[----:B-1----:R-:W-:Y:S04]  /*ab10*/  DEPBAR.LE SB0, 0x1 ;  /* 0x000080400000791a */ /* 0x002fe80000000000 */
.L_x_151:
[----:B------:R-:W-:Y:S05]  /*ab20*/  BSYNC.RECONVERGENT B0 ;  /* 0x0000000000007941 */ /* 0x000fea0003800200 */
.L_x_150:
        /* <DEDUP_REMOVED lines=21> */
.L_x_155:
[----:B------:R-:W-:Y:S05]  /*ac80*/  BSYNC B0 ;  /* 0x0000000000007941 */ /* 0x000fea0003800000 */
.L_x_154:
        /* <DEDUP_REMOVED lines=11> */
.L_x_153:
[----:B------:R-:W-:Y:S05]  /*ad40*/  BSYNC B1 ;  /* 0x0000000000017941 */ /* 0x000fea0003800000 */
.L_x_152:
        /* <DEDUP_REMOVED lines=21> */
.L_x_157:
        /* <DEDUP_REMOVED lines=95> */
.L_x_159:
[----:B------:R-:W-:Y:S05]  /*b490*/  BSYNC.RECONVERGENT B0 ;  /* 0x0000000000007941 */ /* 0x000fea0003800200 */
.L_x_158:
        /* <DEDUP_REMOVED lines=21> */
.L_x_163:
[----:B------:R-:W-:Y:S05]  /*b5f0*/  BSYNC B0 ;  /* 0x0000000000007941 */ /* 0x000fea0003800000 */
.L_x_162:
        /* <DEDUP_REMOVED lines=11> */
.L_x_161:
[----:B------:R-:W-:Y:S05]  /*b6b0*/  BSYNC B1 ;  /* 0x0000000000017941 */ /* 0x000fea0003800000 */
.L_x_160:
        /* <DEDUP_REMOVED lines=21> */
.L_x_165:
        /* <DEDUP_REMOVED lines=95> */
.L_x_167:
[----:B------:R-:W-:Y:S05]  /*be00*/  BSYNC.RECONVERGENT B0 ;  /* 0x0000000000007941 */ /* 0x000fea0003800200 */
.L_x_166:
        /* <DEDUP_REMOVED lines=21> */
.L_x_171:
[----:B------:R-:W-:Y:S05]  /*bf60*/  BSYNC B0 ;  /* 0x0000000000007941 */ /* 0x000fea0003800000 */
.L_x_170:
[----:B------:R-:W-:Y:S11]  /*bf70*/  ISETP.NE.AND P0, PT, R87, RZ, PT ;  /* 0x000000ff5700720c */ /* 0x000ff60003f05270 */
[----:B------:R-:W-:Y:S02]  /*bf80*/  @!UPT UIADD3 URZ, UPT, UPT, URZ, URZ, URZ ;  /* 0x000000fffffff290 */ /* 0x000fe4000fffe0ff */
[----:B------:R4:W1:Y:S04]  /*bf90*/  @P0 LDS.128 R56, [R3] ;  /* 0x0000000003380984 */ /* 0x0008680000000c00 */
[----:B------:R4:W1:Y:S04]  /*bfa0*/  @P0 LDS.128 R52, [R2+0x10] ;  /* 0x0000100002340984 */ /* 0x0008680000000c00 */
[----:B------:R4:W1:Y:S04]  /*bfb0*/  @P0 LDS.128 R48, [R0+0x20] ;  /* 0x0000200000300984 */ /* 0x0008680000000c00 */
[----:B------:R4:W1:Y:S02]  /*bfc0*/  @P0 LDS.128 R44, [R86+0x30] ;  /* 0x00003000562c0984 */ /* 0x0008640000000c00 */
.L_x_169:
[----:B------:R-:W-:Y:S05]  /*bfd0*/  BSYNC B1 ;  /* 0x0000000000017941 */ /* 0x000fea0003800000 */
.L_x_168:
[----:B----4-:R-:W-:Y:S05]  /*bfe0*/  VIADD R0, R25, 0x70 ;  /* 0x0000007019007836 */ /* 0x010fea0000000000 */
[----:B------:R-:W-:Y:S04]  /*bff0*/  SHF.R.U32.HI R0, RZ, 0x15, R0 ;  /* 0x00000015ff007819 */ /* 0x000fe80000011600 */
[----:B------:R-:W-:Y:S11]  /*c000*/  LOP3.LUT P0, RZ, R0, 0x3, R69, 0x48, !PT ;  /* 0x0000000300ff7812 */ /* 0x000ff60007804845 */
[----:B------:R-:W-:Y:S02]  /*c010*/  @!UPT UIADD3 URZ, UPT, UPT, URZ, URZ, URZ ;  /* 0x000000fffffff290 */ /* 0x000fe4000fffe0ff */
[----:B------:R-:W-:Y:S05]  /*c020*/  @!P0 BRA `(.L_x_173) ;  /* 0x0000000000408947 */ /* 0x000fea0003800000 */
[----:B------:R-:W4:Y:S01]  /*c030*/  LDCU.64 UR8, c[0x4][0x70] ;  /* 0x01000e00ff0877ac */ /* 0x000f220008000a00 */
[----:B------:R-:W-:Y:S01]  /*c040*/  MOV R3, 0x0 ;  /* 0x0000000000037802 */ /* 0x000fe20000000f00 */
[----:B------:R-:W-:Y:S02]  /*c050*/  HFMA2 R12, -RZ, RZ, 0, 5.9604644775390625e-08 ;  /* 0x00000001ff0c7431 */ /* 0x000fe400000001ff */
[----:B------:R-:W-:Y:S02]  /*c060*/  IMAD.MOV.U32 R8, RZ, RZ, 0x192 ;  /* 0x00000192ff087424 */ /* 0x000fe400078e00ff */
[----:B------:R-:W-:Y:S01]  /*c070*/  IMAD.MOV.U32 R13, RZ, RZ, RZ ;  /* 0x000000ffff0d7224 */ /* 0x000fe200078e00ff */
[----:B------:R-:W5:Y:S01]  /*c080*/  LDCU.64 UR6, c[0x4][0x78] ;  /* 0x01000f00ff0677ac */ /* 0x000f620008000a00 */
[----:B------:R-:W1:Y:S01]  /*c090*/  LDC.64 R2, c[0x4][R3] ;  /* 0x0100000003027b82 */ /* 0x000e620000000a00 */
[----:B------:R-:W2:Y:S01]  /*c0a0*/  LDCU.64 UR4, c[0x4][0x10] ;  /* 0x01000200ff0477ac */ /* 0x000ea20008000a00 */
[----:B----4-:R-:W-:Y:S01]  /*c0b0*/  MOV R5, UR9 ;  /* 0x0000000900057c02 */ /* 0x010fe20008000f00 */
[----:B------:R-:W-:Y:S01]  /*c0c0*/  IMAD.U32 R4, RZ, RZ, UR8 ;  /* 0x00000008ff047e24 */ /* 0x000fe2000f8e00ff */
[----:B-----5:R-:W-:Y:S01]  /*c0d0*/  MOV R7, UR7 ;  /* 0x0000000700077c02 */ /* 0x020fe20008000f00 */
[----:B------:R-:W-:Y:S01]  /*c0e0*/  IMAD.U32 R6, RZ, RZ, UR6 ;  /* 0x00000006ff067e24 */ /* 0x000fe2000f8e00ff */
[----:B--2---:R-:W-:Y:S01]  /*c0f0*/  MOV R11, UR5 ;  /* 0x00000005000b7c02 */ /* 0x004fe20008000f00 */
[----:B------:R-:W-:Y:S02]  /*c100*/  IMAD.U32 R10, RZ, RZ, UR4 ;  /* 0x00000004ff0a7e24 */ /* 0x000fe4000f8e00ff */
[----:B------:R-:W-:Y:S07]  /*c110*/  LEPC R20, `(.L_x_173) ;  /* 0x000000001014794e */ /* 0x000fee0000000000 */
[----:B-1-3--:R-:W-:Y:S05]  /*c120*/  CALL.ABS.NOINC R2 ;  /* 0x0000000002007343 */ /* 0x00afea0003c00000 */
.L_x_173:
[----:B------:R-:W-:Y:S01]  /*c130*/  ISETP.NE.AND P0, PT, R67, RZ, PT ;  /* 0x000000ff4300720c */ /* 0x000fe20003f05270 */
[----:B------:R-:W-:Y:S05]  /*c140*/  WARPSYNC.ALL ;  /* 0x0000000000007948 */ /* 0x000fea0003800000 */
[----:B------:R-:W-:Y:S01]  /*c150*/  R2UR UR4, R25 ;  /* 0x00000000190472ca */ /* 0x000fe200000e0000 */
[----:B------:R-:W-:Y:S01]  /*c160*/  VIADD R84, R84, 0xf0 ;  /* 0x000000f054547836 */ /* 0x000fe20000000000 */
[----:B-1----:R-:W-:Y:S01]  /*c170*/  LOP3.LUT R0, R56, 0xffffe000, RZ, 0xc0, !PT ;  /* 0xffffe00038007812 */ /* 0x002fe200078ec0ff */
[----:B------:R-:W-:Y:S01]  /*c180*/  BSSY.RECONVERGENT B0, `(.L_x_174) ;  /* 0x0000057000007945 */ /* 0x000fe20003800200 */
[----:B------:R-:W-:Y:S02]  /*c190*/  LOP3.LUT R2, R57, 0xffffe000, RZ, 0xc0, !PT ;  /* 0xffffe00039027812 */ /* 0x000fe400078ec0ff */
[----:B------:R-:W-:Y:S02]  /*c1a0*/  LOP3.LUT R3, R58, 0xffffe000, RZ, 0xc0, !PT ;  /* 0xffffe0003a037812 */ /* 0x000fe400078ec0ff */
[----:B------:R-:W-:Y:S02]  /*c1b0*/  LOP3.LUT R20, R59, 0xffffe000, RZ, 0xc0, !PT ;  /* 0xffffe0003b147812 */ /* 0x000fe400078ec0ff */
[----:B------:R-:W-:Y:S02]  /*c1c0*/  LOP3.LUT R21, R52, 0xffffe000, RZ, 0xc0, !PT ;  /* 0xffffe00034157812 */ /* 0x000fe400078ec0ff */
[----:B------:R-:W-:Y:S01]  /*c1d0*/  LOP3.LUT R26, R53, 0xffffe000, RZ, 0xc0, !PT ;  /* 0xffffe000351a7812 */ /* 0x000fe200078ec0ff */
[----:B------:R-:W1:Y:S01]  /*c1e0*/  LDTM.x16 R4, tmem[UR4+0x70] ;  /* 0x00007004000479ee */ /* 0x000e620008240000 */
[----:B--2---:R-:W-:Y:S01]  /*c1f0*/  LOP3.LUT R29, R54, 0xffffe000, RZ, 0xc0, !PT ;  /* 0xffffe000361d7812 */ /* 0x004fe200078ec0ff */
[----:B------:R-:W-:Y:S01]  /*c200*/  NOP ;  /* 0x0000000000007918 */ /* 0x000fe20000000000 */
[----:B------:R-:W-:Y:S02]  /*c210*/  LOP3.LUT R28, R55, 0xffffe000, RZ, 0xc0, !PT ;  /* 0xffffe000371c7812 */ /* 0x000fe400078ec0ff */
[----:B------:R-:W-:Y:S02]  /*c220*/  LOP3.LUT R84, R84, 0xfefffff8, RZ, 0xc0, !PT ;  /* 0xfefffff854547812 */ /* 0x000fe400078ec0ff */
[----:B------:R-:W-:Y:S02]  /*c230*/  LOP3.LUT R31, R48, 0xffffe000, RZ, 0xc0, !PT ;  /* 0xffffe000301f7812 */ /* 0x000fe400078ec0ff */
[----:B------:R-:W-:Y:S01]  /*c240*/  LOP3.LUT R30, R49, 0xffffe000, RZ, 0xc0, !PT ;  /* 0xffffe000311e7812 */ /* 0x000fe200078ec0ff */
[----:B-1----:R1:W-:Y:S01]  /*c250*/  SYNCS.ARRIVE.TRANS64.RED.A1T0 RZ, [R84+URZ], RZ ;  /* 0x000000ff54ff79a7 */ /* 0x0023e200081004ff */
[----:B------:R-:W-:Y:S02]  /*c260*/  LOP3.LUT R33, R50, 0xffffe000, RZ, 0xc0, !PT ;  /* 0xffffe00032217812 */ /* 0x000fe400078ec0ff */
[----:B------:R-:W-:Y:S02]  /*c270*/  LOP3.LUT R32, R51, 0xffffe000, RZ, 0xc0, !PT ;  /* 0xffffe00033207812 */ /* 0x000fe400078ec0ff */
[----:B------:R-:W-:Y:S02]  /*c280*/  LOP3.LUT R35, R44, 0xffffe000, RZ, 0xc0, !PT ;  /* 0xffffe0002c237812 */ /* 0x000fe400078ec0ff */
[----:B------:R-:W-:Y:S02]  /*c290*/  LOP3.LUT R34, R45, 0xffffe000, RZ, 0xc0, !PT ;  /* 0xffffe0002d227812 */ /* 0x000fe400078ec0ff */
[----:B------:R-:W-:Y:S02]  /*c2a0*/  LOP3.LUT R37, R46, 0xffffe000, RZ, 0xc0, !PT ;  /* 0xffffe0002e257812 */ /* 0x000fe400078ec0ff */
[----:B------:R-:W-:Y:S01]  /*c2b0*/  LOP3.LUT R36, R47, 0xffffe000, RZ, 0xc0, !PT ;  /* 0xffffe0002f247812 */ /* 0x000fe200078ec0ff */
[C---:B------:R-:W-:Y:S01]  /*c2c0*/  FMUL R4, R24.reuse, R4 ;  /* 0x0000000418047220 */ /* 0x040fe20000400000 */
[C---:B------:R-:W-:Y:S01]  /*c2d0*/  FMUL R5, R24.reuse, R5 ;  /* 0x0000000518057220 */ /* 0x040fe20000400000 */
[C---:B------:R-:W-:Y:S01]  /*c2e0*/  FMUL R6, R24.reuse, R6 ;  /* 0x0000000618067220 */ /* 0x040fe20000400000 */
[C---:B------:R-:W-:Y:S01]  /*c2f0*/  FMUL R7, R24.reuse, R7 ;  /* 0x0000000718077220 */ /* 0x040fe20000400000 */
[C---:B------:R-:W-:Y:S01]  /*c300*/  FFMA R4, R27.reuse, R0, R4 ;  /* 0x000000001b047223 */ /* 0x040fe20000000004 */
[C---:B------:R-:W-:Y:S01]  /*c310*/  FFMA R5, R27.reuse, R2, R5 ;  /* 0x000000021b057223 */ /* 0x040fe20000000005 */
[C---:B------:R-:W-:Y:S01]  /*c320*/  FFMA R6, R27.reuse, R3, R6 ;  /* 0x000000031b067223 */ /* 0x040fe20000000006 */
[C---:B------:R-:W-:Y:S01]  /*c330*/  FFMA R7, R27.reuse, R20, R7 ;  /* 0x000000141b077223 */ /* 0x040fe20000000007 */
[C---:B------:R-:W-:Y:S01]  /*c340*/  FMUL R8, R24.reuse, R8 ;  /* 0x0000000818087220 */ /* 0x040fe20000400000 */
[C---:B------:R-:W-:Y:S01]  /*c350*/  FMUL R9, R24.reuse, R9 ;  /* 0x0000000918097220 */ /* 0x040fe20000400000 */
[C---:B------:R-:W-:Y:S01]  /*c360*/  FMUL R10, R24.reuse, R10 ;  /* 0x0000000a180a7220 */ /* 0x040fe20000400000 */
[C---:B------:R-:W-:Y:S01]  /*c370*/  FMUL R11, R24.reuse, R11 ;  /* 0x0000000b180b7220 */ /* 0x040fe20000400000 */
[----:B------:R-:W-:Y:S01]  /*c380*/  F2FP.TF32.F32.PACK_B R4, R4 ;  /* 0x00000004ff04723e */ /* 0x000fe200024050ff */
[C---:B------:R-:W-:Y:S01]  /*c390*/  FFMA R8, R27.reuse, R21, R8 ;  /* 0x000000151b087223 */ /* 0x040fe20000000008 */
[----:B------:R-:W-:Y:S01]  /*c3a0*/  F2FP.TF32.F32.PACK_B R5, R5 ;  /* 0x00000005ff05723e */ /* 0x000fe200024050ff */
[C---:B------:R-:W-:Y:S01]  /*c3b0*/  FFMA R9, R27.reuse, R26, R9 ;  /* 0x0000001a1b097223 */ /* 0x040fe20000000009 */
[----:B------:R-:W-:Y:S01]  /*c3c0*/  F2FP.TF32.F32.PACK_B R6, R6 ;  /* 0x00000006ff06723e */ /* 0x000fe200024050ff */
[C---:B------:R-:W-:Y:S01]  /*c3d0*/  FFMA R10, R27.reuse, R29, R10 ;  /* 0x0000001d1b0a7223 */ /* 0x040fe2000000000a */
[----:B------:R-:W-:Y:S01]  /*c3e0*/  F2FP.TF32.F32.PACK_B R7, R7 ;  /* 0x00000007ff07723e */ /* 0x000fe200024050ff */
[C---:B------:R-:W-:Y:S01]  /*c3f0*/  FFMA R11, R27.reuse, R28, R11 ;  /* 0x0000001c1b0b7223 */ /* 0x040fe2000000000b */
[C---:B------:R-:W-:Y:S01]  /*c400*/  FMUL R12, R24.reuse, R12 ;  /* 0x0000000c180c7220 */ /* 0x040fe20000400000 */
[----:B------:R-:W-:Y:S01]  /*c410*/  F2FP.TF32.F32.PACK_B R8, R8 ;  /* 0x00000008ff08723e */ /* 0x000fe200024050ff */
[C---:B------:R-:W-:Y:S01]  /*c420*/  FMUL R13, R24.reuse, R13 ;  /* 0x0000000d180d7220 */ /* 0x040fe20000400000 */
[----:B------:R1:W-:Y:S01]  /*c430*/  STS.128 [R65+0x6000], R4 ;  /* 0x0060000441007388 */ /* 0x0003e20000000c00 */
        /* <DEDUP_REMOVED lines=8> */
[C---:B------:R-:W-:Y:S01]  /*c4c0*/  FFMA R15, R27.reuse, R32, R15 ;  /* 0x000000201b0f7223 */ /* 0x040fe2000000000f */
[C---:B------:R-:W-:Y:S01]  /*c4d0*/  FMUL R16, R24.reuse, R16 ;  /* 0x0000001018107220 */ /* 0x040fe20000400000 */
[----:B------:R-:W-:Y:S01]  /*c4e0*/  F2FP.TF32.F32.PACK_B R12, R12 ;  /* 0x0000000cff0c723e */ /* 0x000fe200024050ff */
[----:B------:R1:W-:Y:S01]  /*c4f0*/  STS.128 [R78+0x6010], R8 ;  /* 0x006010084e007388 */ /* 0x0003e20000000c00 */
[C---:B------:R-:W-:Y:S01]  /*c500*/  FMUL R17, R24.reuse, R17 ;  /* 0x0000001118117220 */ /* 0x040fe20000400000 */
[C---:B------:R-:W-:Y:S01]  /*c510*/  FMUL R18, R24.reuse, R18 ;  /* 0x0000001218127220 */ /* 0x040fe20000400000 */
[----:B------:R-:W-:Y:S01]  /*c520*/  FMUL R19, R24, R19 ;  /* 0x0000001318137220 */ /* 0x000fe20000400000 */
[----:B------:R-:W-:Y:S01]  /*c530*/  F2FP.TF32.F32.PACK_B R13, R13 ;  /* 0x0000000dff0d723e */ /* 0x000fe200024050ff */
[C---:B------:R-:W-:Y:S01]  /*c540*/  FFMA R16, R27.reuse, R35, R16 ;  /* 0x000000231b107223 */ /* 0x040fe20000000010 */
[----:B------:R-:W-:Y:S01]  /*c550*/  F2FP.TF32.F32.PACK_B R14, R14 ;  /* 0x0000000eff0e723e */ /* 0x000fe200024050ff */
[C---:B------:R-:W-:Y:S01]  /*c560*/  FFMA R17, R27.reuse, R34, R17 ;  /* 0x000000221b117223 */ /* 0x040fe20000000011 */
[----:B------:R-:W-:Y:S01]  /*c570*/  F2FP.TF32.F32.PACK_B R15, R15 ;  /* 0x0000000fff0f723e */ /* 0x000fe200024050ff */
[C---:B------:R-:W-:Y:S01]  /*c580*/  FFMA R18, R27.reuse, R37, R18 ;  /* 0x000000251b127223 */ /* 0x040fe20000000012 */
[----:B------:R-:W-:Y:S01]  /*c590*/  FFMA R19, R27, R36, R19 ;  /* 0x000000241b137223 */ /* 0x000fe20000000013 */
[----:B------:R-:W-:Y:S02]  /*c5a0*/  F2FP.TF32.F32.PACK_B R16, R16 ;  /* 0x00000010ff10723e */ /* 0x000fe400024050ff */
        /* <DEDUP_REMOVED lines=13> */
[----:B------:R-:W-:Y:S02]  /*c680*/  UIADD3 UR4, UP0, UPT, UR56, 0x680, URZ ;  /* 0x0000068038047890 */ /* 0x000fe4000ff1e0ff */
[----:B------:R-:W-:Y:S02]  /*c690*/  UIADD3 UR40, UPT, UPT, UR49, 0x6200, URZ ;  /* 0x0000620031287890 */ /* 0x000fe4000fffe0ff */
[----:B------:R-:W-:Y:S02]  /*c6a0*/  UIADD3 UR41, UPT, UPT, UR53, 0x70, URZ ;  /* 0x0000007035297890 */ /* 0x000fe4000fffe0ff */
[----:B------:R-:W-:Y:S09]  /*c6b0*/  UIADD3.X UR5, UPT, UPT, URZ, UR57, URZ, UP0, !UPT ;  /* 0x00000039ff057290 */ /* 0x000ff200087fe4ff */
[----:B------:R2:W-:Y:S01]  /*c6c0*/  UTMASTG.4D [UR40], [UR4] ;  /* 0x00000028040073b5 */ /* 0x0005e20008018000 */
[----:B------:R0:W-:Y:S01]  /*c6d0*/  UTMACMDFLUSH ;  /* 0x00000000000079b7 */ /* 0x0001e20000000000 */
[----:B--2---:R-:W-:Y:S04]  /*c6e0*/  DEPBAR.LE SB0, 0x1 ;  /* 0x000080400000791a */ /* 0x004fe80000000000 */
.L_x_175:
[----:B------:R-:W-:Y:S05]  /*c6f0*/  BSYNC.RECONVERGENT B0 ;  /* 0x0000000000007941 */ /* 0x000fea0003800200 */
.L_x_174:
[----:B------:R-:W-:Y:S01]  /*c700*/  BAR.SYNC.DEFER_BLOCKING 0x1, 0x80 ;  /* 0x0042000000007b1d */ /* 0x000fe20000010000 */
[----:B------:R-:W-:Y:S01]  /*c710*/  UISETP.NE.AND UP0, UPT, UR55, -0x8, UPT ;  /* 0xfffffff83700788c */ /* 0x000fe2000bf05270 */
[----:B------:R-:W-:Y:S08]  /*c720*/  IADD3 R0, PT, PT, R22, 0x1, RZ ;  /* 0x0000000116007810 */ /* 0x000ff00007ffe0ff */
[----:B------:R-:W-:Y:S05]  /*c730*/  BRA.U !UP0, `(.L_x_176) ;  /* 0x0000000108247547 */ /* 0x000fea000b800000 */
[----:B------:R-:W-:Y:S01]  /*c740*/  ISETP.NE.AND P0, PT, R82, RZ, PT ;  /* 0x000000ff5200720c */ /* 0x000fe20003f05270 */
[----:B------:R-:W-:Y:S01]  /*c750*/  IMAD.U32 R2, RZ, RZ, UR52 ;  /* 0x00000034ff027e24 */ /* 0x000fe2000f8e00ff */
[----:B------:R-:W-:Y:S04]  /*c760*/  UIADD3 UR4, UPT, UPT, UR52, 0x1, URZ ;  /* 0x0000000134047890 */ /* 0x000fe8000fffe0ff */
[----:B------:R-:W-:Y:S04]  /*c770*/  UISETP.NE.AND UP0, UPT, UR4, 0x4, UPT ;  /* 0x000000040400788c */ /* 0x000fe8000bf05270 */
[----:B------:R-:W-:Y:S03]  /*c780*/  USEL UR52, UR4, URZ, UP0 ;  /* 0x000000ff04347287 */ /* 0x000fe60008000000 */
[----:B------:R-:W-:Y:S05]  /*c790*/  @P0 LEA R2, R2, UR49, 0x3 ;  /* 0x0000003102020c11 */ /* 0x000fea000f8e18ff */
[----:B------:R-:W-:Y:S05]  /*c7a0*/  @P0 VIADD R3, R2, 0xa0 ;  /* 0x000000a002030836 */ /* 0x000fea0000000000 */
[----:B------:R-:W-:Y:S04]  /*c7b0*/  @P0 PRMT R3, R88, 0x654, R3 ;  /* 0x0000065458030816 */ /* 0x000fe80000000003 */
[----:B------:R2:W-:Y:S03]  /*c7c0*/  @P0 SYNCS.ARRIVE.TRANS64.RED.A1T0 RZ, [R3+URZ], RZ ;  /* 0x000000ff03ff09a7 */ /* 0x0005e600081004ff */
.L_x_176:
[----:B------:R-:W-:Y:S01]  /*c7d0*/  R2UR UR6, R81 ;  /* 0x00000000510672ca */ /* 0x000fe200000e0000 */
[----:B------:R-:W-:Y:S01]  /*c7e0*/  UIADD3 UR55, UPT, UPT, UR55, 0x8, URZ ;  /* 0x0000000837377890 */ /* 0x000fe2000fffe0ff */
[----:B------:R-:W-:Y:S02]  /*c7f0*/  R2UR UR5, R74 ;  /* 0x000000004a0572ca */ /* 0x000fe400000e0000 */
[----:B------:R-:W-:Y:S02]  /*c800*/  R2UR UR4, R75 ;  /* 0x000000004b0472ca */ /* 0x000fe400000e0000 */
[----:B------:R-:W-:Y:S02]  /*c810*/  R2UR UR50, R79 ;  /* 0x000000004f3272ca */ /* 0x000fe400000e0000 */
[C---:B------:R-:W-:Y:S02]  /*c820*/  ISETP.NE.AND P0, PT, R0.reuse, 0x2, PT ;  /* 0x000000020000780c */ /* 0x040fe40003f05270 */
[----:B------:R-:W-:Y:S02]  /*c830*/  LOP3.LUT R63, R63, 0x1, RZ, 0x3c, !PT ;  /* 0x000000013f3f7812 */ /* 0x000fe400078e3cff */
[----:B--2---:R-:W-:Y:S01]  /*c840*/  SEL R3, RZ, 0x1, P0 ;  /* 0x00000001ff037807 */ /* 0x004fe20000000000 */
[----:B------:R-:W-:Y:S01]  /*c850*/  UISETP.NE.AND UP0, UPT, UR6, URZ, UPT ;  /* 0x000000ff0600728c */ /* 0x000fe2000bf05270 */
[----:B------:R-:W-:Y:S01]  /*c860*/  SEL R22, R0, RZ, P0 ;  /* 0x000000ff00167207 */ /* 0x000fe20000000000 */
[----:B------:R-:W-:Y:S01]  /*c870*/  UIADD3 UR20, UPT, UPT, UR36, UR5, URZ ;  /* 0x0000000524147290 */ /* 0x000fe2000fffe0ff */
[----:B------:R-:W-:Y:S01]  /*c880*/  LOP3.LUT R64, R64, R3, RZ, 0x3c, !PT ;  /* 0x0000000340407212 */ /* 0x000fe200078e3cff */
[----:B------:R-:W-:Y:S05]  /*c890*/  UIADD3 UR24, UPT, UPT, UR37, UR4, URZ ;  /* 0x0000000425187290 */ /* 0x000fea000fffe0ff */
[----:B------:R-:W-:Y:S07]  /*c8a0*/  BRA.U UP0, `(.L_x_177) ;  /* 0xffffffa100907547 */ /* 0x000fee000b83ffff */
[----:B------:R-:W-:-:S13]  /*c8b0*/  R2UR UR4, R76 ;  /* 0x000000004c0472ca */ /* 0x000fda00000e0000 */
[----:B------:R-:W-:-:S09]  /*c8c0*/  UISETP.NE.AND UP0, UPT, UR4, URZ, UPT ;  /* 0x000000ff0400728c */ /* 0x000fd2000bf05270 */
[----:B------:R-:W-:Y:S05]  /*c8d0*/  BRA.U !UP0, `(.L_x_178) ;  /* 0x0000000108487547 */ /* 0x000fea000b800000 */
[----:B------:R-:W2:Y:S02]  /*c8e0*/  LDCU.64 UR4, c[0x0][0x890] ;  /* 0x00011200ff0477ac */ /* 0x000ea40008000a00 */
[----:B--2---:R-:W-:-:S04]  /*c8f0*/  UISETP.NE.U32.AND UP0, UPT, UR4, URZ, UPT ;  /* 0x000000ff0400728c */ /* 0x004fc8000bf05070 */
[----:B------:R-:W-:-:S09]  /*c900*/  UISETP.NE.AND.EX UP0, UPT, UR5, URZ, UPT, UP0 ;  /* 0x000000ff0500728c */ /* 0x000fd2000bf05300 */
[----:B------:R-:W-:Y:S05]  /*c910*/  BRA.U UP0, `(.L_x_179) ;  /* 0x00000001000c7547 */ /* 0x000fea000b800000 */
[----:B------:R-:W-:-:S13]  /*c920*/  FSETP.NEU.AND P0, PT, R27, RZ, PT ;  /* 0x000000ff1b00720b */ /* 0x000fda0003f0d000 */
[----:B------:R-:W-:Y:S05]  /*c930*/  @!P0 EXIT ;  /* 0x000000000000894d */ /* 0x000fea0003800000 */
[----:B------:R-:W-:Y:S05]  /*c940*/  BRA `(.L_x_178) ;  /* 0x00000000002c7947 */ /* 0x000fea0003800000 */
.L_x_179:
[----:B------:R-:W-:Y:S01]  /*c950*/  ISETP.NE.AND P0, PT, R80, RZ, PT ;  /* 0x000000ff5000720c */ /* 0x000fe20003f05270 */
[----:B------:R-:W-:-:S12]  /*c960*/  BSSY.RECONVERGENT B0, `(.L_x_178) ;  /* 0x0000009000007945 */ /* 0x000fd80003800200 */
[----:B------:R-:W-:Y:S05]  /*c970*/  @P0 BRA `(.L_x_180) ;  /* 0x0000000000140947 */ /* 0x000fea0003800000 */
[----:B------:R-:W2:Y:S02]  /*c980*/  LDCU.64 UR4, c[0x0][0x888] ;  /* 0x00011100ff0477ac */ /* 0x000ea40008000a00 */
[----:B--2---:R-:W-:-:S04]  /*c990*/  ISETP.NE.U32.AND P0, PT, RZ, UR4, PT ;  /* 0x00000004ff007c0c */ /* 0x004fc8000bf05070 */
[----:B------:R-:W-:-:S13]  /*c9a0*/  ISETP.NE.AND.EX P0, PT, RZ, UR5, PT, P0 ;  /* 0x00000005ff007c0c */ /* 0x000fda000bf05300 */
[----:B------:R-:W-:Y:S05]  /*c9b0*/  @!P0 EXIT ;  /* 0x000000000000894d */ /* 0x000fea0003800000 */
[----:B------:R-:W-:Y:S05]  /*c9c0*/  BRA `(.L_x_181) ;  /* 0x0000000000087947 */ /* 0x000fea0003800000 */
.L_x_180:
[----:B------:R-:W-:-:S13]  /*c9d0*/  FSETP.NEU.AND P0, PT, R27, RZ, PT ;  /* 0x000000ff1b00720b */ /* 0x000fda0003f0d000 */
[----:B------:R-:W-:Y:S05]  /*c9e0*/  @!P0 EXIT ;  /* 0x000000000000894d */ /* 0x000fea0003800000 */
.L_x_181:
[----:B------:R-:W-:Y:S05]  /*c9f0*/  BSYNC.RECONVERGENT B0 ;  /* 0x0000000000007941 */ /* 0x000fea0003800200 */
.L_x_178:
[----:B------:R-:W2:Y:S01]  /*ca00*/  S2UR UR5, SR_CgaCtaId ;  /* 0x00000000000579c3 */ /* 0x000ea20000008800 */
[----:B------:R-:W-:Y:S01]  /*ca10*/  ULEA UR4, UR52, UR49, 0x3 ;  /* 0x0000003134047291 */ /* 0x000fe2000f8e18ff */
[----:B------:R-:W-:-:S04]  /*ca20*/  DEPBAR.LE SB0, 0x0 ;  /* 0x000080000000791a */ /* 0x000fc80000000000 */
[----:B------:R-:W-:-:S04]  /*ca30*/  UIADD3 UR4, UPT, UPT, UR4, 0xa0, URZ ;  /* 0x000000a004047890 */ /* 0x000fc8000fffe0ff */
[----:B--2---:R-:W-:-:S09]  /*ca40*/  UPRMT UR4, UR5, 0x654, UR4 ;  /* 0x0000065405047896 */ /* 0x004fd20008000004 */
[----:B------:R-:W-:Y:S01]  /*ca50*/  SYNCS.ARRIVE.TRANS64.RED.A1T0 RZ, [UR4], RZ ;  /* 0x000000ffffff79a7 */ /* 0x000fe20008100404 */
[----:B------:R-:W-:Y:S05]  /*ca60*/  EXIT ;  /* 0x000000000000794d */ /* 0x000fea0003800000 */
.L_x_24:
[----:B------:R-:W-:Y:S07]  /*ca70*/  MOV R0, UR8 ;  /* 0x0000000800007c02 */ /* 0x000fee0008000f00 */
.L_x_182:
[----:B-1----:R1:W4:Y:S02]  /*ca80*/  SYNCS.PHASECHK.TRANS64.TRYWAIT P0, [R0+URZ+0x40], R5 ;  /* 0x00004005000075a7 */ /* 0x00232400080011ff */
[----:B----4-:R-:W-:Y:S05]  /*ca90*/  @!P0 NANOSLEEP.SYNCS 0x989680 ;  /* 0x009896800000895d */ /* 0x010fea0003900000 */
[----:B------:R-:W4:Y:S02]  /*caa0*/  @!P0 SYNCS.PHASECHK.TRANS64 P0, [R0+URZ+0x40], R5 ;  /* 0x00004005000085a7 */ /* 0x000f2400080010ff */
[----:B----4-:R-:W-:Y:S05]  /*cab0*/  @!P0 BRA `(.L_x_182) ;  /* 0xfffffffc00f08947 */ /* 0x010fea000383ffff */
[----:B------:R-:W-:Y:S05]  /*cac0*/  BRA `(.L_x_23) ;  /* 0xffffff54000c7947 */ /* 0x000fea000383ffff */
.L_x_31:
[----:B------:R-:W-:Y:S07]  /*cad0*/  MOV R0, UR8 ;  /* 0x0000000800007c02 */ /* 0x000fee0008000f00 */
.L_x_183:
[----:B--2---:R2:W4:Y:S02]  /*cae0*/  SYNCS.PHASECHK.TRANS64.TRYWAIT P0, [R0+URZ+0x40], R5 ;  /* 0x00004005000075a7 */ /* 0x00452400080011ff */
[----:B----4-:R-:W-:Y:S05]  /*caf0*/  @!P0 NANOSLEEP.SYNCS 0x989680 ;  /* 0x009896800000895d */ /* 0x010fea0003900000 */
[----:B------:R-:W4:Y:S02]  /*cb00*/  @!P0 SYNCS.PHASECHK.TRANS64 P0, [R0+URZ+0x40], R5 ;  /* 0x00004005000085a7 */ /* 0x000f2400080010ff */
[----:B----4-:R-:W-:Y:S05]  /*cb10*/  @!P0 BRA `(.L_x_183) ;  /* 0xfffffffc00f08947 */ /* 0x010fea000383ffff */
[----:B------:R-:W-:Y:S05]  /*cb20*/  BRA `(.L_x_30) ;  /* 0xffffff5800987947 */ /* 0x000fea000383ffff */
.L_x_36:
[----:B------:R-:W-:-:S07]  /*cb30*/  MOV R0, UR33 ;  /* 0x0000002100007c02 */ /* 0x000fce0008000f00 */
.L_x_184:
[----:B--2---:R2:W4:Y:S02]  /*cb40*/  SYNCS.PHASECHK.TRANS64.TRYWAIT P0, [R0+URZ+0xd0], R3 ;  /* 0x0000d003000075a7 */ /* 0x00452400080011ff */
[----:B----4-:R-:W-:Y:S05]  /*cb50*/  @!P0 NANOSLEEP.SYNCS 0x989680 ;  /* 0x009896800000895d */ /* 0x010fea0003900000 */
[----:B------:R-:W4:Y:S02]  /*cb60*/  @!P0 SYNCS.PHASECHK.TRANS64 P0, [R0+URZ+0xd0], R3 ;  /* 0x0000d003000085a7 */ /* 0x000f2400080010ff */
[----:B----4-:R-:W-:Y:S05]  /*cb70*/  @!P0 BRA `(.L_x_184) ;  /* 0xfffffffc00f08947 */ /* 0x010fea000383ffff */
[----:B------:R-:W-:Y:S05]  /*cb80*/  BRA `(.L_x_185) ;  /* 0xffffff5c00b47947 */ /* 0x000fea000383ffff */
.L_x_40:
[----:B------:R-:W-:-:S07]  /*cb90*/  MOV R0, UR4 ;  /* 0x0000000400007c02 */ /* 0x000fce0008000f00 */
.L_x_186:
[----:B-1----:R1:W2:Y:S02]  /*cba0*/  SYNCS.PHASECHK.TRANS64.TRYWAIT P0, [R0+URZ], R3 ;  /* 0x00000003000075a7 */ /* 0x0022a400080011ff */
[----:B--2---:R-:W-:Y:S05]  /*cbb0*/  @!P0 NANOSLEEP.SYNCS 0x989680 ;  /* 0x009896800000895d */ /* 0x004fea0003900000 */
[----:B------:R-:W2:Y:S02]  /*cbc0*/  @!P0 SYNCS.PHASECHK.TRANS64 P0, [R0+URZ], R3 ;  /* 0x00000003000085a7 */ /* 0x000ea400080010ff */
[----:B--2---:R-:W-:Y:S05]  /*cbd0*/  @!P0 BRA `(.L_x_186) ;  /* 0xfffffffc00f08947 */ /* 0x004fea000383ffff */
[----:B------:R-:W-:Y:S05]  /*cbe0*/  BRA `(.L_x_187) ;  /* 0xffffff6400487947 */ /* 0x000fea000383ffff */
.L_x_41:
[----:B------:R-:W-:-:S07]  /*cbf0*/  MOV R0, UR5 ;  /* 0x0000000500007c02 */ /* 0x000fce0008000f00 */
.L_x_188:
[----:B-1----:R1:W2:Y:S02]  /*cc00*/  SYNCS.PHASECHK.TRANS64.TRYWAIT P0, [R0+URZ], R3 ;  /* 0x00000003000075a7 */ /* 0x0022a400080011ff */
[----:B--2---:R-:W-:Y:S05]  /*cc10*/  @!P0 NANOSLEEP.SYNCS 0x989680 ;  /* 0x009896800000895d */ /* 0x004fea0003900000 */
[----:B------:R-:W2:Y:S02]  /*cc20*/  @!P0 SYNCS.PHASECHK.TRANS64 P0, [R0+URZ], R3 ;  /* 0x00000003000085a7 */ /* 0x000ea400080010ff */
[----:B--2---:R-:W-:Y:S05]  /*cc30*/  @!P0 BRA `(.L_x_188) ;  /* 0xfffffffc00f08947 */ /* 0x004fea000383ffff */
[----:B------:R-:W-:Y:S05]  /*cc40*/  BRA `(.L_x_189) ;  /* 0xffffff6400587947 */ /* 0x000fea000383ffff */
.L_x_42:
[----:B------:R-:W-:-:S07]  /*cc50*/  MOV R0, UR5 ;  /* 0x0000000500007c02 */ /* 0x000fce0008000f00 */
.L_x_190:
[----:B-1----:R1:W2:Y:S02]  /*cc60*/  SYNCS.PHASECHK.TRANS64.TRYWAIT P0, [R0+URZ], R3 ;  /* 0x00000003000075a7 */ /* 0x0022a400080011ff */
[----:B--2---:R-:W-:Y:S05]  /*cc70*/  @!P0 NANOSLEEP.SYNCS 0x989680 ;  /* 0x009896800000895d */ /* 0x004fea0003900000 */
[----:B------:R-:W2:Y:S02]  /*cc80*/  @!P0 SYNCS.PHASECHK.TRANS64 P0, [R0+URZ], R3 ;  /* 0x00000003000085a7 */ /* 0x000ea400080010ff */
[----:B--2---:R-:W-:Y:S05]  /*cc90*/  @!P0 BRA `(.L_x_190) ;  /* 0xfffffffc00f08947 */ /* 0x004fea000383ffff */
[----:B------:R-:W-:Y:S05]  /*cca0*/  BRA `(.L_x_191) ;  /* 0xffffff6400687947 */ /* 0x000fea000383ffff */
.L_x_43:
[----:B------:R-:W-:-:S07]  /*ccb0*/  MOV R0, UR5 ;  /* 0x0000000500007c02 */ /* 0x000fce0008000f00 */
.L_x_192:
[----:B-1----:R1:W2:Y:S02]  /*ccc0*/  SYNCS.PHASECHK.TRANS64.TRYWAIT P0, [R0+URZ], R3 ;  /* 0x00000003000075a7 */ /* 0x0022a400080011ff */
[----:B--2---:R-:W-:Y:S05]  /*ccd0*/  @!P0 NANOSLEEP.SYNCS 0x989680 ;  /* 0x009896800000895d */ /* 0x004fea0003900000 */
[----:B------:R-:W2:Y:S02]  /*cce0*/  @!P0 SYNCS.PHASECHK.TRANS64 P0, [R0+URZ], R3 ;  /* 0x00000003000085a7 */ /* 0x000ea400080010ff */
[----:B--2---:R-:W-:Y:S05]  /*ccf0*/  @!P0 BRA `(.L_x_192) ;  /* 0xfffffffc00f08947 */ /* 0x004fea000383ffff */
[----:B------:R-:W-:Y:S05]  /*cd00*/  BRA `(.L_x_193) ;  /* 0xffffff6400787947 */ /* 0x000fea000383ffff */
.L_x_44:
[----:B------:R-:W-:-:S07]  /*cd10*/  MOV R0, UR5 ;  /* 0x0000000500007c02 */ /* 0x000fce0008000f00 */
.L_x_194:
[----:B-1----:R1:W2:Y:S02]  /*cd20*/  SYNCS.PHASECHK.TRANS64.TRYWAIT P0, [R0+URZ], R3 ;  /* 0x00000003000075a7 */ /* 0x0022a400080011ff */
[----:B--2---:R-:W-:Y:S05]  /*cd30*/  @!P0 NANOSLEEP.SYNCS 0x989680 ;  /* 0x009896800000895d */ /* 0x004fea0003900000 */
[----:B------:R-:W2:Y:S02]  /*cd40*/  @!P0 SYNCS.PHASECHK.TRANS64 P0, [R0+URZ], R3 ;  /* 0x00000003000085a7 */ /* 0x000ea400080010ff */
[----:B--2---:R-:W-:Y:S05]  /*cd50*/  @!P0 BRA `(.L_x_194) ;  /* 0xfffffffc00f08947 */ /* 0x004fea000383ffff */
[----:B------:R-:W-:Y:S05]  /*cd60*/  BRA `(.L_x_195) ;  /* 0xffffff6400887947 */ /* 0x000fea000383ffff */
.L_x_45:
[----:B------:R-:W-:-:S07]  /*cd70*/  MOV R0, UR5 ;  /* 0x0000000500007c02 */ /* 0x000fce0008000f00 */
.L_x_196:
[----:B-1----:R1:W2:Y:S02]  /*cd80*/  SYNCS.PHASECHK.TRANS64.TRYWAIT P0, [R0+URZ], R3 ;  /* 0x00000003000075a7 */ /* 0x0022a400080011ff */
[----:B--2---:R-:W-:Y:S05]  /*cd90*/  @!P0 NANOSLEEP.SYNCS 0x989680 ;  /* 0x009896800000895d */ /* 0x004fea0003900000 */
[----:B------:R-:W2:Y:S02]  /*cda0*/  @!P0 SYNCS.PHASECHK.TRANS64 P0, [R0+URZ], R3 ;  /* 0x00000003000085a7 */ /* 0x000ea400080010ff */
[----:B--2---:R-:W-:Y:S05]  /*cdb0*/  @!P0 BRA `(.L_x_196) ;  /* 0xfffffffc00f08947 */ /* 0x004fea000383ffff */
[----:B------:R-:W-:Y:S05]  /*cdc0*/  BRA `(.L_x_197) ;  /* 0xffffff6400987947 */ /* 0x000fea000383ffff */
.L_x_46:
[----:B------:R-:W-:-:S07]  /*cdd0*/  MOV R0, UR5 ;  /* 0x0000000500007c02 */ /* 0x000fce0008000f00 */
.L_x_198:
[----:B-1----:R1:W2:Y:S02]  /*cde0*/  SYNCS.PHASECHK.TRANS64.TRYWAIT P0, [R0+URZ], R3 ;  /* 0x00000003000075a7 */ /* 0x0022a400080011ff */
[----:B--2---:R-:W-:Y:S05]  /*cdf0*/  @!P0 NANOSLEEP.SYNCS 0x989680 ;  /* 0x009896800000895d */ /* 0x004fea0003900000 */
[----:B------:R-:W2:Y:S02]  /*ce00*/  @!P0 SYNCS.PHASECHK.TRANS64 P0, [R0+URZ], R3 ;  /* 0x00000003000085a7 */ /* 0x000ea400080010ff */
[----:B--2---:R-:W-:Y:S05]  /*ce10*/  @!P0 BRA `(.L_x_198) ;  /* 0xfffffffc00f08947 */ /* 0x004fea000383ffff */
[----:B------:R-:W-:Y:S05]  /*ce20*/  BRA `(.L_x_199) ;  /* 0xffffff6400a87947 */ /* 0x000fea000383ffff */
.L_x_49:
[----:B------:R-:W-:-:S07]  /*ce30*/  MOV R4, UR4 ;  /* 0x0000000400047c02 */ /* 0x000fce0008000f00 */
.L_x_200:
[----:B--2---:R2:W3:Y:S02]  /*ce40*/  SYNCS.PHASECHK.TRANS64.TRYWAIT P1, [R4+URZ+0xd8], R7 ;  /* 0x0000d807040075a7 */ /* 0x0044e400080211ff */
[----:B---3--:R-:W-:Y:S05]  /*ce50*/  @!P1 NANOSLEEP.SYNCS 0x989680 ;  /* 0x009896800000995d */ /* 0x008fea0003900000 */
[----:B------:R-:W3:Y:S02]  /*ce60*/  @!P1 SYNCS.PHASECHK.TRANS64 P1, [R4+URZ+0xd8], R7 ;  /* 0x0000d807040095a7 */ /* 0x000ee400080210ff */
[----:B---3--:R-:W-:Y:S05]  /*ce70*/  @!P1 BRA `(.L_x_200) ;  /* 0xfffffffc00f09947 */ /* 0x008fea000383ffff */
[----:B------:R-:W-:Y:S05]  /*ce80*/  BRA `(.L_x_201) ;  /* 0xffffff6800187947 */ /* 0x000fea000383ffff */
.L_x_50:
[----:B--2---:R-:W-:-:S07]  /*ce90*/  MOV R4, UR4 ;  /* 0x0000000400047c02 */ /* 0x004fce0008000f00 */
.L_x_202:
[----:B--2---:R2:W3:Y:S02]  /*cea0*/  SYNCS.PHASECHK.TRANS64.TRYWAIT P1, [R4+URZ+0xd0], R5 ;  /* 0x0000d005040075a7 */ /* 0x0044e400080211ff */
[----:B---3--:R-:W-:Y:S05]  /*ceb0*/  @!P1 NANOSLEEP.SYNCS 0x989680 ;  /* 0x009896800000995d */ /* 0x008fea0003900000 */
[----:B------:R-:W3:Y:S02]  /*cec0*/  @!P1 SYNCS.PHASECHK.TRANS64 P1, [R4+URZ+0xd0], R5 ;  /* 0x0000d005040095a7 */ /* 0x000ee400080210ff */
[----:B---3--:R-:W-:Y:S05]  /*ced0*/  @!P1 BRA `(.L_x_202) ;  /* 0xfffffffc00f09947 */ /* 0x008fea000383ffff */
[----:B------:R-:W-:Y:S05]  /*cee0*/  BRA `(.L_x_203) ;  /* 0xffffff6800207947 */ /* 0x000fea000383ffff */
.L_x_60:
[----:B--2---:R-:W-:-:S04]  /*cef0*/  MOV R5, UR5 ;  /* 0x0000000500057c02 */ /* 0x004fc80008000f00 */
[----:B------:R2:W3:Y:S03]  /*cf00*/  SYNCS.PHASECHK.TRANS64.TRYWAIT P0, [R5+URZ+0x8], R6 ;  /* 0x00000806050075a7 */ /* 0x0004e600080011ff */
[----:B---3--:R-:W-:Y:S05]  /*cf10*/  @!P0 NANOSLEEP.SYNCS 0x989680 ;  /* 0x009896800000895d */ /* 0x008fea0003900000 */
[----:B------:R-:W3:Y:S02]  /*cf20*/  @!P0 SYNCS.PHASECHK.TRANS64 P0, [R5+URZ+0x8], R6 ;  /* 0x00000806050085a7 */ /* 0x000ee400080010ff */
[----:B---3--:R-:W-:Y:S05]  /*cf30*/  @!P0 BRA `(.L_x_60) ;  /* 0xfffffffc00ec8947 */ /* 0x008fea000383ffff */
[----:B------:R-:W-:Y:S05]  /*cf40*/  BRA `(.L_x_59) ;  /* 0xffffff6800ec7947 */ /* 0x000fea000383ffff */
.L_x_62:
[----:B------:R-:W-:Y:S01]  /*cf50*/  BSSY B0, `(.L_x_204) ;  /* 0x0000006000007945 */ /* 0x000fe20003800000 */
[----:B------:R-:W-:-:S07]  /*cf60*/  MOV R15, 0xffffffff ;  /* 0xffffffff000f7802 */ /* 0x000fce0000000f00 */
[----:B-12--5:R-:W-:Y:S05]  /*cf70*/  WARPSYNC.COLLECTIVE R15, `(.L_x_205) ;  /* 0x000000000f0c7348 */ /* 0x026fea0003c00000 */
[----:B------:R-:W-:Y:S02]  /*cf80*/  ELECT P6, UR79, PT ;  /* 0x00000000004f782f */ /* 0x000fe400038c0000 */
[----:B------:R-:W-:Y:S01]  /*cf90*/  MOV R14, UR79 ;  /* 0x0000004f000e7c02 */ /* 0x000fe20008000f00 */
[----:B-12--5:R-:W-:Y:S10]  /*cfa0*/  ENDCOLLECTIVE ;  /* 0x000000000000791b */ /* 0x026ff40003800000 */
.L_x_205:
[----:B------:R-:W-:Y:S05]  /*cfb0*/  BSYNC B0 ;  /* 0x0000000000007941 */ /* 0x000fea0003800000 */
.L_x_204:
[----:B------:R-:W-:Y:S01]  /*cfc0*/  PLOP3.LUT P0, PT, P6, PT, PT, 0x80, 0x8 ;  /* 0x000000000008781c */ /* 0x000fe2000370f070 */
[----:B------:R-:W-:-:S12]  /*cfd0*/  BRA `(.L_x_206) ;  /* 0xffffff6c00187947 */ /* 0x000fd8000383ffff */
.L_x_64:
[----:B--2---:R-:W-:-:S04]  /*cfe0*/  MOV R3, UR5 ;  /* 0x0000000500037c02 */ /* 0x004fc80008000f00 */
[----:B------:R2:W3:Y:S03]  /*cff0*/  SYNCS.PHASECHK.TRANS64.TRYWAIT P0, [R3+URZ+0x8], R4 ;  /* 0x00000804030075a7 */ /* 0x0004e600080011ff */
[----:B---3--:R-:W-:Y:S05]  /*d000*/  @!P0 NANOSLEEP.SYNCS 0x989680 ;  /* 0x009896800000895d */ /* 0x008fea0003900000 */
[----:B------:R-:W3:Y:S02]  /*d010*/  @!P0 SYNCS.PHASECHK.TRANS64 P0, [R3+URZ+0x8], R4 ;  /* 0x00000804030085a7 */ /* 0x000ee400080010ff */
[----:B---3--:R-:W-:Y:S05]  /*d020*/  @!P0 BRA `(.L_x_64) ;  /* 0xfffffffc00ec8947 */ /* 0x008fea000383ffff */
[----:B------:R-:W-:Y:S05]  /*d030*/  BRA `(.L_x_63) ;  /* 0xffffff6c001c7947 */ /* 0x000fea000383ffff */
.L_x_65:
[----:B------:R-:W-:-:S07]  /*d040*/  MOV R4, UR21 ;  /* 0x0000001500047c02 */ /* 0x000fce0008000f00 */
.L_x_207:
[----:B-1----:R1:W2:Y:S02]  /*d050*/  SYNCS.PHASECHK.TRANS64.TRYWAIT P0, [R4+URZ+0xd0], R5 ;  /* 0x0000d005040075a7 */ /* 0x0022a400080011ff */
[----:B--2---:R-:W-:Y:S05]  /*d060*/  @!P0 NANOSLEEP.SYNCS 0x989680 ;  /* 0x009896800000895d */ /* 0x004fea0003900000 */
[----:B------:R-:W2:Y:S02]  /*d070*/  @!P0 SYNCS.PHASECHK.TRANS64 P0, [R4+URZ+0xd0], R5 ;  /* 0x0000d005040085a7 */ /* 0x000ea400080010ff */
[----:B--2---:R-:W-:Y:S05]  /*d080*/  @!P0 BRA `(.L_x_207) ;  /* 0xfffffffc00f08947 */ /* 0x004fea000383ffff */
[----:B------:R-:W-:Y:S05]  /*d090*/  BRA `(.L_x_208) ;  /* 0xffffff7000107947 */ /* 0x000fea000383ffff */
.L_x_67:
[----:B------:R-:W-:-:S07]  /*d0a0*/  MOV R4, UR26 ;  /* 0x0000001a00047c02 */ /* 0x000fce0008000f00 */
.L_x_209:
[----:B-1----:R1:W2:Y:S02]  /*d0b0*/  SYNCS.PHASECHK.TRANS64.TRYWAIT P0, [R4+URZ+0xf0], R5 ;  /* 0x0000f005040075a7 */ /* 0x0022a400080011ff */
[----:B--2---:R-:W-:Y:S05]  /*d0c0*/  @!P0 NANOSLEEP.SYNCS 0x989680 ;  /* 0x009896800000895d */ /* 0x004fea0003900000 */
[----:B------:R-:W2:Y:S02]  /*d0d0*/  @!P0 SYNCS.PHASECHK.TRANS64 P0, [R4+URZ+0xf0], R5 ;  /* 0x0000f005040085a7 */ /* 0x000ea400080010ff */
[----:B--2---:R-:W-:Y:S05]  /*d0e0*/  @!P0 BRA `(.L_x_209) ;  /* 0xfffffffc00f08947 */ /* 0x004fea000383ffff */
[----:B------:R-:W-:Y:S05]  /*d0f0*/  BRA `(.L_x_66) ;  /* 0xffffff7000307947 */ /* 0x000fea000383ffff */
.L_x_71:
[----:B-1----:R-:W-:Y:S07]  /*d100*/  MOV R4, UR17 ;  /* 0x0000001100047c02 */ /* 0x002fee0008000f00 */
.L_x_210:
[----:B-1----:R1:W2:Y:S02]  /*d110*/  SYNCS.PHASECHK.TRANS64.TRYWAIT P0, [R4+URZ], R7 ;  /* 0x00000007040075a7 */ /* 0x0022a400080011ff */
[----:B--2---:R-:W-:Y:S05]  /*d120*/  @!P0 NANOSLEEP.SYNCS 0x989680 ;  /* 0x009896800000895d */ /* 0x004fea0003900000 */
[----:B------:R-:W2:Y:S02]  /*d130*/  @!P0 SYNCS.PHASECHK.TRANS64 P0, [R4+URZ], R7 ;  /* 0x00000007040085a7 */ /* 0x000ea400080010ff */
[----:B--2---:R-:W-:Y:S05]  /*d140*/  @!P0 BRA `(.L_x_210) ;  /* 0xfffffffc00f08947 */ /* 0x004fea000383ffff */
[----:B------:R-:W-:Y:S05]  /*d150*/  BRA `(.L_x_70) ;  /* 0xffffff7000687947 */ /* 0x000fea000383ffff */
.L_x_75:
[----:B--2---:R-:W-:-:S07]  /*d160*/  MOV R0, UR4 ;  /* 0x0000000400007c02 */ /* 0x004fce0008000f00 */
.L_x_211:
[----:B-1----:R1:W2:Y:S02]  /*d170*/  SYNCS.PHASECHK.TRANS64.TRYWAIT P0, [R0+URZ], R5 ;  /* 0x00000005000075a7 */ /* 0x0022a400080011ff */
[----:B--2---:R-:W-:Y:S05]  /*d180*/  @!P0 NANOSLEEP.SYNCS 0x989680 ;  /* 0x009896800000895d */ /* 0x004fea0003900000 */
[----:B------:R-:W2:Y:S02]  /*d190*/  @!P0 SYNCS.PHASECHK.TRANS64 P0, [R0+URZ], R5 ;  /* 0x00000005000085a7 */ /* 0x000ea400080010ff */
[----:B--2---:R-:W-:Y:S05]  /*d1a0*/  @!P0 BRA `(.L_x_211) ;  /* 0xfffffffc00f08947 */ /* 0x004fea000383ffff */
[----:B------:R-:W-:Y:S05]  /*d1b0*/  BRA `(.L_x_212) ;  /* 0xffffff7400647947 */ /* 0x000fea000383ffff */
.L_x_78:
[----:B------:R-:W-:-:S07]  /*d1c0*/  MOV R0, UR21 ;  /* 0x0000001500007c02 */ /* 0x000fce0008000f00 */
.L_x_213:
[----:B-1----:R1:W2:Y:S02]  /*d1d0*/  SYNCS.PHASECHK.TRANS64.TRYWAIT P1, [R0+URZ+0x100], R5 ;  /* 0x00010005000075a7 */ /* 0x0022a400080211ff */
[----:B--2---:R-:W-:Y:S05]  /*d1e0*/  @!P1 NANOSLEEP.SYNCS 0x989680 ;  /* 0x009896800000995d */ /* 0x004fea0003900000 */
[----:B------:R-:W2:Y:S02]  /*d1f0*/  @!P1 SYNCS.PHASECHK.TRANS64 P1, [R0+URZ+0x100], R5 ;  /* 0x00010005000095a7 */ /* 0x000ea400080210ff */
[----:B--2---:R-:W-:Y:S05]  /*d200*/  @!P1 BRA `(.L_x_213) ;  /* 0xfffffffc00f09947 */ /* 0x004fea000383ffff */
[----:B------:R-:W-:Y:S05]  /*d210*/  BRA `(.L_x_214) ;  /* 0xffffff7400b07947 */ /* 0x000fea000383ffff */
.L_x_83:
[----:B------:R-:W-:Y:S07]  /*d220*/  MOV R0, UR31 ;  /* 0x0000001f00007c02 */ /* 0x000fee0008000f00 */
.L_x_215:
[----:B-1----:R1:W2:Y:S02]  /*d230*/  SYNCS.PHASECHK.TRANS64.TRYWAIT P0, [R0+URZ+0xd0], R3 ;  /* 0x0000d003000075a7 */ /* 0x0022a400080011ff */
[----:B--2---:R-:W-:Y:S05]  /*d240*/  @!P0 NANOSLEEP.SYNCS 0x989680 ;  /* 0x009896800000895d */ /* 0x004fea0003900000 */
[----:B------:R-:W2:Y:S02]  /*d250*/  @!P0 SYNCS.PHASECHK.TRANS64 P0, [R0+URZ+0xd0], R3 ;  /* 0x0000d003000085a7 */ /* 0x000ea400080010ff */
[----:B--2---:R-:W-:Y:S05]  /*d260*/  @!P0 BRA `(.L_x_215) ;  /* 0xfffffffc00f08947 */ /* 0x004fea000383ffff */
[----:B------:R-:W-:Y:S05]  /*d270*/  BRA `(.L_x_216) ;  /* 0xffffff7c00547947 */ /* 0x000fea000383ffff */
.L_x_86:
[----:B------:R-:W-:Y:S07]  /*d280*/  MOV R3, UR31 ;  /* 0x0000001f00037c02 */ /* 0x000fee0008000f00 */
.L_x_217:
[----:B-1----:R1:W2:Y:S02]  /*d290*/  SYNCS.PHASECHK.TRANS64.TRYWAIT P1, [R3+URZ+0xc8], R10 ;  /* 0x0000c80a030075a7 */ /* 0x0022a400080211ff */
[----:B--2---:R-:W-:Y:S05]  /*d2a0*/  @!P1 NANOSLEEP.SYNCS 0x989680 ;  /* 0x009896800000995d */ /* 0x004fea0003900000 */
[----:B------:R-:W2:Y:S02]  /*d2b0*/  @!P1 SYNCS.PHASECHK.TRANS64 P1, [R3+URZ+0xc8], R10 ;  /* 0x0000c80a030095a7 */ /* 0x000ea400080210ff */
[----:B--2---:R-:W-:Y:S05]  /*d2c0*/  @!P1 BRA `(.L_x_217) ;  /* 0xfffffffc00f09947 */ /* 0x004fea000383ffff */
[----:B------:R-:W-:Y:S05]  /*d2d0*/  BRA `(.L_x_85) ;  /* 0xffffff8000ac7947 */ /* 0x000fea000383ffff */
.L_x_89:
[----:B------:R-:W-:Y:S07]  /*d2e0*/  MOV R3, UR31 ;  /* 0x0000001f00037c02 */ /* 0x000fee0008000f00 */
.L_x_218:
[----:B-1----:R1:W2:Y:S02]  /*d2f0*/  SYNCS.PHASECHK.TRANS64.TRYWAIT P1, [R3+URZ+0xa0], R10 ;  /* 0x0000a00a030075a7 */ /* 0x0022a400080211ff */
[----:B--2---:R-:W-:Y:S05]  /*d300*/  @!P1 NANOSLEEP.SYNCS 0x989680 ;  /* 0x009896800000995d */ /* 0x004fea0003900000 */
[----:B------:R-:W2:Y:S02]  /*d310*/  @!P1 SYNCS.PHASECHK.TRANS64 P1, [R3+URZ+0xa0], R10 ;  /* 0x0000a00a030095a7 */ /* 0x000ea400080210ff */
[----:B--2---:R-:W-:Y:S05]  /*d320*/  @!P1 BRA `(.L_x_218) ;  /* 0xfffffffc00f09947 */ /* 0x004fea000383ffff */
[----:B------:R-:W-:Y:S05]  /*d330*/  BRA `(.L_x_219) ;  /* 0xffffff8400d07947 */ /* 0x000fea000383ffff */
.L_x_90:
[----:B------:R-:W-:Y:S07]  /*d340*/  MOV R3, UR31 ;  /* 0x0000001f00037c02 */ /* 0x000fee0008000f00 */
.L_x_220:
[----:B-1----:R1:W2:Y:S02]  /*d350*/  SYNCS.PHASECHK.TRANS64.TRYWAIT P1, [R3+URZ+0xa8], R10 ;  /* 0x0000a80a030075a7 */ /* 0x0022a400080211ff */
[----:B--2---:R-:W-:Y:S05]  /*d360*/  @!P1 NANOSLEEP.SYNCS 0x989680 ;  /* 0x009896800000995d */ /* 0x004fea0003900000 */
[----:B------:R-:W2:Y:S02]  /*d370*/  @!P1 SYNCS.PHASECHK.TRANS64 P1, [R3+URZ+0xa8], R10 ;  /* 0x0000a80a030095a7 */ /* 0x000ea400080210ff */
[----:B--2---:R-:W-:Y:S05]  /*d380*/  @!P1 BRA `(.L_x_220) ;  /* 0xfffffffc00f09947 */ /* 0x004fea000383ffff */
[----:B------:R-:W-:Y:S05]  /*d390*/  BRA `(.L_x_221) ;  /* 0xffffff8800087947 */ /* 0x000fea000383ffff */
.L_x_91:
[----:B------:R-:W-:Y:S07]  /*d3a0*/  MOV R3, UR31 ;  /* 0x0000001f00037c02 */ /* 0x000fee0008000f00 */
.L_x_222:
[----:B-1----:R1:W2:Y:S02]  /*d3b0*/  SYNCS.PHASECHK.TRANS64.TRYWAIT P1, [R3+URZ+0xb0], R10 ;  /* 0x0000b00a030075a7 */ /* 0x0022a400080211ff */
[----:B--2---:R-:W-:Y:S05]  /*d3c0*/  @!P1 NANOSLEEP.SYNCS 0x989680 ;  /* 0x009896800000995d */ /* 0x004fea0003900000 */
[----:B------:R-:W2:Y:S02]  /*d3d0*/  @!P1 SYNCS.PHASECHK.TRANS64 P1, [R3+URZ+0xb0], R10 ;  /* 0x0000b00a030095a7 */ /* 0x000ea400080210ff */
[----:B--2---:R-:W-:Y:S05]  /*d3e0*/  @!P1 BRA `(.L_x_222) ;  /* 0xfffffffc00f09947 */ /* 0x004fea000383ffff */
[----:B------:R-:W-:Y:S05]  /*d3f0*/  BRA `(.L_x_223) ;  /* 0xffffff8800507947 */ /* 0x000fea000383ffff */
.L_x_92:
[----:B------:R-:W-:Y:S07]  /*d400*/  MOV R3, UR31 ;  /* 0x0000001f00037c02 */ /* 0x000fee0008000f00 */
.L_x_224:
[----:B-1----:R1:W2:Y:S02]  /*d410*/  SYNCS.PHASECHK.TRANS64.TRYWAIT P1, [R3+URZ+0xb8], R10 ;  /* 0x0000b80a030075a7 */ /* 0x0022a400080211ff */
[----:B--2---:R-:W-:Y:S05]  /*d420*/  @!P1 NANOSLEEP.SYNCS 0x989680 ;  /* 0x009896800000995d */ /* 0x004fea0003900000 */
[----:B------:R-:W2:Y:S02]  /*d430*/  @!P1 SYNCS.PHASECHK.TRANS64 P1, [R3+URZ+0xb8], R10 ;  /* 0x0000b80a030095a7 */ /* 0x000ea400080210ff */
[----:B--2---:R-:W-:Y:S05]  /*d440*/  @!P1 BRA `(.L_x_224) ;  /* 0xfffffffc00f09947 */ /* 0x004fea000383ffff */
[----:B------:R-:W-:Y:S05]  /*d450*/  BRA `(.L_x_225) ;  /* 0xffffff8800987947 */ /* 0x000fea000383ffff */
.L_x_93:
[----:B------:R-:W-:Y:S07]  /*d460*/  MOV R0, UR31 ;  /* 0x0000001f00007c02 */ /* 0x000fee0008000f00 */
.L_x_226:
[----:B-1----:R1:W2:Y:S02]  /*d470*/  SYNCS.PHASECHK.TRANS64.TRYWAIT P1, [R0+URZ+0xa0], R9 ;  /* 0x0000a009000075a7 */ /* 0x0022a400080211ff */
[----:B--2---:R-:W-:Y:S05]  /*d480*/  @!P1 NANOSLEEP.SYNCS 0x989680 ;  /* 0x009896800000995d */ /* 0x004fea0003900000 */
[----:B------:R-:W2:Y:S02]  /*d490*/  @!P1 SYNCS.PHASECHK.TRANS64 P1, [R0+URZ+0xa0], R9 ;  /* 0x0000a009000095a7 */ /* 0x000ea400080210ff */
[----:B--2---:R-:W-:Y:S05]  /*d4a0*/  @!P1 BRA `(.L_x_226) ;  /* 0xfffffffc00f09947 */ /* 0x004fea000383ffff */
[----:B------:R-:W-:Y:S05]  /*d4b0*/  BRA `(.L_x_227) ;  /* 0xffffff8800e47947 */ /* 0x000fea000383ffff */
.L_x_94:
[----:B------:R-:W-:Y:S07]  /*d4c0*/  MOV R0, UR31 ;  /* 0x0000001f00007c02 */ /* 0x000fee0008000f00 */
.L_x_228:
[----:B-1----:R1:W2:Y:S02]  /*d4d0*/  SYNCS.PHASECHK.TRANS64.TRYWAIT P1, [R0+URZ+0xa8], R9 ;  /* 0x0000a809000075a7 */ /* 0x0022a400080211ff */
[----:B--2---:R-:W-:Y:S05]  /*d4e0*/  @!P1 NANOSLEEP.SYNCS 0x989680 ;  /* 0x009896800000995d */ /* 0x004fea0003900000 */
[----:B------:R-:W2:Y:S02]  /*d4f0*/  @!P1 SYNCS.PHASECHK.TRANS64 P1, [R0+URZ+0xa8], R9 ;  /* 0x0000a809000095a7 */ /* 0x000ea400080210ff */
[----:B--2---:R-:W-:Y:S05]  /*d500*/  @!P1 BRA `(.L_x_228) ;  /* 0xfffffffc00f09947 */ /* 0x004fea000383ffff */
[----:B------:R-:W-:Y:S05]  /*d510*/  BRA `(.L_x_229) ;  /* 0xffffff8c00307947 */ /* 0x000fea000383ffff */
.L_x_95:
[----:B------:R-:W-:Y:S07]  /*d520*/  MOV R0, UR31 ;  /* 0x0000001f00007c02 */ /* 0x000fee0008000f00 */
.L_x_230:
[----:B-1----:R1:W2:Y:S02]  /*d530*/  SYNCS.PHASECHK.TRANS64.TRYWAIT P1, [R0+URZ+0xb0], R9 ;  /* 0x0000b009000075a7 */ /* 0x0022a400080211ff */
[----:B--2---:R-:W-:Y:S05]  /*d540*/  @!P1 NANOSLEEP.SYNCS 0x989680 ;  /* 0x009896800000995d */ /* 0x004fea0003900000 */
[----:B------:R-:W2:Y:S02]  /*d550*/  @!P1 SYNCS.PHASECHK.TRANS64 P1, [R0+URZ+0xb0], R9 ;  /* 0x0000b009000095a7 */ /* 0x000ea400080210ff */
[----:B--2---:R-:W-:Y:S05]  /*d560*/  @!P1 BRA `(.L_x_230) ;  /* 0xfffffffc00f09947 */ /* 0x004fea000383ffff */
[----:B------:R-:W-:Y:S05]  /*d570*/  BRA `(.L_x_231) ;  /* 0xffffff8c007c7947 */ /* 0x000fea000383ffff */
.L_x_96:
[----:B------:R-:W-:Y:S07]  /*d580*/  MOV R0, UR31 ;  /* 0x0000001f00007c02 */ /* 0x000fee0008000f00 */
.L_x_232:
[----:B-1----:R1:W2:Y:S02]  /*d590*/  SYNCS.PHASECHK.TRANS64.TRYWAIT P0, [R0+URZ+0xb8], R9 ;  /* 0x0000b809000075a7 */ /* 0x0022a400080011ff */
[----:B--2---:R-:W-:Y:S05]  /*d5a0*/  @!P0 NANOSLEEP.SYNCS 0x989680 ;  /* 0x009896800000895d */ /* 0x004fea0003900000 */
[----:B------:R-:W2:Y:S02]  /*d5b0*/  @!P0 SYNCS.PHASECHK.TRANS64 P0, [R0+URZ+0xb8], R9 ;  /* 0x0000b809000085a7 */ /* 0x000ea400080010ff */
[----:B--2---:R-:W-:Y:S05]  /*d5c0*/  @!P0 BRA `(.L_x_232) ;  /* 0xfffffffc00f08947 */ /* 0x004fea000383ffff */
[----:B------:R-:W-:Y:S05]  /*d5d0*/  BRA `(.L_x_233) ;  /* 0xffffff8c00d07947 */ /* 0x000fea000383ffff */
.L_x_98:
[----:B------:R-:W-:-:S07]  /*d5e0*/  MOV R3, UR31 ;  /* 0x0000001f00037c02 */ /* 0x000fce0008000f00 */
.L_x_234:
[----:B--2---:R2:W3:Y:S02]  /*d5f0*/  SYNCS.PHASECHK.TRANS64.TRYWAIT P0, [R3+URZ+0xa0], R10 ;  /* 0x0000a00a030075a7 */ /* 0x0044e400080011ff */
[----:B---3--:R-:W-:Y:S05]  /*d600*/  @!P0 NANOSLEEP.SYNCS 0x989680 ;  /* 0x009896800000895d */ /* 0x008fea0003900000 */
[----:B------:R-:W3:Y:S02]  /*d610*/  @!P0 SYNCS.PHASECHK.TRANS64 P0, [R3+URZ+0xa0], R10 ;  /* 0x0000a00a030085a7 */ /* 0x000ee400080010ff */
[----:B---3--:R-:W-:Y:S05]  /*d620*/  @!P0 BRA `(.L_x_234) ;  /* 0xfffffffc00f08947 */ /* 0x008fea000383ffff */
[----:B------:R-:W-:Y:S05]  /*d630*/  BRA `(.L_x_235) ;  /* 0xffffff9000347947 */ /* 0x000fea000383ffff */
.L_x_99:
[----:B--2---:R-:W-:-:S07]  /*d640*/  MOV R3, UR31 ;  /* 0x0000001f00037c02 */ /* 0x004fce0008000f00 */
.L_x_236:
[----:B--2---:R2:W3:Y:S02]  /*d650*/  SYNCS.PHASECHK.TRANS64.TRYWAIT P0, [R3+URZ+0xa8], R10 ;  /* 0x0000a80a030075a7 */ /* 0x0044e400080011ff */
[----:B---3--:R-:W-:Y:S05]  /*d660*/  @!P0 NANOSLEEP.SYNCS 0x989680 ;  /* 0x009896800000895d */ /* 0x008fea0003900000 */
[----:B------:R-:W3:Y:S02]  /*d670*/  @!P0 SYNCS.PHASECHK.TRANS64 P0, [R3+URZ+0xa8], R10 ;  /* 0x0000a80a030085a7 */ /* 0x000ee400080010ff */
[----:B---3--:R-:W-:Y:S05]  /*d680*/  @!P0 BRA `(.L_x_236) ;  /* 0xfffffffc00f08947 */ /* 0x008fea000383ffff */
[----:B------:R-:W-:Y:S05]  /*d690*/  BRA `(.L_x_237) ;  /* 0xffffff9000247947 */ /* 0x000fea000383ffff */
.L_x_100:
[----:B--2---:R-:W-:-:S07]  /*d6a0*/  MOV R3, UR31 ;  /* 0x0000001f00037c02 */ /* 0x004fce0008000f00 */
.L_x_238:
[----:B--2---:R2:W3:Y:S02]  /*d6b0*/  SYNCS.PHASECHK.TRANS64.TRYWAIT P0, [R3+URZ+0xb0], R10 ;  /* 0x0000b00a030075a7 */ /* 0x0044e400080011ff */
[----:B---3--:R-:W-:Y:S05]  /*d6c0*/  @!P0 NANOSLEEP.SYNCS 0x989680 ;  /* 0x009896800000895d */ /* 0x008fea0003900000 */
[----:B------:R-:W3:Y:S02]  /*d6d0*/  @!P0 SYNCS.PHASECHK.TRANS64 P0, [R3+URZ+0xb0], R10 ;  /* 0x0000b00a030085a7 */ /* 0x000ee400080010ff */
[----:B---3--:R-:W-:Y:S05]  /*d6e0*/  @!P0 BRA `(.L_x_238) ;  /* 0xfffffffc00f08947 */ /* 0x008fea000383ffff */
[----:B------:R-:W-:Y:S05]  /*d6f0*/  BRA `(.L_x_239) ;  /* 0xffffff9000187947 */ /* 0x000fea000383ffff */
.L_x_102:
[----:B------:R-:W-:Y:S07]  /*d700*/  MOV R0, UR49 ;  /* 0x0000003100007c02 */ /* 0x000fee0008000f00 */
.L_x_240:
[----:B-1----:R1:W2:Y:S02]  /*d710*/  SYNCS.PHASECHK.TRANS64.TRYWAIT P0, [R0+URZ+0xd0], R3 ;  /* 0x0000d003000075a7 */ /* 0x0022a400080011ff */
[----:B--2---:R-:W-:Y:S05]  /*d720*/  @!P0 NANOSLEEP.SYNCS 0x989680 ;  /* 0x009896800000895d */ /* 0x004fea0003900000 */
[----:B------:R-:W2:Y:S02]  /*d730*/  @!P0 SYNCS.PHASECHK.TRANS64 P0, [R0+URZ+0xd0], R3 ;  /* 0x0000d003000085a7 */ /* 0x000ea400080010ff */
[----:B--2---:R-:W-:Y:S05]  /*d740*/  @!P0 BRA `(.L_x_240) ;  /* 0xfffffffc00f08947 */ /* 0x004fea000383ffff */
[----:B------:R-:W-:Y:S05]  /*d750*/  BRA `(.L_x_241) ;  /* 0xffffff9000f07947 */ /* 0x000fea000383ffff */
.L_x_113:
[----:B-1----:R-:W-:Y:S04]  /*d760*/  MOV R0, UR49 ;  /* 0x0000003100007c02 */ /* 0x002fe80008000f00 */
[----:B------:R1:W3:Y:S03]  /*d770*/  SYNCS.PHASECHK.TRANS64.TRYWAIT P1, [R0+URZ+0x80], R5 ;  /* 0x00008005000075a7 */ /* 0x0002e600080211ff */
[----:B---3--:R-:W-:Y:S05]  /*d780*/  @!P1 NANOSLEEP.SYNCS 0x989680 ;  /* 0x009896800000995d */ /* 0x008fea0003900000 */
[----:B------:R-:W3:Y:S02]  /*d790*/  @!P1 SYNCS.PHASECHK.TRANS64 P1, [R0+URZ+0x80], R5 ;  /* 0x00008005000095a7 */ /* 0x000ee400080210ff */
[----:B---3--:R-:W-:Y:S05]  /*d7a0*/  @!P1 BRA `(.L_x_113) ;  /* 0xfffffffc00ec9947 */ /* 0x008fea000383ffff */
[----:B------:R-:W-:Y:S05]  /*d7b0*/  BRA `(.L_x_112) ;  /* 0xffffffa4006c7947 */ /* 0x000fea000383ffff */
.L_x_115:
[----:B-1----:R1:W4:Y:S02]  /*d7c0*/  SYNCS.PHASECHK.TRANS64.TRYWAIT P0, [R84+URZ+0xe0], R3 ;  /* 0x0000e003540075a7 */ /* 0x00232400080011ff */
[----:B----4-:R-:W-:Y:S05]  /*d7d0*/  @!P0 NANOSLEEP.SYNCS 0x989680 ;  /* 0x009896800000895d */ /* 0x010fea0003900000 */
[----:B------:R-:W4:Y:S02]  /*d7e0*/  @!P0 SYNCS.PHASECHK.TRANS64 P0, [R84+URZ+0xe0], R3 ;  /* 0x0000e003540085a7 */ /* 0x000f2400080010ff */
[----:B----4-:R-:W-:Y:S05]  /*d7f0*/  @!P0 BRA `(.L_x_115) ;  /* 0xfffffffc00f08947 */ /* 0x010fea000383ffff */
[----:B------:R-:W-:Y:S05]  /*d800*/  BRA `(.L_x_114) ;  /* 0xffffffa400947947 */ /* 0x000fea000383ffff */
.L_x_124:
[----:B-1----:R1:W2:Y:S02]  /*d810*/  SYNCS.PHASECHK.TRANS64.TRYWAIT P0, [R3+URZ+0x80], R0 ;  /* 0x00008000030075a7 */ /* 0x0022a400080011ff */
[----:B--2---:R-:W-:Y:S05]  /*d820*/  @!P0 NANOSLEEP.SYNCS 0x989680 ;  /* 0x009896800000895d */ /* 0x004fea0003900000 */
[----:B------:R-:W2:Y:S02]  /*d830*/  @!P0 SYNCS.PHASECHK.TRANS64 P0, [R3+URZ+0x80], R0 ;  /* 0x00008000030085a7 */ /* 0x000ea400080010ff */
[----:B--2---:R-:W-:Y:S05]  /*d840*/  @!P0 BRA `(.L_x_124) ;  /* 0xfffffffc00f08947 */ /* 0x004fea000383ffff */
[----:B------:R-:W-:Y:S05]  /*d850*/  BRA `(.L_x_123) ;  /* 0xffffffac00b07947 */ /* 0x000fea000383ffff */
.L_x_132:
[----:B-1----:R1:W4:Y:S02]  /*d860*/  SYNCS.PHASECHK.TRANS64.TRYWAIT P0, [R40+URZ+0x80], R5 ;  /* 0x00008005280075a7 */ /* 0x00232400080011ff */
[----:B----4-:R-:W-:Y:S05]  /*d870*/  @!P0 NANOSLEEP.SYNCS 0x989680 ;  /* 0x009896800000895d */ /* 0x010fea0003900000 */
[----:B------:R-:W4:Y:S02]  /*d880*/  @!P0 SYNCS.PHASECHK.TRANS64 P0, [R40+URZ+0x80], R5 ;  /* 0x00008005280085a7 */ /* 0x000f2400080010ff */
[----:B----4-:R-:W-:Y:S05]  /*d890*/  @!P0 BRA `(.L_x_132) ;  /* 0xfffffffc00f08947 */ /* 0x010fea000383ffff */
[----:B------:R-:W-:Y:S05]  /*d8a0*/  BRA `(.L_x_131) ;  /* 0xffffffb400e87947 */ /* 0x000fea000383ffff */
.L_x_140:
[----:B-1----:R1:W4:Y:S02]  /*d8b0*/  SYNCS.PHASECHK.TRANS64.TRYWAIT P0, [R90+URZ+0x80], R5 ;  /* 0x000080055a0075a7 */ /* 0x00232400080011ff */
[----:B----4-:R-:W-:Y:S05]  /*d8c0*/  @!P0 NANOSLEEP.SYNCS 0x989680 ;  /* 0x009896800000895d */ /* 0x010fea0003900000 */
[----:B------:R-:W4:Y:S02]  /*d8d0*/  @!P0 SYNCS.PHASECHK.TRANS64 P0, [R90+URZ+0x80], R5 ;  /* 0x000080055a0085a7 */ /* 0x000f2400080010ff */
[----:B----4-:R-:W-:Y:S05]  /*d8e0*/  @!P0 BRA `(.L_x_140) ;  /* 0xfffffffc00f08947 */ /* 0x010fea000383ffff */
[----:B------:R-:W-:Y:S05]  /*d8f0*/  BRA `(.L_x_139) ;  /* 0xffffffc000207947 */ /* 0x000fea000383ffff */
.L_x_148:
[----:B-1----:R1:W4:Y:S02]  /*d900*/  SYNCS.PHASECHK.TRANS64.TRYWAIT P0, [R90+URZ+0x80], R5 ;  /* 0x000080055a0075a7 */ /* 0x00232400080011ff */
[----:B----4-:R-:W-:Y:S05]  /*d910*/  @!P0 NANOSLEEP.SYNCS 0x989680 ;  /* 0x009896800000895d */ /* 0x010fea0003900000 */
[----:B------:R-:W4:Y:S02]  /*d920*/  @!P0 SYNCS.PHASECHK.TRANS64 P0, [R90+URZ+0x80], R5 ;  /* 0x000080055a0085a7 */ /* 0x000f2400080010ff */
[----:B----4-:R-:W-:Y:S05]  /*d930*/  @!P0 BRA `(.L_x_148) ;  /* 0xfffffffc00f08947 */ /* 0x010fea000383ffff */
[----:B------:R-:W-:Y:S05]  /*d940*/  BRA `(.L_x_147) ;  /* 0xffffffc800647947 */ /* 0x000fea000383ffff */
.L_x_156:
[----:B-1----:R1:W4:Y:S02]  /*d950*/  SYNCS.PHASECHK.TRANS64.TRYWAIT P0, [R90+URZ+0x80], R5 ;  /* 0x000080055a0075a7 */ /* 0x00232400080011ff */
[----:B----4-:R-:W-:Y:S05]  /*d960*/  @!P0 NANOSLEEP.SYNCS 0x989680 ;  /* 0x009896800000895d */ /* 0x010fea0003900000 */
[----:B------:R-:W4:Y:S02]  /*d970*/  @!P0 SYNCS.PHASECHK.TRANS64 P0, [R90+URZ+0x80], R5 ;  /* 0x000080055a0085a7 */ /* 0x000f2400080010ff */
[----:B----4-:R-:W-:Y:S05]  /*d980*/  @!P0 BRA `(.L_x_156) ;  /* 0xfffffffc00f08947 */ /* 0x010fea000383ffff */
[----:B------:R-:W-:Y:S05]  /*d990*/  BRA `(.L_x_155) ;  /* 0xffffffd000b87947 */ /* 0x000fea000383ffff */
.L_x_164:
[----:B-1----:R1:W4:Y:S02]  /*d9a0*/  SYNCS.PHASECHK.TRANS64.TRYWAIT P0, [R90+URZ+0x80], R5 ;  /* 0x000080055a0075a7 */ /* 0x00232400080011ff */
[----:B----4-:R-:W-:Y:S05]  /*d9b0*/  @!P0 NANOSLEEP.SYNCS 0x989680 ;  /* 0x009896800000895d */ /* 0x010fea0003900000 */
[----:B------:R-:W4:Y:S02]  /*d9c0*/  @!P0 SYNCS.PHASECHK.TRANS64 P0, [R90+URZ+0x80], R5 ;  /* 0x000080055a0085a7 */ /* 0x000f2400080010ff */
[----:B----4-:R-:W-:Y:S05]  /*d9d0*/  @!P0 BRA `(.L_x_164) ;  /* 0xfffffffc00f08947 */ /* 0x010fea000383ffff */
[----:B------:R-:W-:Y:S05]  /*d9e0*/  BRA `(.L_x_163) ;  /* 0xffffffdc00007947 */ /* 0x000fea000383ffff */
.L_x_172:
[----:B-1----:R1:W4:Y:S02]  /*d9f0*/  SYNCS.PHASECHK.TRANS64.TRYWAIT P0, [R90+URZ+0x80], R89 ;  /* 0x000080595a0075a7 */ /* 0x00232400080011ff */
[----:B----4-:R-:W-:Y:S05]  /*da00*/  @!P0 NANOSLEEP.SYNCS 0x989680 ;  /* 0x009896800000895d */ /* 0x010fea0003900000 */
[----:B------:R-:W4:Y:S02]  /*da10*/  @!P0 SYNCS.PHASECHK.TRANS64 P0, [R90+URZ+0x80], R89 ;  /* 0x000080595a0085a7 */ /* 0x000f2400080010ff */
[----:B----4-:R-:W-:Y:S05]  /*da20*/  @!P0 BRA `(.L_x_172) ;  /* 0xfffffffc00f08947 */ /* 0x010fea000383ffff */
[----:B------:R-:W-:Y:S05]  /*da30*/  BRA `(.L_x_171) ;  /* 0xffffffe400487947 */ /* 0x000fea000383ffff */
        .weak           $__internal_0_$__cuda_sm10x_tcgen05_guardrail_trap_col_being_dealloced_not_returned_by_alloc
        .type           $__internal_0_$__cuda_sm10x_tcgen05_guardrail_trap_col_being_dealloced_not_returned_by_alloc,@function
        .size           $__internal_0_$__cuda_sm10x_tcgen05_guardrail_trap_col_being_dealloced_not_returned_by_alloc,($__internal_1_$__cuda_sm10x_tcgen05_guardrail_trap_phase_invalid_during_alloc - $__internal_0_$__cuda_sm10x_tcgen05_guardrail_trap_col_being_dealloced_not_returned_by_alloc)
$__internal_0_$__cuda_sm10x_tcgen05_guardrail_trap_col_being_dealloced_not_returned_by_alloc:
[----:B------:R-:W-:Y:S05]  /*da40*/  BPT.TRAP 0x1 ;  /* 0x000000040000795c */ /* 0x000fea0000300000 */
[----:B------:R-:W-:-:S04]  /*da50*/  HFMA2 R3, -RZ, RZ, 0, 0 ;  /* 0x00000000ff037431 */ /* 0x000fc800000001ff */
[----:B------:R-:W-:Y:S05]  /*da60*/  RET.REL.NODEC R2 `(_ZN7cutlass13device_kernelINS_4conv6kernel13ConvUniversalINS1_16ConvProblemShapeILNS1_8OperatorE2ELi2EEENS1_10collective14CollectiveConvINS1_47MainloopSm100TmaUmmaWarpSpecializedImplicitGemmILS5_2ELi8ELi2ELi1ELi2EN4cute5tupleIJNSA_1CILi2EEENSC_ILi1EEESE_EEEEENSB_IJNSC_ILi256EEENSB_IJNSC_ILi128EEEEEENSB_IJNSC_ILi32EEEEEEEEENS_10tfloat32_tESN_NSA_8TiledMMAINSA_8MMA_AtomIJNSA_23SM100_MMA_TF32_2x1SM_SSISN_SN_fLi256ELi128ELNSA_4UMMA5MajorE1ELSS_1ELNSR_7ScaleInE0ELST_0EEEEEENSA_6LayoutINSB_IJSE_SE_SE_EEENSB_IJNSC_ILi0EEESY_SY_EEEEENSB_IJNSA_10UnderscoreES11_S11_EEEEENS7_6detail27Sm100ImplicitGemmTileTraitsINSA_18SM100_TMA_2SM_LOADENSA_14ComposedLayoutINSA_7SwizzleILi2ELi5ELi2EEENSA_18smem_ptr_flag_bitsILi32EEENSW_INSB_IJSK_NSC_ILi4EEEEEENSB_IJSE_SK_EEEEEEEvEENS15_INSA_25SM100_TMA_2SM_LOAD_IM2COLES1G_vEEEENS_8epilogue10collective18CollectiveEpilogueINS1L_23Sm100TmaWarpSpecializedILi4ELi2ELi16ELb1ELb0EEEJNSB_IJSI_SJ_SL_EEENSB_IJNSW_ISI_SE_EENSW_INSC_ILi16EEESE_EEEEESN_NSB_IJlNSB_IJSE_llEEESY_EEESN_S1W_NS1L_6fusion15FusionCallbacksIS1P_NS1X_17LinearCombinationISN_fSN_fLNS_15FloatRoundStyleE2EEES1Q_S1U_JEEENSA_5SM1004TMEM4LOAD26SM100_TMEM_LOAD_32dp32b16xENSA_13SM90_TMA_LOADENS17_INS18_ILi2ELi4ELi3EEES1B_NSW_INSB_IJNSC_ILi8EEES1S_EEENSB_IJS1S_SE_EEEEEEENSA_39AutoVectorizingCopyWithAssumedAlignmentILi128EEENSA_14SM90_TMA_STOREES2D_S2F_S2F_EEEvvEEEEvNT_6ParamsE) ;  /* 0xffffff2402647950 */ /* 0x000fea0003c3ffff */
        .weak           $__internal_1_$__cuda_sm10x_tcgen05_guardrail_trap_phase_invalid_during_alloc
        .type           $__internal_1_$__cuda_sm10x_tcgen05_guardrail_trap_phase_invalid_during_alloc,@function
        .size           $__internal_1_$__cuda_sm10x_tcgen05_guardrail_trap_phase_invalid_during_alloc,($__internal_2_$__cuda_sm10x_tcgen05_guardrail_trap_unallocated_columns_being_dealloced - $__internal_1_$__cuda_sm10x_tcgen05_guardrail_trap_phase_invalid_during_alloc)
$__internal_1_$__cuda_sm10x_tcgen05_guardrail_trap_phase_invalid_during_alloc:
[----:B------:R-:W-:Y:S05]  /*da70*/  BPT.TRAP 0x1 ;  /* 0x000000040000795c */ /* 0x000fea0000300000 */
[----:B------:R-:W-:-:S04]  /*da80*/  MOV R5, 0x0 ;  /* 0x0000000000057802 */ /* 0x000fc80000000f00 */
[----:B------:R-:W-:Y:S05]  /*da90*/  RET.REL.NODEC R4 `(_ZN7cutlass13device_kernelINS_4conv6kernel13ConvUniversalINS1_16ConvProblemShapeILNS1_8OperatorE2ELi2EEENS1_10collective14CollectiveConvINS1_47MainloopSm100TmaUmmaWarpSpecializedImplicitGemmILS5_2ELi8ELi2ELi1ELi2EN4cute5tupleIJNSA_1CILi2EEENSC_ILi1EEESE_EEEEENSB_IJNSC_ILi256EEENSB_IJNSC_ILi128EEEEEENSB_IJNSC_ILi32EEEEEEEEENS_10tfloat32_tESN_NSA_8TiledMMAINSA_8MMA_AtomIJNSA_23SM100_MMA_TF32_2x1SM_SSISN_SN_fLi256ELi128ELNSA_4UMMA5MajorE1ELSS_1ELNSR_7ScaleInE0ELST_0EEEEEENSA_6LayoutINSB_IJSE_SE_SE_EEENSB_IJNSC_ILi0EEESY_SY_EEEEENSB_IJNSA_10UnderscoreES11_S11_EEEEENS7_6detail27Sm100ImplicitGemmTileTraitsINSA_18SM100_TMA_2SM_LOADENSA_14ComposedLayoutINSA_7SwizzleILi2ELi5ELi2EEENSA_18smem_ptr_flag_bitsILi32EEENSW_INSB_IJSK_NSC_ILi4EEEEEENSB_IJSE_SK_EEEEEEEvEENS15_INSA_25SM100_TMA_2SM_LOAD_IM2COLES1G_vEEEENS_8epilogue10collective18CollectiveEpilogueINS1L_23Sm100TmaWarpSpecializedILi4ELi2ELi16ELb1ELb0EEEJNSB_IJSI_SJ_SL_EEENSB_IJNSW_ISI_SE_EENSW_INSC_ILi16EEESE_EEEEESN_NSB_IJlNSB_IJSE_llEEESY_EEESN_S1W_NS1L_6fusion15FusionCallbacksIS1P_NS1X_17LinearCombinationISN_fSN_fLNS_15FloatRoundStyleE2EEES1Q_S1U_JEEENSA_5SM1004TMEM4LOAD26SM100_TMEM_LOAD_32dp32b16xENSA_13SM90_TMA_LOADENS17_INS18_ILi2ELi4ELi3EEES1B_NSW_INSB_IJNSC_ILi8EEES1S_EEENSB_IJS1S_SE_EEEEEEENSA_39AutoVectorizingCopyWithAssumedAlignmentILi128EEENSA_14SM90_TMA_STOREES2D_S2F_S2F_EEEvvEEEEvNT_6ParamsE) ;  /* 0xffffff2404587950 */ /* 0x000fea0003c3ffff */
        .weak           $__internal_2_$__cuda_sm10x_tcgen05_guardrail_trap_unallocated_columns_being_dealloced
        .type           $__internal_2_$__cuda_sm10x_tcgen05_guardrail_trap_unallocated_columns_being_dealloced,@function
        .size           $__internal_2_$__cuda_sm10x_tcgen05_guardrail_trap_unallocated_columns_being_dealloced,(.L_x_243 - $__internal_2_$__cuda_sm10x_tcgen05_guardrail_trap_unallocated_columns_being_dealloced)
$__internal_2_$__cuda_sm10x_tcgen05_guardrail_trap_unallocated_columns_being_dealloced:
[----:B------:R-:W-:Y:S05]  /*daa0*/  BPT.TRAP 0x1 ;  /* 0x000000040000795c */ /* 0x000fea0000300000 */
[----:B------:R-:W-:-:S04]  /*dab0*/  HFMA2 R3, -RZ, RZ, 0, 0 ;  /* 0x00000000ff037431 */ /* 0x000fc800000001ff */
[----:B------:R-:W-:Y:S05]  /*dac0*/  RET.REL.NODEC R2 `(_ZN7cutlass13device_kernelINS_4conv6kernel13ConvUniversalINS1_16ConvProblemShapeILNS1_8OperatorE2ELi2EEENS1_10collective14CollectiveConvINS1_47MainloopSm100TmaUmmaWarpSpecializedImplicitGemmILS5_2ELi8ELi2ELi1ELi2EN4cute5tupleIJNSA_1CILi2EEENSC_ILi1EEESE_EEEEENSB_IJNSC_ILi256EEENSB_IJNSC_ILi128EEEEEENSB_IJNSC_ILi32EEEEEEEEENS_10tfloat32_tESN_NSA_8TiledMMAINSA_8MMA_AtomIJNSA_23SM100_MMA_TF32_2x1SM_SSISN_SN_fLi256ELi128ELNSA_4UMMA5MajorE1ELSS_1ELNSR_7ScaleInE0ELST_0EEEEEENSA_6LayoutINSB_IJSE_SE_SE_EEENSB_IJNSC_ILi0EEESY_SY_EEEEENSB_IJNSA_10UnderscoreES11_S11_EEEEENS7_6detail27Sm100ImplicitGemmTileTraitsINSA_18SM100_TMA_2SM_LOADENSA_14ComposedLayoutINSA_7SwizzleILi2ELi5ELi2EEENSA_18smem_ptr_flag_bitsILi32EEENSW_INSB_IJSK_NSC_ILi4EEEEEENSB_IJSE_SK_EEEEEEEvEENS15_INSA_25SM100_TMA_2SM_LOAD_IM2COLES1G_vEEEENS_8epilogue10collective18CollectiveEpilogueINS1L_23Sm100TmaWarpSpecializedILi4ELi2ELi16ELb1ELb0EEEJNSB_IJSI_SJ_SL_EEENSB_IJNSW_ISI_SE_EENSW_INSC_ILi16EEESE_EEEEESN_NSB_IJlNSB_IJSE_llEEESY_EEESN_S1W_NS1L_6fusion15FusionCallbacksIS1P_NS1X_17LinearCombinationISN_fSN_fLNS_15FloatRoundStyleE2EEES1Q_S1U_JEEENSA_5SM1004TMEM4LOAD26SM100_TMEM_LOAD_32dp32b16xENSA_13SM90_TMA_LOADENS17_INS18_ILi2ELi4ELi3EEES1B_NSW_INSB_IJNSC_ILi8EEES1S_EEENSB_IJS1S_SE_EEEEEEENSA_39AutoVectorizingCopyWithAssumedAlignmentILi128EEENSA_14SM90_TMA_STOREES2D_S2F_S2F_EEEvvEEEEvNT_6ParamsE) ;  /* 0xffffff24024c7950 */ /* 0x000fea0003c3ffff */
.L_x_242:
[----:B------:R-:W-:-:S00]  /*dad0*/  BRA `(.L_x_242) ;  /* 0xfffffffc00fc7947 */ /* 0x000fc0000383ffff */
[----:B------:R-:W-:-:S00]  /*dae0*/  NOP ;  /* 0x0000000000007918 */ /* 0x000fc00000000000 */
        /* <DEDUP_REMOVED lines=9> */
.L_x_243:


//--------------------- .nv.global.init           --------------------------
	.section	.nv.global.init,"aw",@progbits
.nv.global.init:
	.type		$str$29,@object
	.size		$str$29,($str$30 - $str$29)
$str$29:
        /*0000*/ 	.byte	0x28, 0x61, 0x64, 0x64, 0x72, 0x65, 0x73, 0x73, 0x20, 0x26, 0x20, 0x6d, 0x61, 0x73, 0x6b, 0x29
        /*0010*/ 	.byte	0x20, 0x3d, 0x3d, 0x20, 0x30, 0x00
	.type		$str$30,@object
	.size		$str$30,($str$28 - $str$30)
$str$30:
        /*0016*/ 	.byte	0x2f, 0x74, 0x6d, 0x70, 0x2f, 0x63, 0x75, 0x74, 0x6c, 0x61, 0x73, 0x73, 0x5f, 0x73, 0x77, 0x65
        /*0026*/ 	.byte	0x65, 0x70, 0x5f, 0x73, 0x72, 0x63, 0x2f, 0x69, 0x6e, 0x63, 0x6c, 0x75, 0x64, 0x65, 0x2f, 0x63
        /*0036*/ 	.byte	0x75, 0x74, 0x65, 0x2f, 0x70, 0x6f, 0x69, 0x6e, 0x74, 0x65, 0x72, 0x5f, 0x66, 0x6c, 0x61, 0x67
        /*0046*/ 	.byte	0x67, 0x65, 0x64, 0x2e, 0x68, 0x70, 0x70, 0x00
	.type		$str$28,@object
	.size		$str$28,($str$27 - $str$28)
$str$28:
        /*004e*/ 	.byte	0x2f, 0x74, 0x6d, 0x70, 0x2f, 0x63, 0x75, 0x74, 0x6c, 0x61, 0x73, 0x73, 0x5f, 0x73, 0x77, 0x65
        /*005e*/ 	.byte	0x65, 0x70, 0x5f, 0x73, 0x72, 0x63, 0x2f, 0x69, 0x6e, 0x63, 0x6c, 0x75, 0x64, 0x65, 0x2f, 0x63
        /*006e*/ 	.byte	0x75, 0x74, 0x65, 0x2f, 0x61, 0x74, 0x6f, 0x6d, 0x2f, 0x63, 0x6f, 0x70, 0x79, 0x5f, 0x74, 0x72
        /*007e*/ 	.byte	0x61, 0x69, 0x74, 0x73, 0x5f, 0x73, 0x6d, 0x31, 0x30, 0x30, 0x2e, 0x68, 0x70, 0x70, 0x00
	.type		$str$27,@object
	.size		$str$27,(__unnamed_1 - $str$27)
$str$27:
        /*008d*/ 	.byte	0x28, 0x28, 0x75, 0x69, 0x6e, 0x74, 0x33, 0x32, 0x5f, 0x74, 0x28, 0x74, 0x68, 0x72, 0x65, 0x61
        /*009d*/ 	.byte	0x64, 0x49, 0x64, 0x78, 0x2e, 0x78, 0x29, 0x20, 0x2f, 0x20, 0x33, 0x32, 0x29, 0x20, 0x25, 0x20
        /*00ad*/ 	.byte	0x34, 0x29, 0x20, 0x3d, 0x3d, 0x20, 0x28, 0x28, 0x28, 0x74, 0x6d, 0x65, 0x6d, 0x5f, 0x61, 0x64
        /*00bd*/ 	.byte	0x64, 0x72, 0x20, 0x3e, 0x3e, 0x20, 0x31, 0x36, 0x29, 0x20, 0x2f, 0x20, 0x33, 0x32, 0x29, 0x20
        /*00cd*/ 	.byte	0x25, 0x20, 0x34, 0x29, 0x00
	.type		__unnamed_1,@object
	.size		__unnamed_1,(__unnamed_2 - __unnamed_1)
__unnamed_1:
        /*00d2*/ 	.byte	0x61, 0x75, 0x74, 0x6f, 0x20, 0x63, 0x75, 0x74, 0x65, 0x3a, 0x3a, 0x61, 0x73, 0x5f, 0x70, 0x6f
        /* <DEDUP_REMOVED lines=24> */
        /*0262*/ 	.byte	0x32, 0x30, 0x34, 0x38, 0x3e, 0x3e, 0x3e, 0x3e, 0x5d, 0x00
	.type		__unnamed_2,@object
	.size		__unnamed_2,(.L_2 - __unnamed_2)
__unnamed_2:
        /* <DEDUP_REMOVED lines=42> */
        /*050c*/ 	.byte	0x3e, 0x5d, 0x00
.L_2:


//--------------------- .nv.shared._ZN7cutlass13device_kernelINS_4conv6kernel13ConvUniversalINS1_16ConvProblemShapeILNS1_8OperatorE2ELi2EEENS1_10collective14CollectiveConvINS1_47MainloopSm100TmaUmmaWarpSpecializedImplicitGemmILS5_2ELi8ELi2ELi1ELi2EN4cute5tupleIJNSA_1CILi2EEENSC_ILi1EEESE_EEEEENSB_IJNSC_ILi256EEENSB_IJNSC_ILi128EEEEEENSB_IJNSC_ILi32EEEEEEEEENS_10tfloat32_tESN_NSA_8TiledMMAINSA_8MMA_AtomIJNSA_23SM100_MMA_TF32_2x1SM_SSISN_SN_fLi256ELi128ELNSA_4UMMA5MajorE1ELSS_1ELNSR_7ScaleInE0ELST_0EEEEEENSA_6LayoutINSB_IJSE_SE_SE_EEENSB_IJNSC_ILi0EEESY_SY_EEEEENSB_IJNSA_10UnderscoreES11_S11_EEEEENS7_6detail27Sm100ImplicitGemmTileTraitsINSA_18SM100_TMA_2SM_LOADENSA_14ComposedLayoutINSA_7SwizzleILi2ELi5ELi2EEENSA_18smem_ptr_flag_bitsILi32EEENSW_INSB_IJSK_NSC_ILi4EEEEEENSB_IJSE_SK_EEEEEEEvEENS15_INSA_25SM100_TMA_2SM_LOAD_IM2COLES1G_vEEEENS_8epilogue10collective18CollectiveEpilogueINS1L_23Sm100TmaWarpSpecializedILi4ELi2ELi16ELb1ELb0EEEJNSB_IJSI_SJ_SL_EEENSB_IJNSW_ISI_SE_EENSW_INSC_ILi16EEESE_EEEEESN_NSB_IJlNSB_IJSE_llEEESY_EEESN_S1W_NS1L_6fusion15FusionCallbacksIS1P_NS1X_17LinearCombinationISN_fSN_fLNS_15FloatRoundStyleE2EEES1Q_S1U_JEEENSA_5SM1004TMEM4LOAD26SM100_TMEM_LOAD_32dp32b16xENSA_13SM90_TMA_LOADENS17_INS18_ILi2ELi4ELi3EEES1B_NSW_INSB_IJNSC_ILi8EEES1S_EEENSB_IJS1S_SE_EEEEEEENSA_39AutoVectorizingCopyWithAssumedAlignmentILi128EEENSA_14SM90_TMA_STOREES2D_S2F_S2F_EEEvvEEEEvNT_6ParamsE --------------------------
	.section	.nv.shared._ZN7cutlass13device_kernelINS_4conv6kernel13ConvUniversalINS1_16ConvProblemShapeILNS1_8OperatorE2ELi2EEENS1_10collective14CollectiveConvINS1_47MainloopSm100TmaUmmaWarpSpecializedImplicitGemmILS5_2ELi8ELi2ELi1ELi2EN4cute5tupleIJNSA_1CILi2EEENSC_ILi1EEESE_EEEEENSB_IJNSC_ILi256EEENSB_IJNSC_ILi128EEEEEENSB_IJNSC_ILi32EEEEEEEEENS_10tfloat32_tESN_NSA_8TiledMMAINSA_8MMA_AtomIJNSA_23SM100_MMA_TF32_2x1SM_SSISN_SN_fLi256ELi128ELNSA_4UMMA5MajorE1ELSS_1ELNSR_7ScaleInE0ELST_0EEEEEENSA_6LayoutINSB_IJSE_SE_SE_EEENSB_IJNSC_ILi0EEESY_SY_EEEEENSB_IJNSA_10UnderscoreES11_S11_EEEEENS7_6detail27Sm100ImplicitGemmTileTraitsINSA_18SM100_TMA_2SM_LOADENSA_14ComposedLayoutINSA_7SwizzleILi2ELi5ELi2EEENSA_18smem_ptr_flag_bitsILi32EEENSW_INSB_IJSK_NSC_ILi4EEEEEENSB_IJSE_SK_EEEEEEEvEENS15_INSA_25SM100_TMA_2SM_LOAD_IM2COLES1G_vEEEENS_8epilogue10collective18CollectiveEpilogueINS1L_23Sm100TmaWarpSpecializedILi4ELi2ELi16ELb1ELb0EEEJNSB_IJSI_SJ_SL_EEENSB_IJNSW_ISI_SE_EENSW_INSC_ILi16EEESE_EEEEESN_NSB_IJlNSB_IJSE_llEEESY_EEESN_S1W_NS1L_6fusion15FusionCallbacksIS1P_NS1X_17LinearCombinationISN_fSN_fLNS_15FloatRoundStyleE2EEES1Q_S1U_JEEENSA_5SM1004TMEM4LOAD26SM100_TMEM_LOAD_32dp32b16xENSA_13SM90_TMA_LOADENS17_INS18_ILi2ELi4ELi3EEES1B_NSW_INSB_IJNSC_ILi8EEES1S_EEENSB_IJS1S_SE_EEEEEEENSA_39AutoVectorizingCopyWithAssumedAlignmentILi128EEENSA_14SM90_TMA_STOREES2D_S2F_S2F_EEEvvEEEEvNT_6ParamsE,"aw",@nobits
	.sectionflags	@""
	.align	16
	.zero		1024


//--------------------- .nv.shared.reserved.0     --------------------------
	.section	.nv.shared.reserved.0,"aw",@nobits
	.weak		__nv_reservedSMEM_offset_0_alias
	.size		__nv_reservedSMEM_offset_0_alias, 0, 64
	.other		__nv_reservedSMEM_offset_0_alias,@"STO_CUDA_RESERVED_SHARED STV_DEFAULT"
__nv_reservedSMEM_offset_0_alias:
	.zero		0
.nv.shared.reserved.0:
	.zero		64
	.weak		__nv_reservedSMEM_tcgen05_partition
	.type		__nv_reservedSMEM_tcgen05_partition,@object
	.size		__nv_reservedSMEM_tcgen05_partition,(.L_0 - __nv_reservedSMEM_tcgen05_partition)
__nv_reservedSMEM_tcgen05_partition:
	.zero		32
.L_0:


//--------------------- .nv.global                --------------------------
	.section	.nv.global,"aw",@nobits
.nv.global:
	.type		_ZN39_INTERNAL_8b740b44_4_k_cu_72dacf3c_48204cute1_E,@object
	.size		_ZN39_INTERNAL_8b740b44_4_k_cu_72dacf3c_48204cute1_E,(_ZN39_INTERNAL_8b740b44_4_k_cu_72dacf3c_48204cuda3std3__45__cpo6cbeginE - _ZN39_INTERNAL_8b740b44_4_k_cu_72dacf3c_48204cute1_E)
_ZN39_INTERNAL_8b740b44_4_k_cu_72dacf3c_48204cute1_E:
	.zero		1
	.type		_ZN39_INTERNAL_8b740b44_4_k_cu_72dacf3c_48204cuda3std3__45__cpo6cbeginE,@object
	.size		_ZN39_INTERNAL_8b740b44_4_k_cu_72dacf3c_48204cuda3std3__45__cpo6cbeginE,(_ZN39_INTERNAL_8b740b44_4_k_cu_72dacf3c_48204cuda3std3__48in_placeE - _ZN39_INTERNAL_8b740b44_4_k_cu_72dacf3c_48204cuda3std3__45__cpo6cbeginE)
_ZN39_INTERNAL_8b740b44_4_k_cu_72dacf3c_48204cuda3std3__45__cpo6cbeginE:
	.zero		1
	.type		_ZN39_INTERNAL_8b740b44_4_k_cu_72dacf3c_48204cuda3std3__48in_placeE,@object
	.size		_ZN39_INTERNAL_8b740b44_4_k_cu_72dacf3c_48204cuda3std3__48in_placeE,(_ZN39_INTERNAL_8b740b44_4_k_cu_72dacf3c_48204cuda3std6ranges3__45__cpo9iter_moveE - _ZN39_INTERNAL_8b740b44_4_k_cu_72dacf3c_48204cuda3std3__48in_placeE)
_ZN39_INTERNAL_8b740b44_4_k_cu_72dacf3c_48204cuda3std3__48in_placeE:
	.zero		1
	.type		_ZN39_INTERNAL_8b740b44_4_k_cu_72dacf3c_48204cuda3std6ranges3__45__cpo9iter_moveE,@object
	.size		_ZN39_INTERNAL_8b740b44_4_k_cu_72dacf3c_48204cuda3std6ranges3__45__cpo9iter_moveE,(_ZN39_INTERNAL_8b740b44_4_k_cu_72dacf3c_48204cuda3std3__45__cpo5beginE - _ZN39_INTERNAL_8b740b44_4_k_cu_72dacf3c_48204cuda3std6ranges3__45__cpo9iter_moveE)
_ZN39_INTERNAL_8b740b44_4_k_cu_72dacf3c_48204cuda3std6ranges3__45__cpo9iter_moveE:
	.zero		1
	.type		_ZN39_INTERNAL_8b740b44_4_k_cu_72dacf3c_48204cuda3std3__45__cpo5beginE,@object
	.size		_ZN39_INTERNAL_8b740b44_4_k_cu_72dacf3c_48204cuda3std3__45__cpo5beginE,(_ZN39_INTERNAL_8b740b44_4_k_cu_72dacf3c_48204cuda3std3__441_GLOBAL__N__8b740b44_4_k_cu_72dacf3c_48206ignoreE - _ZN39_INTERNAL_8b740b44_4_k_cu_72dacf3c_48204cuda3std3__45__cpo5beginE)
_ZN39_INTERNAL_8b740b44_4_k_cu_72dacf3c_48204cuda3std3__45__cpo5beginE:
	.zero		1
	.type		_ZN39_INTERNAL_8b740b44_4_k_cu_72dacf3c_48204cuda3std3__441_GLOBAL__N__8b740b44_4_k_cu_72dacf3c_48206ignoreE,@object
	.size		_ZN39_INTERNAL_8b740b44_4_k_cu_72dacf3c_48204cuda3std3__441_GLOBAL__N__8b740b44_4_k_cu_72dacf3c_48206ignoreE,(_ZN39_INTERNAL_8b740b44_4_k_cu_72dacf3c_48204cute7productE - _ZN39_INTERNAL_8b740b44_4_k_cu_72dacf3c_48204cuda3std3__441_GLOBAL__N__8b740b44_4_k_cu_72dacf3c_48206ignoreE)
_ZN39_INTERNAL_8b740b44_4_k_cu_72dacf3c_48204cuda3std3__441_GLOBAL__N__8b740b44_4_k_cu_72dacf3c_48206ignoreE:
	.zero		1
	.type		_ZN39_INTERNAL_8b740b44_4_k_cu_72dacf3c_48204cute7productE,@object
	.size		_ZN39_INTERNAL_8b740b44_4_k_cu_72dacf3c_48204cute7productE,(_ZN39_INTERNAL_8b740b44_4_k_cu_72dacf3c_48204cuda3std3__45__cpo3endE - _ZN39_INTERNAL_8b740b44_4_k_cu_72dacf3c_48204cute7productE)
_ZN39_INTERNAL_8b740b44_4_k_cu_72dacf3c_48204cute7productE:
	.zero		1
	.type		_ZN39_INTERNAL_8b740b44_4_k_cu_72dacf3c_48204cuda3std3__45__cpo3endE,@object
	.size		_ZN39_INTERNAL_8b740b44_4_k_cu_72dacf3c_48204cuda3std3__45__cpo3endE,(_ZN39_INTERNAL_8b740b44_4_k_cu_72dacf3c_48204cuda3std3__419piecewise_constructE - _ZN39_INTERNAL_8b740b44_4_k_cu_72dacf3c_48204cuda3std3__45__cpo3endE)
_ZN39_INTERNAL_8b740b44_4_k_cu_72dacf3c_48204cuda3std3__45__cpo3endE:
	.zero		1
	.type		_ZN39_INTERNAL_8b740b44_4_k_cu_72dacf3c_48204cuda3std3__419piecewise_constructE,@object
	.size		_ZN39_INTERNAL_8b740b44_4_k_cu_72dacf3c_48204cuda3std3__419piecewise_constructE,(_ZN39_INTERNAL_8b740b44_4_k_cu_72dacf3c_48204cuda3std3__45__cpo4cendE - _ZN39_INTERNAL_8b740b44_4_k_cu_72dacf3c_48204cuda3std3__419piecewise_constructE)
_ZN39_INTERNAL_8b740b44_4_k_cu_72dacf3c_48204cuda3std3__419piecewise_constructE:
	.zero		1
	.type		_ZN39_INTERNAL_8b740b44_4_k_cu_72dacf3c_48204cuda3std3__45__cpo4cendE,@object
	.size		_ZN39_INTERNAL_8b740b44_4_k_cu_72dacf3c_48204cuda3std3__45__cpo4cendE,(_ZN39_INTERNAL_8b740b44_4_k_cu_72dacf3c_48204cuda3std6ranges3__45__cpo4swapE - _ZN39_INTERNAL_8b740b44_4_k_cu_72dacf3c_48204cuda3std3__45__cpo4cendE)
_ZN39_INTERNAL_8b740b44_4_k_cu_72dacf3c_48204cuda3std3__45__cpo4cendE:
	.zero		1
	.type		_ZN39_INTERNAL_8b740b44_4_k_cu_72dacf3c_48204cuda3std6ranges3__45__cpo4swapE,@object
	.size		_ZN39_INTERNAL_8b740b44_4_k_cu_72dacf3c_48204cuda3std6ranges3__45__cpo4swapE,(.L_10 - _ZN39_INTERNAL_8b740b44_4_k_cu_72dacf3c_48204cuda3std6ranges3__45__cpo4swapE)
_ZN39_INTERNAL_8b740b44_4_k_cu_72dacf3c_48204cuda3std6ranges3__45__cpo4swapE:
	.zero		1
.L_10:


//--------------------- .nv.constant0._ZN7cutlass13device_kernelINS_4conv6kernel13ConvUniversalINS1_16ConvProblemShapeILNS1_8OperatorE2ELi2EEENS1_10collective14CollectiveConvINS1_47MainloopSm100TmaUmmaWarpSpecializedImplicitGemmILS5_2ELi8ELi2ELi1ELi2EN4cute5tupleIJNSA_1CILi2EEENSC_ILi1EEESE_EEEEENSB_IJNSC_ILi256EEENSB_IJNSC_ILi128EEEEEENSB_IJNSC_ILi32EEEEEEEEENS_10tfloat32_tESN_NSA_8TiledMMAINSA_8MMA_AtomIJNSA_23SM100_MMA_TF32_2x1SM_SSISN_SN_fLi256ELi128ELNSA_4UMMA5MajorE1ELSS_1ELNSR_7ScaleInE0ELST_0EEEEEENSA_6LayoutINSB_IJSE_SE_SE_EEENSB_IJNSC_ILi0EEESY_SY_EEEEENSB_IJNSA_10UnderscoreES11_S11_EEEEENS7_6detail27Sm100ImplicitGemmTileTraitsINSA_18SM100_TMA_2SM_LOADENSA_14ComposedLayoutINSA_7SwizzleILi2ELi5ELi2EEENSA_18smem_ptr_flag_bitsILi32EEENSW_INSB_IJSK_NSC_ILi4EEEEEENSB_IJSE_SK_EEEEEEEvEENS15_INSA_25SM100_TMA_2SM_LOAD_IM2COLES1G_vEEEENS_8epilogue10collective18CollectiveEpilogueINS1L_23Sm100TmaWarpSpecializedILi4ELi2ELi16ELb1ELb0EEEJNSB_IJSI_SJ_SL_EEENSB_IJNSW_ISI_SE_EENSW_INSC_ILi16EEESE_EEEEESN_NSB_IJlNSB_IJSE_llEEESY_EEESN_S1W_NS1L_6fusion15FusionCallbacksIS1P_NS1X_17LinearCombinationISN_fSN_fLNS_15FloatRoundStyleE2EEES1Q_S1U_JEEENSA_5SM1004TMEM4LOAD26SM100_TMEM_LOAD_32dp32b16xENSA_13SM90_TMA_LOADENS17_INS18_ILi2ELi4ELi3EEES1B_NSW_INSB_IJNSC_ILi8EEES1S_EEENSB_IJS1S_SE_EEEEEEENSA_39AutoVectorizingCopyWithAssumedAlignmentILi128EEENSA_14SM90_TMA_STOREES2D_S2F_S2F_EEEvvEEEEvNT_6ParamsE --------------------------
	.section	.nv.constant0._ZN7cutlass13device_kernelINS_4conv6kernel13ConvUniversalINS1_16ConvProblemShapeILNS1_8OperatorE2ELi2EEENS1_10collective14CollectiveConvINS1_47MainloopSm100TmaUmmaWarpSpecializedImplicitGemmILS5_2ELi8ELi2ELi1ELi2EN4cute5tupleIJNSA_1CILi2EEENSC_ILi1EEESE_EEEEENSB_IJNSC_ILi256EEENSB_IJNSC_ILi128EEEEEENSB_IJNSC_ILi32EEEEEEEEENS_10tfloat32_tESN_NSA_8TiledMMAINSA_8MMA_AtomIJNSA_23SM100_MMA_TF32_2x1SM_SSISN_SN_fLi256ELi128ELNSA_4UMMA5MajorE1ELSS_1ELNSR_7ScaleInE0ELST_0EEEEEENSA_6LayoutINSB_IJSE_SE_SE_EEENSB_IJNSC_ILi0EEESY_SY_EEEEENSB_IJNSA_10UnderscoreES11_S11_EEEEENS7_6detail27Sm100ImplicitGemmTileTraitsINSA_18SM100_TMA_2SM_LOADENSA_14ComposedLayoutINSA_7SwizzleILi2ELi5ELi2EEENSA_18smem_ptr_flag_bitsILi32EEENSW_INSB_IJSK_NSC_ILi4EEEEEENSB_IJSE_SK_EEEEEEEvEENS15_INSA_25SM100_TMA_2SM_LOAD_IM2COLES1G_vEEEENS_8epilogue10collective18CollectiveEpilogueINS1L_23Sm100TmaWarpSpecializedILi4ELi2ELi16ELb1ELb0EEEJNSB_IJSI_SJ_SL_EEENSB_IJNSW_ISI_SE_EENSW_INSC_ILi16EEESE_EEEEESN_NSB_IJlNSB_IJSE_llEEESY_EEESN_S1W_NS1L_6fusion15FusionCallbacksIS1P_NS1X_17LinearCombinationISN_fSN_fLNS_15FloatRoundStyleE2EEES1Q_S1U_JEEENSA_5SM1004TMEM4LOAD26SM100_TMEM_LOAD_32dp32b16xENSA_13SM90_TMA_LOADENS17_INS18_ILi2ELi4ELi3EEES1B_NSW_INSB_IJNSC_ILi8EEES1S_EEENSB_IJS1S_SE_EEEEEEENSA_39AutoVectorizingCopyWithAssumedAlignmentILi128EEENSA_14SM90_TMA_STOREES2D_S2F_S2F_EEEvvEEEEvNT_6ParamsE,"a",@progbits
	.sectionflags	@""
	.align	4
.nv.constant0._ZN7cutlass13device_kernelINS_4conv6kernel13ConvUniversalINS1_16ConvProblemShapeILNS1_8OperatorE2ELi2EEENS1_10collective14CollectiveConvINS1_47MainloopSm100TmaUmmaWarpSpecializedImplicitGemmILS5_2ELi8ELi2ELi1ELi2EN4cute5tupleIJNSA_1CILi2EEENSC_ILi1EEESE_EEEEENSB_IJNSC_ILi256EEENSB_IJNSC_ILi128EEEEEENSB_IJNSC_ILi32EEEEEEEEENS_10tfloat32_tESN_NSA_8TiledMMAINSA_8MMA_AtomIJNSA_23SM100_MMA_TF32_2x1SM_SSISN_SN_fLi256ELi128ELNSA_4UMMA5MajorE1ELSS_1ELNSR_7ScaleInE0ELST_0EEEEEENSA_6LayoutINSB_IJSE_SE_SE_EEENSB_IJNSC_ILi0EEESY_SY_EEEEENSB_IJNSA_10UnderscoreES11_S11_EEEEENS7_6detail27Sm100ImplicitGemmTileTraitsINSA_18SM100_TMA_2SM_LOADENSA_14ComposedLayoutINSA_7SwizzleILi2ELi5ELi2EEENSA_18smem_ptr_flag_bitsILi32EEENSW_INSB_IJSK_NSC_ILi4EEEEEENSB_IJSE_SK_EEEEEEEvEENS15_INSA_25SM100_TMA_2SM_LOAD_IM2COLES1G_vEEEENS_8epilogue10collective18CollectiveEpilogueINS1L_23Sm100TmaWarpSpecializedILi4ELi2ELi16ELb1ELb0EEEJNSB_IJSI_SJ_SL_EEENSB_IJNSW_ISI_SE_EENSW_INSC_ILi16EEESE_EEEEESN_NSB_IJlNSB_IJSE_llEEESY_EEESN_S1W_NS1L_6fusion15FusionCallbacksIS1P_NS1X_17LinearCombinationISN_fSN_fLNS_15FloatRoundStyleE2EEES1Q_S1U_JEEENSA_5SM1004TMEM4LOAD26SM100_TMEM_LOAD_32dp32b16xENSA_13SM90_TMA_LOADENS17_INS18_ILi2ELi4ELi3EEES1B_NSW_INSB_IJNSC_ILi8EEES1S_EEENSB_IJS1S_SE_EEEEEEENSA_39AutoVectorizingCopyWithAssumedAlignmentILi128EEENSA_14SM90_TMA_STOREES2D_S2F_S2F_EEEvvEEEEvNT_6ParamsE:
	.zero		2944


//--------------------- SYMBOLS --------------------------

	.type		.nv.reservedSmem.offset0,@object
	.size		.nv.reservedSmem.offset0,0x4
	.type		.nv.reservedSmem.cap,@object
	.size		.nv.reservedSmem.cap,0x4
	.type		__assertfail,@function
